//
// Generated by NVIDIA NVVM Compiler
//
// Compiler Build ID: CL-36424714
// Cuda compilation tools, release 13.0, V13.0.88
// Based on NVVM 20.0.0
//

.version 9.0
.target sm_100
.address_size 64

	// .globl	_Z16compute_distancePfiS_S_i
.global .align 1 .b8 _ZN34_INTERNAL_eed0d8b9_4_k_cu_7fbbe9354cuda3std3__45__cpo5beginE[1];
.global .align 1 .b8 _ZN34_INTERNAL_eed0d8b9_4_k_cu_7fbbe9354cuda3std3__45__cpo3endE[1];
.global .align 1 .b8 _ZN34_INTERNAL_eed0d8b9_4_k_cu_7fbbe9354cuda3std3__45__cpo6cbeginE[1];
.global .align 1 .b8 _ZN34_INTERNAL_eed0d8b9_4_k_cu_7fbbe9354cuda3std3__45__cpo4cendE[1];
.global .align 1 .b8 _ZN34_INTERNAL_eed0d8b9_4_k_cu_7fbbe9354cuda3std3__45__cpo6rbeginE[1];
.global .align 1 .b8 _ZN34_INTERNAL_eed0d8b9_4_k_cu_7fbbe9354cuda3std3__45__cpo4rendE[1];
.global .align 1 .b8 _ZN34_INTERNAL_eed0d8b9_4_k_cu_7fbbe9354cuda3std3__45__cpo7crbeginE[1];
.global .align 1 .b8 _ZN34_INTERNAL_eed0d8b9_4_k_cu_7fbbe9354cuda3std3__45__cpo5crendE[1];
.global .align 1 .b8 _ZN34_INTERNAL_eed0d8b9_4_k_cu_7fbbe9354cuda3std3__436_GLOBAL__N__eed0d8b9_4_k_cu_7fbbe9356ignoreE[1];
.global .align 1 .b8 _ZN34_INTERNAL_eed0d8b9_4_k_cu_7fbbe9354cuda3std3__419piecewise_constructE[1];
.global .align 1 .b8 _ZN34_INTERNAL_eed0d8b9_4_k_cu_7fbbe9354cuda3std3__48in_placeE[1];
.global .align 1 .b8 _ZN34_INTERNAL_eed0d8b9_4_k_cu_7fbbe9354cuda3std3__420unreachable_sentinelE[1];
.global .align 1 .b8 _ZN34_INTERNAL_eed0d8b9_4_k_cu_7fbbe9354cuda3std3__47nulloptE[1];
.global .align 1 .b8 _ZN34_INTERNAL_eed0d8b9_4_k_cu_7fbbe9354cuda3std3__48unexpectE[1];
.global .align 1 .b8 _ZN34_INTERNAL_eed0d8b9_4_k_cu_7fbbe9354cuda3std6ranges3__45__cpo4swapE[1];
.global .align 1 .b8 _ZN34_INTERNAL_eed0d8b9_4_k_cu_7fbbe9354cuda3std6ranges3__45__cpo9iter_moveE[1];
.global .align 1 .b8 _ZN34_INTERNAL_eed0d8b9_4_k_cu_7fbbe9354cuda3std6ranges3__45__cpo5beginE[1];
.global .align 1 .b8 _ZN34_INTERNAL_eed0d8b9_4_k_cu_7fbbe9354cuda3std6ranges3__45__cpo3endE[1];
.global .align 1 .b8 _ZN34_INTERNAL_eed0d8b9_4_k_cu_7fbbe9354cuda3std6ranges3__45__cpo6cbeginE[1];
.global .align 1 .b8 _ZN34_INTERNAL_eed0d8b9_4_k_cu_7fbbe9354cuda3std6ranges3__45__cpo4cendE[1];
.global .align 1 .b8 _ZN34_INTERNAL_eed0d8b9_4_k_cu_7fbbe9354cuda3std6ranges3__45__cpo7advanceE[1];
.global .align 1 .b8 _ZN34_INTERNAL_eed0d8b9_4_k_cu_7fbbe9354cuda3std6ranges3__45__cpo9iter_swapE[1];
.global .align 1 .b8 _ZN34_INTERNAL_eed0d8b9_4_k_cu_7fbbe9354cuda3std6ranges3__45__cpo4nextE[1];
.global .align 1 .b8 _ZN34_INTERNAL_eed0d8b9_4_k_cu_7fbbe9354cuda3std6ranges3__45__cpo4prevE[1];
.global .align 1 .b8 _ZN34_INTERNAL_eed0d8b9_4_k_cu_7fbbe9354cuda3std6ranges3__45__cpo4dataE[1];
.global .align 1 .b8 _ZN34_INTERNAL_eed0d8b9_4_k_cu_7fbbe9354cuda3std6ranges3__45__cpo5cdataE[1];
.global .align 1 .b8 _ZN34_INTERNAL_eed0d8b9_4_k_cu_7fbbe9354cuda3std6ranges3__45__cpo4sizeE[1];
.global .align 1 .b8 _ZN34_INTERNAL_eed0d8b9_4_k_cu_7fbbe9354cuda3std6ranges3__45__cpo5ssizeE[1];
.global .align 1 .b8 _ZN34_INTERNAL_eed0d8b9_4_k_cu_7fbbe9354cuda3std6ranges3__45__cpo8distanceE[1];
.global .align 1 .b8 _ZN34_INTERNAL_eed0d8b9_4_k_cu_7fbbe9356thrust24THRUST_300001_SM_1000_NS8cuda_cub3parE[1];
.global .align 1 .b8 _ZN34_INTERNAL_eed0d8b9_4_k_cu_7fbbe9356thrust24THRUST_300001_SM_1000_NS8cuda_cub10par_nosyncE[1];
.global .align 1 .b8 _ZN34_INTERNAL_eed0d8b9_4_k_cu_7fbbe9356thrust24THRUST_300001_SM_1000_NS6system6detail10sequential3seqE[1];
.global .align 1 .b8 _ZN34_INTERNAL_eed0d8b9_4_k_cu_7fbbe9356thrust24THRUST_300001_SM_1000_NS6system3cpp3parE[1];
.global .align 1 .b8 _ZN34_INTERNAL_eed0d8b9_4_k_cu_7fbbe9356thrust24THRUST_300001_SM_1000_NS12placeholders2_1E[1];
.global .align 1 .b8 _ZN34_INTERNAL_eed0d8b9_4_k_cu_7fbbe9356thrust24THRUST_300001_SM_1000_NS12placeholders2_2E[1];
.global .align 1 .b8 _ZN34_INTERNAL_eed0d8b9_4_k_cu_7fbbe9356thrust24THRUST_300001_SM_1000_NS12placeholders2_3E[1];
.global .align 1 .b8 _ZN34_INTERNAL_eed0d8b9_4_k_cu_7fbbe9356thrust24THRUST_300001_SM_1000_NS12placeholders2_4E[1];
.global .align 1 .b8 _ZN34_INTERNAL_eed0d8b9_4_k_cu_7fbbe9356thrust24THRUST_300001_SM_1000_NS12placeholders2_5E[1];
.global .align 1 .b8 _ZN34_INTERNAL_eed0d8b9_4_k_cu_7fbbe9356thrust24THRUST_300001_SM_1000_NS12placeholders2_6E[1];
.global .align 1 .b8 _ZN34_INTERNAL_eed0d8b9_4_k_cu_7fbbe9356thrust24THRUST_300001_SM_1000_NS12placeholders2_7E[1];
.global .align 1 .b8 _ZN34_INTERNAL_eed0d8b9_4_k_cu_7fbbe9356thrust24THRUST_300001_SM_1000_NS12placeholders2_8E[1];
.global .align 1 .b8 _ZN34_INTERNAL_eed0d8b9_4_k_cu_7fbbe9356thrust24THRUST_300001_SM_1000_NS12placeholders2_9E[1];
.global .align 1 .b8 _ZN34_INTERNAL_eed0d8b9_4_k_cu_7fbbe9356thrust24THRUST_300001_SM_1000_NS12placeholders3_10E[1];
.global .align 1 .b8 _ZN34_INTERNAL_eed0d8b9_4_k_cu_7fbbe9356thrust24THRUST_300001_SM_1000_NS3seqE[1];
.global .align 1 .b8 _ZN34_INTERNAL_eed0d8b9_4_k_cu_7fbbe9356thrust24THRUST_300001_SM_1000_NS6deviceE[1];
.extern .shared .align 16 .b8 _ZN6thrust24THRUST_300001_SM_1000_NS8cuda_cub4core6detail5shmemE[];

.visible .entry _Z16compute_distancePfiS_S_i(
	.param .u64 .ptr .align 1 _Z16compute_distancePfiS_S_i_param_0,
	.param .u32 _Z16compute_distancePfiS_S_i_param_1,
	.param .u64 .ptr .align 1 _Z16compute_distancePfiS_S_i_param_2,
	.param .u64 .ptr .align 1 _Z16compute_distancePfiS_S_i_param_3,
	.param .u32 _Z16compute_distancePfiS_S_i_param_4
)
{
	.reg .pred 	%p<11>;
	.reg .b32 	%r<38>;
	.reg .b32 	%f<172>;
	.reg .b64 	%rd<31>;

	ld.param.u64 	%rd11, [_Z16compute_distancePfiS_S_i_param_0];
	ld.param.u32 	%r24, [_Z16compute_distancePfiS_S_i_param_1];
	ld.param.u64 	%rd12, [_Z16compute_distancePfiS_S_i_param_2];
	ld.param.u64 	%rd10, [_Z16compute_distancePfiS_S_i_param_3];
	ld.param.u32 	%r23, [_Z16compute_distancePfiS_S_i_param_4];
	cvta.to.global.u64 	%rd1, %rd12;
	cvta.to.global.u64 	%rd2, %rd11;
	mov.u32 	%r25, %tid.x;
	mov.u32 	%r26, %ctaid.x;
	mov.u32 	%r27, %ntid.x;
	mad.lo.s32 	%r1, %r26, %r27, %r25;
	setp.ge.s32 	%p1, %r1, %r24;
	@%p1 bra 	$L__BB0_15;
	mul.lo.s32 	%r2, %r1, 14;
	setp.lt.s32 	%p2, %r23, 1;
	mov.f32 	%f171, 0f00000000;
	@%p2 bra 	$L__BB0_14;
	and.b32  	%r3, %r23, 15;
	setp.lt.u32 	%p3, %r23, 16;
	mov.f32 	%f171, 0f00000000;
	mov.b32 	%r34, 0;
	@%p3 bra 	$L__BB0_5;
	and.b32  	%r34, %r23, 2147483632;
	neg.s32 	%r32, %r34;
	add.s64 	%rd3, %rd2, 32;
	add.s64 	%rd29, %rd1, 32;
	mov.f32 	%f171, 0f00000000;
	mov.u32 	%r31, %r2;
$L__BB0_4:
	.pragma "nounroll";
	mul.wide.s32 	%rd13, %r31, 4;
	add.s64 	%rd14, %rd3, %rd13;
	ld.global.f32 	%f18, [%rd14+-32];
	ld.global.f32 	%f19, [%rd29+-32];
	sub.f32 	%f20, %f18, %f19;
	abs.f32 	%f21, %f20;
	add.f32 	%f22, %f171, %f21;
	ld.global.f32 	%f23, [%rd14+-28];
	ld.global.f32 	%f24, [%rd29+-28];
	sub.f32 	%f25, %f23, %f24;
	abs.f32 	%f26, %f25;
	add.f32 	%f27, %f22, %f26;
	ld.global.f32 	%f28, [%rd14+-24];
	ld.global.f32 	%f29, [%rd29+-24];
	sub.f32 	%f30, %f28, %f29;
	abs.f32 	%f31, %f30;
	add.f32 	%f32, %f27, %f31;
	ld.global.f32 	%f33, [%rd14+-20];
	ld.global.f32 	%f34, [%rd29+-20];
	sub.f32 	%f35, %f33, %f34;
	abs.f32 	%f36, %f35;
	add.f32 	%f37, %f32, %f36;
	ld.global.f32 	%f38, [%rd14+-16];
	ld.global.f32 	%f39, [%rd29+-16];
	sub.f32 	%f40, %f38, %f39;
	abs.f32 	%f41, %f40;
	add.f32 	%f42, %f37, %f41;
	ld.global.f32 	%f43, [%rd14+-12];
	ld.global.f32 	%f44, [%rd29+-12];
	sub.f32 	%f45, %f43, %f44;
	abs.f32 	%f46, %f45;
	add.f32 	%f47, %f42, %f46;
	ld.global.f32 	%f48, [%rd14+-8];
	ld.global.f32 	%f49, [%rd29+-8];
	sub.f32 	%f50, %f48, %f49;
	abs.f32 	%f51, %f50;
	add.f32 	%f52, %f47, %f51;
	ld.global.f32 	%f53, [%rd14+-4];
	ld.global.f32 	%f54, [%rd29+-4];
	sub.f32 	%f55, %f53, %f54;
	abs.f32 	%f56, %f55;
	add.f32 	%f57, %f52, %f56;
	ld.global.f32 	%f58, [%rd14];
	ld.global.f32 	%f59, [%rd29];
	sub.f32 	%f60, %f58, %f59;
	abs.f32 	%f61, %f60;
	add.f32 	%f62, %f57, %f61;
	ld.global.f32 	%f63, [%rd14+4];
	ld.global.f32 	%f64, [%rd29+4];
	sub.f32 	%f65, %f63, %f64;
	abs.f32 	%f66, %f65;
	add.f32 	%f67, %f62, %f66;
	ld.global.f32 	%f68, [%rd14+8];
	ld.global.f32 	%f69, [%rd29+8];
	sub.f32 	%f70, %f68, %f69;
	abs.f32 	%f71, %f70;
	add.f32 	%f72, %f67, %f71;
	ld.global.f32 	%f73, [%rd14+12];
	ld.global.f32 	%f74, [%rd29+12];
	sub.f32 	%f75, %f73, %f74;
	abs.f32 	%f76, %f75;
	add.f32 	%f77, %f72, %f76;
	ld.global.f32 	%f78, [%rd14+16];
	ld.global.f32 	%f79, [%rd29+16];
	sub.f32 	%f80, %f78, %f79;
	abs.f32 	%f81, %f80;
	add.f32 	%f82, %f77, %f81;
	ld.global.f32 	%f83, [%rd14+20];
	ld.global.f32 	%f84, [%rd29+20];
	sub.f32 	%f85, %f83, %f84;
	abs.f32 	%f86, %f85;
	add.f32 	%f87, %f82, %f86;
	ld.global.f32 	%f88, [%rd14+24];
	ld.global.f32 	%f89, [%rd29+24];
	sub.f32 	%f90, %f88, %f89;
	abs.f32 	%f91, %f90;
	add.f32 	%f92, %f87, %f91;
	ld.global.f32 	%f93, [%rd14+28];
	ld.global.f32 	%f94, [%rd29+28];
	sub.f32 	%f95, %f93, %f94;
	abs.f32 	%f96, %f95;
	add.f32 	%f171, %f92, %f96;
	add.s32 	%r32, %r32, 16;
	add.s32 	%r31, %r31, 16;
	add.s64 	%rd29, %rd29, 64;
	setp.ne.s32 	%p4, %r32, 0;
	@%p4 bra 	$L__BB0_4;
$L__BB0_5:
	setp.eq.s32 	%p5, %r3, 0;
	@%p5 bra 	$L__BB0_14;
	and.b32  	%r11, %r23, 7;
	setp.lt.u32 	%p6, %r3, 8;
	@%p6 bra 	$L__BB0_8;
	add.s32 	%r29, %r34, %r2;
	mul.wide.s32 	%rd15, %r29, 4;
	add.s64 	%rd16, %rd2, %rd15;
	ld.global.f32 	%f98, [%rd16];
	mul.wide.u32 	%rd17, %r34, 4;
	add.s64 	%rd18, %rd1, %rd17;
	ld.global.f32 	%f99, [%rd18];
	sub.f32 	%f100, %f98, %f99;
	abs.f32 	%f101, %f100;
	add.f32 	%f102, %f171, %f101;
	ld.global.f32 	%f103, [%rd16+4];
	ld.global.f32 	%f104, [%rd18+4];
	sub.f32 	%f105, %f103, %f104;
	abs.f32 	%f106, %f105;
	add.f32 	%f107, %f102, %f106;
	ld.global.f32 	%f108, [%rd16+8];
	ld.global.f32 	%f109, [%rd18+8];
	sub.f32 	%f110, %f108, %f109;
	abs.f32 	%f111, %f110;
	add.f32 	%f112, %f107, %f111;
	ld.global.f32 	%f113, [%rd16+12];
	ld.global.f32 	%f114, [%rd18+12];
	sub.f32 	%f115, %f113, %f114;
	abs.f32 	%f116, %f115;
	add.f32 	%f117, %f112, %f116;
	ld.global.f32 	%f118, [%rd16+16];
	ld.global.f32 	%f119, [%rd18+16];
	sub.f32 	%f120, %f118, %f119;
	abs.f32 	%f121, %f120;
	add.f32 	%f122, %f117, %f121;
	ld.global.f32 	%f123, [%rd16+20];
	ld.global.f32 	%f124, [%rd18+20];
	sub.f32 	%f125, %f123, %f124;
	abs.f32 	%f126, %f125;
	add.f32 	%f127, %f122, %f126;
	ld.global.f32 	%f128, [%rd16+24];
	ld.global.f32 	%f129, [%rd18+24];
	sub.f32 	%f130, %f128, %f129;
	abs.f32 	%f131, %f130;
	add.f32 	%f132, %f127, %f131;
	ld.global.f32 	%f133, [%rd16+28];
	ld.global.f32 	%f134, [%rd18+28];
	sub.f32 	%f135, %f133, %f134;
	abs.f32 	%f136, %f135;
	add.f32 	%f171, %f132, %f136;
	add.s32 	%r34, %r34, 8;
$L__BB0_8:
	setp.eq.s32 	%p7, %r11, 0;
	@%p7 bra 	$L__BB0_14;
	and.b32  	%r14, %r23, 3;
	setp.lt.u32 	%p8, %r11, 4;
	@%p8 bra 	$L__BB0_11;
	add.s32 	%r30, %r34, %r2;
	mul.wide.s32 	%rd19, %r30, 4;
	add.s64 	%rd20, %rd2, %rd19;
	ld.global.f32 	%f138, [%rd20];
	mul.wide.u32 	%rd21, %r34, 4;
	add.s64 	%rd22, %rd1, %rd21;
	ld.global.f32 	%f139, [%rd22];
	sub.f32 	%f140, %f138, %f139;
	abs.f32 	%f141, %f140;
	add.f32 	%f142, %f171, %f141;
	ld.global.f32 	%f143, [%rd20+4];
	ld.global.f32 	%f144, [%rd22+4];
	sub.f32 	%f145, %f143, %f144;
	abs.f32 	%f146, %f145;
	add.f32 	%f147, %f142, %f146;
	ld.global.f32 	%f148, [%rd20+8];
	ld.global.f32 	%f149, [%rd22+8];
	sub.f32 	%f150, %f148, %f149;
	abs.f32 	%f151, %f150;
	add.f32 	%f152, %f147, %f151;
	ld.global.f32 	%f153, [%rd20+12];
	ld.global.f32 	%f154, [%rd22+12];
	sub.f32 	%f155, %f153, %f154;
	abs.f32 	%f156, %f155;
	add.f32 	%f171, %f152, %f156;
	add.s32 	%r34, %r34, 4;
$L__BB0_11:
	setp.eq.s32 	%p9, %r14, 0;
	@%p9 bra 	$L__BB0_14;
	mul.wide.u32 	%rd23, %r34, 4;
	add.s64 	%rd30, %rd1, %rd23;
	add.s32 	%r37, %r34, %r2;
	neg.s32 	%r36, %r14;
$L__BB0_13:
	.pragma "nounroll";
	mul.wide.s32 	%rd24, %r37, 4;
	add.s64 	%rd25, %rd2, %rd24;
	ld.global.f32 	%f157, [%rd25];
	ld.global.f32 	%f158, [%rd30];
	sub.f32 	%f159, %f157, %f158;
	abs.f32 	%f160, %f159;
	add.f32 	%f171, %f171, %f160;
	add.s64 	%rd30, %rd30, 4;
	add.s32 	%r37, %r37, 1;
	add.s32 	%r36, %r36, 1;
	setp.ne.s32 	%p10, %r36, 0;
	@%p10 bra 	$L__BB0_13;
$L__BB0_14:
	cvta.to.global.u64 	%rd26, %rd10;
	mul.wide.s32 	%rd27, %r1, 4;
	add.s64 	%rd28, %rd26, %rd27;
	ld.global.f32 	%f161, [%rd28];
	add.f32 	%f162, %f171, %f161;
	st.global.f32 	[%rd28], %f162;
$L__BB0_15:
	ret;

}
	// .globl	_ZN6thrust24THRUST_300001_SM_1000_NS8cuda_cub4core6detail13_kernel_agentINS1_8__reduce11ReduceAgentINS0_12zip_iteratorIN4cuda3std3__45tupleIJNS0_6detail15normal_iteratorINS0_10device_ptrIfEEEENS0_17counting_iteratorIlNS0_11use_defaultESI_SI_EEEEEEEPNSB_IJflEEESM_iNS1_9__extrema9arg_min_fIflNSA_4lessIfEEEEEEJSL_SN_iSS_EEEvDpT0_
.visible .entry _ZN6thrust24THRUST_300001_SM_1000_NS8cuda_cub4core6detail13_kernel_agentINS1_8__reduce11ReduceAgentINS0_12zip_iteratorIN4cuda3std3__45tupleIJNS0_6detail15normal_iteratorINS0_10device_ptrIfEEEENS0_17counting_iteratorIlNS0_11use_defaultESI_SI_EEEEEEEPNSB_IJflEEESM_iNS1_9__extrema9arg_min_fIflNSA_4lessIfEEEEEEJSL_SN_iSS_EEEvDpT0_(
	.param .align 8 .b8 _ZN6thrust24THRUST_300001_SM_1000_NS8cuda_cub4core6detail13_kernel_agentINS1_8__reduce11ReduceAgentINS0_12zip_iteratorIN4cuda3std3__45tupleIJNS0_6detail15normal_iteratorINS0_10device_ptrIfEEEENS0_17counting_iteratorIlNS0_11use_defaultESI_SI_EEEEEEEPNSB_IJflEEESM_iNS1_9__extrema9arg_min_fIflNSA_4lessIfEEEEEEJSL_SN_iSS_EEEvDpT0__param_0[16],
	.param .u64 .ptr .align 1 _ZN6thrust24THRUST_300001_SM_1000_NS8cuda_cub4core6detail13_kernel_agentINS1_8__reduce11ReduceAgentINS0_12zip_iteratorIN4cuda3std3__45tupleIJNS0_6detail15normal_iteratorINS0_10device_ptrIfEEEENS0_17counting_iteratorIlNS0_11use_defaultESI_SI_EEEEEEEPNSB_IJflEEESM_iNS1_9__extrema9arg_min_fIflNSA_4lessIfEEEEEEJSL_SN_iSS_EEEvDpT0__param_1,
	.param .u32 _ZN6thrust24THRUST_300001_SM_1000_NS8cuda_cub4core6detail13_kernel_agentINS1_8__reduce11ReduceAgentINS0_12zip_iteratorIN4cuda3std3__45tupleIJNS0_6detail15normal_iteratorINS0_10device_ptrIfEEEENS0_17counting_iteratorIlNS0_11use_defaultESI_SI_EEEEEEEPNSB_IJflEEESM_iNS1_9__extrema9arg_min_fIflNSA_4lessIfEEEEEEJSL_SN_iSS_EEEvDpT0__param_2,
	.param .align 1 .b8 _ZN6thrust24THRUST_300001_SM_1000_NS8cuda_cub4core6detail13_kernel_agentINS1_8__reduce11ReduceAgentINS0_12zip_iteratorIN4cuda3std3__45tupleIJNS0_6detail15normal_iteratorINS0_10device_ptrIfEEEENS0_17counting_iteratorIlNS0_11use_defaultESI_SI_EEEEEEEPNSB_IJflEEESM_iNS1_9__extrema9arg_min_fIflNSA_4lessIfEEEEEEJSL_SN_iSS_EEEvDpT0__param_3[1]
)
.maxntid 256
{
	.reg .pred 	%p<223>;
	.reg .b32 	%r<400>;
	.reg .b32 	%f<243>;
	.reg .b64 	%rd<306>;

	ld.param.u64 	%rd198, [_ZN6thrust24THRUST_300001_SM_1000_NS8cuda_cub4core6detail13_kernel_agentINS1_8__reduce11ReduceAgentINS0_12zip_iteratorIN4cuda3std3__45tupleIJNS0_6detail15normal_iteratorINS0_10device_ptrIfEEEENS0_17counting_iteratorIlNS0_11use_defaultESI_SI_EEEEEEEPNSB_IJflEEESM_iNS1_9__extrema9arg_min_fIflNSA_4lessIfEEEEEEJSL_SN_iSS_EEEvDpT0__param_0+8];
	ld.param.u64 	%rd197, [_ZN6thrust24THRUST_300001_SM_1000_NS8cuda_cub4core6detail13_kernel_agentINS1_8__reduce11ReduceAgentINS0_12zip_iteratorIN4cuda3std3__45tupleIJNS0_6detail15normal_iteratorINS0_10device_ptrIfEEEENS0_17counting_iteratorIlNS0_11use_defaultESI_SI_EEEEEEEPNSB_IJflEEESM_iNS1_9__extrema9arg_min_fIflNSA_4lessIfEEEEEEJSL_SN_iSS_EEEvDpT0__param_0];
	ld.param.u32 	%r36, [_ZN6thrust24THRUST_300001_SM_1000_NS8cuda_cub4core6detail13_kernel_agentINS1_8__reduce11ReduceAgentINS0_12zip_iteratorIN4cuda3std3__45tupleIJNS0_6detail15normal_iteratorINS0_10device_ptrIfEEEENS0_17counting_iteratorIlNS0_11use_defaultESI_SI_EEEEEEEPNSB_IJflEEESM_iNS1_9__extrema9arg_min_fIflNSA_4lessIfEEEEEEJSL_SN_iSS_EEEvDpT0__param_2];
	setp.eq.s32 	%p1, %r36, 0;
	@%p1 bra 	$L__BB1_200;
	cvta.to.global.u64 	%rd1, %rd197;
	setp.gt.s32 	%p2, %r36, 1279;
	@%p2 bra 	$L__BB1_112;
	mov.u32 	%r1, %tid.x;
	setp.ge.s32 	%p96, %r1, %r36;
	mov.f32 	%f188, 0f00000000;
	mov.b64 	%rd246, 0;
	mov.u32 	%r391, %r1;
	@%p96 bra 	$L__BB1_4;
	cvt.u64.u32 	%rd222, %r1;
	mul.wide.u32 	%rd223, %r1, 4;
	add.s64 	%rd224, %rd1, %rd223;
	add.s64 	%rd246, %rd198, %rd222;
	ld.global.f32 	%f188, [%rd224];
	add.s32 	%r391, %r1, 256;
$L__BB1_4:
	setp.ge.s32 	%p97, %r391, %r36;
	@%p97 bra 	$L__BB1_26;
	not.b32 	%r160, %r391;
	add.s32 	%r4, %r36, %r160;
	and.b32  	%r161, %r4, 768;
	setp.eq.s32 	%p98, %r161, 768;
	@%p98 bra 	$L__BB1_11;
	cvt.u64.u32 	%rd226, %r391;
	add.s64 	%rd237, %rd198, %rd226;
	mul.wide.u32 	%rd227, %r391, 4;
	add.s64 	%rd236, %rd1, %rd227;
	shr.u32 	%r162, %r4, 8;
	add.s32 	%r163, %r162, 1;
	and.b32  	%r164, %r163, 3;
	neg.s32 	%r389, %r164;
$L__BB1_7:
	.pragma "nounroll";
	mov.u64 	%rd9, %rd246;
	mov.f32 	%f3, %f188;
	ld.global.f32 	%f4, [%rd236];
	setp.lt.f32 	%p99, %f3, %f4;
	@%p99 bra 	$L__BB1_10;
	setp.lt.f32 	%p100, %f4, %f3;
	mov.u64 	%rd246, %rd237;
	mov.f32 	%f188, %f4;
	@%p100 bra 	$L__BB1_10;
	setp.lt.s64 	%p101, %rd9, %rd237;
	min.s64 	%rd246, %rd9, %rd237;
	selp.f32 	%f188, %f3, %f4, %p101;
$L__BB1_10:
	add.s32 	%r391, %r391, 256;
	add.s64 	%rd237, %rd237, 256;
	add.s64 	%rd236, %rd236, 1024;
	add.s32 	%r389, %r389, 1;
	setp.ne.s32 	%p102, %r389, 0;
	@%p102 bra 	$L__BB1_7;
$L__BB1_11:
	setp.lt.u32 	%p103, %r4, 768;
	@%p103 bra 	$L__BB1_26;
	add.s32 	%r392, %r391, 512;
$L__BB1_13:
	mov.u32 	%r12, %r392;
	add.s32 	%r165, %r12, -512;
	cvt.s64.s32 	%rd228, %r165;
	mul.wide.s32 	%rd229, %r165, 4;
	add.s64 	%rd17, %rd1, %rd229;
	add.s64 	%rd18, %rd198, %rd228;
	ld.global.f32 	%f10, [%rd17];
	setp.lt.f32 	%p104, %f188, %f10;
	mov.u64 	%rd243, %rd246;
	mov.f32 	%f185, %f188;
	@%p104 bra 	$L__BB1_16;
	setp.lt.f32 	%p105, %f10, %f188;
	mov.u64 	%rd243, %rd18;
	mov.f32 	%f185, %f10;
	@%p105 bra 	$L__BB1_16;
	setp.lt.s64 	%p106, %rd246, %rd18;
	min.s64 	%rd243, %rd246, %rd18;
	selp.f32 	%f185, %f188, %f10, %p106;
$L__BB1_16:
	add.s32 	%r166, %r12, -256;
	cvt.s64.s32 	%rd230, %r166;
	add.s64 	%rd21, %rd198, %rd230;
	ld.global.f32 	%f13, [%rd17+1024];
	setp.lt.f32 	%p107, %f185, %f13;
	mov.u64 	%rd244, %rd243;
	mov.f32 	%f186, %f185;
	@%p107 bra 	$L__BB1_19;
	setp.lt.f32 	%p108, %f13, %f185;
	mov.u64 	%rd244, %rd21;
	mov.f32 	%f186, %f13;
	@%p108 bra 	$L__BB1_19;
	setp.lt.s64 	%p109, %rd243, %rd21;
	min.s64 	%rd244, %rd243, %rd21;
	selp.f32 	%f186, %f185, %f13, %p109;
$L__BB1_19:
	cvt.s64.s32 	%rd231, %r12;
	add.s64 	%rd24, %rd198, %rd231;
	ld.global.f32 	%f16, [%rd17+2048];
	setp.lt.f32 	%p110, %f186, %f16;
	mov.u64 	%rd245, %rd244;
	mov.f32 	%f187, %f186;
	@%p110 bra 	$L__BB1_22;
	setp.lt.f32 	%p111, %f16, %f186;
	mov.u64 	%rd245, %rd24;
	mov.f32 	%f187, %f16;
	@%p111 bra 	$L__BB1_22;
	setp.lt.s64 	%p112, %rd244, %rd24;
	min.s64 	%rd245, %rd244, %rd24;
	selp.f32 	%f187, %f186, %f16, %p112;
$L__BB1_22:
	add.s32 	%r167, %r12, 256;
	cvt.s64.s32 	%rd232, %r167;
	add.s64 	%rd27, %rd198, %rd232;
	ld.global.f32 	%f19, [%rd17+3072];
	setp.lt.f32 	%p113, %f187, %f19;
	mov.u64 	%rd246, %rd245;
	mov.f32 	%f188, %f187;
	@%p113 bra 	$L__BB1_25;
	setp.lt.f32 	%p114, %f19, %f187;
	mov.u64 	%rd246, %rd27;
	mov.f32 	%f188, %f19;
	@%p114 bra 	$L__BB1_25;
	setp.lt.s64 	%p115, %rd245, %rd27;
	min.s64 	%rd246, %rd245, %rd27;
	selp.f32 	%f188, %f187, %f19, %p115;
$L__BB1_25:
	add.s32 	%r392, %r12, 1024;
	add.s32 	%r168, %r12, 512;
	setp.lt.s32 	%p116, %r168, %r36;
	@%p116 bra 	$L__BB1_13;
$L__BB1_26:
	setp.lt.s32 	%p117, %r36, 256;
	@%p117 bra 	$L__BB1_66;
	// begin inline asm
	mov.u32 %r282, %laneid;
	// end inline asm
	mov.b32 	%r284, %f188;
	mov.b32 	%r300, 1;
	mov.b32 	%r301, 31;
	mov.b32 	%r302, -1;
	// begin inline asm
	shfl.sync.down.b32 %r283, %r284, %r300, %r301, %r302;
	// end inline asm
	mov.b32 	%f23, %r283;
	// begin inline asm
	shfl.sync.down.b32 %r288, %r289, %r300, %r301, %r302;
	// end inline asm
	mov.b64 	{%r294, %r299}, %rd246;
	// begin inline asm
	shfl.sync.down.b32 %r293, %r294, %r300, %r301, %r302;
	// end inline asm
	// begin inline asm
	shfl.sync.down.b32 %r298, %r299, %r300, %r301, %r302;
	// end inline asm
	mov.b64 	%rd31, {%r293, %r298};
	setp.gt.s32 	%p174, %r282, 30;
	setp.lt.f32 	%p175, %f188, %f23;
	or.pred  	%p176, %p174, %p175;
	mov.u64 	%rd248, %rd246;
	mov.f32 	%f190, %f188;
	@%p176 bra 	$L__BB1_30;
	setp.gt.f32 	%p177, %f188, %f23;
	mov.u64 	%rd248, %rd31;
	mov.f32 	%f190, %f23;
	@%p177 bra 	$L__BB1_30;
	setp.lt.s64 	%p178, %rd246, %rd31;
	min.s64 	%rd248, %rd246, %rd31;
	selp.f32 	%f190, %f188, %f23, %p178;
$L__BB1_30:
	mov.b32 	%r304, %f190;
	mov.b32 	%r320, 2;
	mov.b32 	%r321, 31;
	mov.b32 	%r322, -1;
	// begin inline asm
	shfl.sync.down.b32 %r303, %r304, %r320, %r321, %r322;
	// end inline asm
	mov.b32 	%f26, %r303;
	// begin inline asm
	shfl.sync.down.b32 %r308, %r309, %r320, %r321, %r322;
	// end inline asm
	mov.b64 	{%r314, %r319}, %rd248;
	// begin inline asm
	shfl.sync.down.b32 %r313, %r314, %r320, %r321, %r322;
	// end inline asm
	// begin inline asm
	shfl.sync.down.b32 %r318, %r319, %r320, %r321, %r322;
	// end inline asm
	mov.b64 	%rd34, {%r313, %r318};
	setp.gt.s32 	%p179, %r282, 29;
	setp.lt.f32 	%p180, %f190, %f26;
	or.pred  	%p181, %p179, %p180;
	mov.u64 	%rd249, %rd248;
	mov.f32 	%f191, %f190;
	@%p181 bra 	$L__BB1_33;
	setp.gt.f32 	%p182, %f190, %f26;
	mov.u64 	%rd249, %rd34;
	mov.f32 	%f191, %f26;
	@%p182 bra 	$L__BB1_33;
	setp.lt.s64 	%p183, %rd248, %rd34;
	min.s64 	%rd249, %rd248, %rd34;
	selp.f32 	%f191, %f190, %f26, %p183;
$L__BB1_33:
	mov.b32 	%r324, %f191;
	mov.b32 	%r340, 4;
	mov.b32 	%r341, 31;
	mov.b32 	%r342, -1;
	// begin inline asm
	shfl.sync.down.b32 %r323, %r324, %r340, %r341, %r342;
	// end inline asm
	mov.b32 	%f29, %r323;
	// begin inline asm
	shfl.sync.down.b32 %r328, %r329, %r340, %r341, %r342;
	// end inline asm
	mov.b64 	{%r334, %r339}, %rd249;
	// begin inline asm
	shfl.sync.down.b32 %r333, %r334, %r340, %r341, %r342;
	// end inline asm
	// begin inline asm
	shfl.sync.down.b32 %r338, %r339, %r340, %r341, %r342;
	// end inline asm
	mov.b64 	%rd37, {%r333, %r338};
	setp.gt.s32 	%p184, %r282, 27;
	setp.lt.f32 	%p185, %f191, %f29;
	or.pred  	%p186, %p184, %p185;
	mov.u64 	%rd250, %rd249;
	mov.f32 	%f192, %f191;
	@%p186 bra 	$L__BB1_36;
	setp.gt.f32 	%p187, %f191, %f29;
	mov.u64 	%rd250, %rd37;
	mov.f32 	%f192, %f29;
	@%p187 bra 	$L__BB1_36;
	setp.lt.s64 	%p188, %rd249, %rd37;
	min.s64 	%rd250, %rd249, %rd37;
	selp.f32 	%f192, %f191, %f29, %p188;
$L__BB1_36:
	mov.b32 	%r344, %f192;
	mov.b32 	%r360, 8;
	mov.b32 	%r361, 31;
	mov.b32 	%r362, -1;
	// begin inline asm
	shfl.sync.down.b32 %r343, %r344, %r360, %r361, %r362;
	// end inline asm
	mov.b32 	%f32, %r343;
	// begin inline asm
	shfl.sync.down.b32 %r348, %r349, %r360, %r361, %r362;
	// end inline asm
	mov.b64 	{%r354, %r359}, %rd250;
	// begin inline asm
	shfl.sync.down.b32 %r353, %r354, %r360, %r361, %r362;
	// end inline asm
	// begin inline asm
	shfl.sync.down.b32 %r358, %r359, %r360, %r361, %r362;
	// end inline asm
	mov.b64 	%rd40, {%r353, %r358};
	setp.gt.s32 	%p189, %r282, 23;
	setp.lt.f32 	%p190, %f192, %f32;
	or.pred  	%p191, %p189, %p190;
	mov.u64 	%rd251, %rd250;
	mov.f32 	%f193, %f192;
	@%p191 bra 	$L__BB1_39;
	setp.gt.f32 	%p192, %f192, %f32;
	mov.u64 	%rd251, %rd40;
	mov.f32 	%f193, %f32;
	@%p192 bra 	$L__BB1_39;
	setp.lt.s64 	%p193, %rd250, %rd40;
	min.s64 	%rd251, %rd250, %rd40;
	selp.f32 	%f193, %f192, %f32, %p193;
$L__BB1_39:
	mov.b32 	%r364, %f193;
	mov.b32 	%r380, 16;
	mov.b32 	%r381, 31;
	mov.b32 	%r382, -1;
	// begin inline asm
	shfl.sync.down.b32 %r363, %r364, %r380, %r381, %r382;
	// end inline asm
	mov.b32 	%f35, %r363;
	// begin inline asm
	shfl.sync.down.b32 %r368, %r369, %r380, %r381, %r382;
	// end inline asm
	mov.b64 	{%r374, %r379}, %rd251;
	// begin inline asm
	shfl.sync.down.b32 %r373, %r374, %r380, %r381, %r382;
	// end inline asm
	// begin inline asm
	shfl.sync.down.b32 %r378, %r379, %r380, %r381, %r382;
	// end inline asm
	mov.b64 	%rd43, {%r373, %r378};
	setp.gt.s32 	%p194, %r282, 15;
	setp.lt.f32 	%p195, %f193, %f35;
	or.pred  	%p196, %p194, %p195;
	mov.u64 	%rd305, %rd251;
	mov.f32 	%f242, %f193;
	@%p196 bra 	$L__BB1_42;
	setp.gt.f32 	%p197, %f193, %f35;
	mov.u64 	%rd305, %rd43;
	mov.f32 	%f242, %f35;
	@%p197 bra 	$L__BB1_42;
	setp.lt.s64 	%p198, %rd251, %rd43;
	min.s64 	%rd305, %rd251, %rd43;
	selp.f32 	%f242, %f193, %f35, %p198;
$L__BB1_42:
	setp.ne.s32 	%p199, %r282, 0;
	@%p199 bra 	$L__BB1_44;
	shr.u32 	%r383, %r1, 1;
	and.b32  	%r384, %r383, 496;
	mov.u32 	%r385, _ZN6thrust24THRUST_300001_SM_1000_NS8cuda_cub4core6detail5shmemE;
	add.s32 	%r386, %r385, %r384;
	st.shared.f32 	[%r386+8], %f242;
	st.shared.u64 	[%r386+16], %rd305;
$L__BB1_44:
	bar.sync 	0;
	setp.ne.s32 	%p200, %r1, 0;
	@%p200 bra 	$L__BB1_198;
	ld.shared.f32 	%f38, [_ZN6thrust24THRUST_300001_SM_1000_NS8cuda_cub4core6detail5shmemE+24];
	ld.shared.u64 	%rd46, [_ZN6thrust24THRUST_300001_SM_1000_NS8cuda_cub4core6detail5shmemE+32];
	setp.lt.f32 	%p201, %f242, %f38;
	mov.u64 	%rd253, %rd305;
	mov.f32 	%f195, %f242;
	@%p201 bra 	$L__BB1_48;
	setp.lt.f32 	%p202, %f38, %f242;
	mov.u64 	%rd253, %rd46;
	mov.f32 	%f195, %f38;
	@%p202 bra 	$L__BB1_48;
	setp.lt.s64 	%p203, %rd305, %rd46;
	min.s64 	%rd253, %rd305, %rd46;
	selp.f32 	%f195, %f242, %f38, %p203;
$L__BB1_48:
	ld.shared.f32 	%f41, [_ZN6thrust24THRUST_300001_SM_1000_NS8cuda_cub4core6detail5shmemE+40];
	ld.shared.u64 	%rd49, [_ZN6thrust24THRUST_300001_SM_1000_NS8cuda_cub4core6detail5shmemE+48];
	setp.lt.f32 	%p204, %f195, %f41;
	mov.u64 	%rd254, %rd253;
	mov.f32 	%f196, %f195;
	@%p204 bra 	$L__BB1_51;
	setp.lt.f32 	%p205, %f41, %f195;
	mov.u64 	%rd254, %rd49;
	mov.f32 	%f196, %f41;
	@%p205 bra 	$L__BB1_51;
	setp.lt.s64 	%p206, %rd253, %rd49;
	min.s64 	%rd254, %rd253, %rd49;
	selp.f32 	%f196, %f195, %f41, %p206;
$L__BB1_51:
	ld.shared.f32 	%f44, [_ZN6thrust24THRUST_300001_SM_1000_NS8cuda_cub4core6detail5shmemE+56];
	ld.shared.u64 	%rd52, [_ZN6thrust24THRUST_300001_SM_1000_NS8cuda_cub4core6detail5shmemE+64];
	setp.lt.f32 	%p207, %f196, %f44;
	mov.u64 	%rd255, %rd254;
	mov.f32 	%f197, %f196;
	@%p207 bra 	$L__BB1_54;
	setp.lt.f32 	%p208, %f44, %f196;
	mov.u64 	%rd255, %rd52;
	mov.f32 	%f197, %f44;
	@%p208 bra 	$L__BB1_54;
	setp.lt.s64 	%p209, %rd254, %rd52;
	min.s64 	%rd255, %rd254, %rd52;
	selp.f32 	%f197, %f196, %f44, %p209;
$L__BB1_54:
	ld.shared.f32 	%f47, [_ZN6thrust24THRUST_300001_SM_1000_NS8cuda_cub4core6detail5shmemE+72];
	ld.shared.u64 	%rd55, [_ZN6thrust24THRUST_300001_SM_1000_NS8cuda_cub4core6detail5shmemE+80];
	setp.lt.f32 	%p210, %f197, %f47;
	mov.u64 	%rd256, %rd255;
	mov.f32 	%f198, %f197;
	@%p210 bra 	$L__BB1_57;
	setp.lt.f32 	%p211, %f47, %f197;
	mov.u64 	%rd256, %rd55;
	mov.f32 	%f198, %f47;
	@%p211 bra 	$L__BB1_57;
	setp.lt.s64 	%p212, %rd255, %rd55;
	min.s64 	%rd256, %rd255, %rd55;
	selp.f32 	%f198, %f197, %f47, %p212;
$L__BB1_57:
	ld.shared.f32 	%f50, [_ZN6thrust24THRUST_300001_SM_1000_NS8cuda_cub4core6detail5shmemE+88];
	ld.shared.u64 	%rd58, [_ZN6thrust24THRUST_300001_SM_1000_NS8cuda_cub4core6detail5shmemE+96];
	setp.lt.f32 	%p213, %f198, %f50;
	mov.u64 	%rd257, %rd256;
	mov.f32 	%f199, %f198;
	@%p213 bra 	$L__BB1_60;
	setp.lt.f32 	%p214, %f50, %f198;
	mov.u64 	%rd257, %rd58;
	mov.f32 	%f199, %f50;
	@%p214 bra 	$L__BB1_60;
	setp.lt.s64 	%p215, %rd256, %rd58;
	min.s64 	%rd257, %rd256, %rd58;
	selp.f32 	%f199, %f198, %f50, %p215;
$L__BB1_60:
	ld.shared.f32 	%f53, [_ZN6thrust24THRUST_300001_SM_1000_NS8cuda_cub4core6detail5shmemE+104];
	ld.shared.u64 	%rd61, [_ZN6thrust24THRUST_300001_SM_1000_NS8cuda_cub4core6detail5shmemE+112];
	setp.lt.f32 	%p216, %f199, %f53;
	mov.u64 	%rd258, %rd257;
	mov.f32 	%f200, %f199;
	@%p216 bra 	$L__BB1_63;
	setp.lt.f32 	%p217, %f53, %f199;
	mov.u64 	%rd258, %rd61;
	mov.f32 	%f200, %f53;
	@%p217 bra 	$L__BB1_63;
	setp.lt.s64 	%p218, %rd257, %rd61;
	min.s64 	%rd258, %rd257, %rd61;
	selp.f32 	%f200, %f199, %f53, %p218;
$L__BB1_63:
	ld.shared.f32 	%f56, [_ZN6thrust24THRUST_300001_SM_1000_NS8cuda_cub4core6detail5shmemE+120];
	ld.shared.u64 	%rd64, [_ZN6thrust24THRUST_300001_SM_1000_NS8cuda_cub4core6detail5shmemE+128];
	setp.lt.f32 	%p219, %f200, %f56;
	mov.f32 	%f242, %f200;
	mov.u64 	%rd305, %rd258;
	@%p219 bra 	$L__BB1_198;
	setp.lt.f32 	%p220, %f56, %f200;
	mov.f32 	%f242, %f56;
	mov.u64 	%rd305, %rd64;
	@%p220 bra 	$L__BB1_198;
	setp.lt.s64 	%p221, %rd258, %rd64;
	min.s64 	%rd305, %rd258, %rd64;
	selp.f32 	%f242, %f200, %f56, %p221;
	bra.uni 	$L__BB1_198;
$L__BB1_66:
	// begin inline asm
	mov.u32 %r169, %laneid;
	// end inline asm
	and.b32  	%r190, %r1, 992;
	add.s32 	%r191, %r190, 32;
	setp.gt.s32 	%p118, %r191, %r36;
	not.b32 	%r192, %r190;
	add.s32 	%r193, %r36, %r192;
	selp.b32 	%r188, %r193, 31, %p118;
	mov.b32 	%r171, %f188;
	mov.b32 	%r187, 1;
	mov.b32 	%r189, -1;
	// begin inline asm
	shfl.sync.down.b32 %r170, %r171, %r187, %r188, %r189;
	// end inline asm
	mov.b32 	%f58, %r170;
	// begin inline asm
	shfl.sync.down.b32 %r175, %r176, %r187, %r188, %r189;
	// end inline asm
	mov.b64 	{%r181, %r186}, %rd246;
	// begin inline asm
	shfl.sync.down.b32 %r180, %r181, %r187, %r188, %r189;
	// end inline asm
	// begin inline asm
	shfl.sync.down.b32 %r185, %r186, %r187, %r188, %r189;
	// end inline asm
	mov.b64 	%rd66, {%r180, %r185};
	setp.ge.s32 	%p119, %r169, %r188;
	setp.lt.f32 	%p120, %f188, %f58;
	or.pred  	%p121, %p119, %p120;
	mov.f32 	%f201, %f188;
	mov.u64 	%rd259, %rd246;
	@%p121 bra 	$L__BB1_69;
	setp.gt.f32 	%p122, %f188, %f58;
	mov.f32 	%f201, %f58;
	mov.u64 	%rd259, %rd66;
	@%p122 bra 	$L__BB1_69;
	setp.lt.s64 	%p123, %rd246, %rd66;
	selp.f32 	%f201, %f188, %f58, %p123;
	min.s64 	%rd259, %rd246, %rd66;
$L__BB1_69:
	mov.b32 	%r195, %f201;
	mov.b32 	%r211, 2;
	mov.b32 	%r213, -1;
	// begin inline asm
	shfl.sync.down.b32 %r194, %r195, %r211, %r188, %r213;
	// end inline asm
	mov.b32 	%f61, %r194;
	// begin inline asm
	shfl.sync.down.b32 %r199, %r200, %r211, %r188, %r213;
	// end inline asm
	mov.b64 	{%r205, %r210}, %rd259;
	// begin inline asm
	shfl.sync.down.b32 %r204, %r205, %r211, %r188, %r213;
	// end inline asm
	// begin inline asm
	shfl.sync.down.b32 %r209, %r210, %r211, %r188, %r213;
	// end inline asm
	mov.b64 	%rd69, {%r204, %r209};
	add.s32 	%r214, %r169, 2;
	setp.gt.s32 	%p124, %r214, %r188;
	setp.lt.f32 	%p125, %f201, %f61;
	or.pred  	%p126, %p124, %p125;
	mov.f32 	%f202, %f201;
	mov.u64 	%rd260, %rd259;
	@%p126 bra 	$L__BB1_72;
	setp.gt.f32 	%p127, %f201, %f61;
	mov.f32 	%f202, %f61;
	mov.u64 	%rd260, %rd69;
	@%p127 bra 	$L__BB1_72;
	setp.lt.s64 	%p128, %rd259, %rd69;
	selp.f32 	%f202, %f201, %f61, %p128;
	min.s64 	%rd260, %rd259, %rd69;
$L__BB1_72:
	mov.b32 	%r216, %f202;
	mov.b32 	%r232, 4;
	mov.b32 	%r234, -1;
	// begin inline asm
	shfl.sync.down.b32 %r215, %r216, %r232, %r188, %r234;
	// end inline asm
	mov.b32 	%f64, %r215;
	// begin inline asm
	shfl.sync.down.b32 %r220, %r221, %r232, %r188, %r234;
	// end inline asm
	mov.b64 	{%r226, %r231}, %rd260;
	// begin inline asm
	shfl.sync.down.b32 %r225, %r226, %r232, %r188, %r234;
	// end inline asm
	// begin inline asm
	shfl.sync.down.b32 %r230, %r231, %r232, %r188, %r234;
	// end inline asm
	mov.b64 	%rd72, {%r225, %r230};
	add.s32 	%r235, %r169, 4;
	setp.gt.s32 	%p129, %r235, %r188;
	setp.lt.f32 	%p130, %f202, %f64;
	or.pred  	%p131, %p129, %p130;
	mov.f32 	%f203, %f202;
	mov.u64 	%rd261, %rd260;
	@%p131 bra 	$L__BB1_75;
	setp.gt.f32 	%p132, %f202, %f64;
	mov.f32 	%f203, %f64;
	mov.u64 	%rd261, %rd72;
	@%p132 bra 	$L__BB1_75;
	setp.lt.s64 	%p133, %rd260, %rd72;
	selp.f32 	%f203, %f202, %f64, %p133;
	min.s64 	%rd261, %rd260, %rd72;
$L__BB1_75:
	mov.b32 	%r237, %f203;
	mov.b32 	%r253, 8;
	mov.b32 	%r255, -1;
	// begin inline asm
	shfl.sync.down.b32 %r236, %r237, %r253, %r188, %r255;
	// end inline asm
	mov.b32 	%f67, %r236;
	// begin inline asm
	shfl.sync.down.b32 %r241, %r242, %r253, %r188, %r255;
	// end inline asm
	mov.b64 	{%r247, %r252}, %rd261;
	// begin inline asm
	shfl.sync.down.b32 %r246, %r247, %r253, %r188, %r255;
	// end inline asm
	// begin inline asm
	shfl.sync.down.b32 %r251, %r252, %r253, %r188, %r255;
	// end inline asm
	mov.b64 	%rd75, {%r246, %r251};
	add.s32 	%r256, %r169, 8;
	setp.gt.s32 	%p134, %r256, %r188;
	setp.lt.f32 	%p135, %f203, %f67;
	or.pred  	%p136, %p134, %p135;
	mov.f32 	%f204, %f203;
	mov.u64 	%rd262, %rd261;
	@%p136 bra 	$L__BB1_78;
	setp.gt.f32 	%p137, %f203, %f67;
	mov.f32 	%f204, %f67;
	mov.u64 	%rd262, %rd75;
	@%p137 bra 	$L__BB1_78;
	setp.lt.s64 	%p138, %rd261, %rd75;
	selp.f32 	%f204, %f203, %f67, %p138;
	min.s64 	%rd262, %rd261, %rd75;
$L__BB1_78:
	mov.b32 	%r258, %f204;
	mov.b32 	%r274, 16;
	mov.b32 	%r276, -1;
	// begin inline asm
	shfl.sync.down.b32 %r257, %r258, %r274, %r188, %r276;
	// end inline asm
	mov.b32 	%f70, %r257;
	// begin inline asm
	shfl.sync.down.b32 %r262, %r263, %r274, %r188, %r276;
	// end inline asm
	mov.b64 	{%r268, %r273}, %rd262;
	// begin inline asm
	shfl.sync.down.b32 %r267, %r268, %r274, %r188, %r276;
	// end inline asm
	// begin inline asm
	shfl.sync.down.b32 %r272, %r273, %r274, %r188, %r276;
	// end inline asm
	mov.b64 	%rd78, {%r267, %r272};
	add.s32 	%r277, %r169, 16;
	setp.gt.s32 	%p139, %r277, %r188;
	setp.lt.f32 	%p140, %f204, %f70;
	or.pred  	%p141, %p139, %p140;
	mov.f32 	%f242, %f204;
	mov.u64 	%rd305, %rd262;
	@%p141 bra 	$L__BB1_81;
	setp.gt.f32 	%p142, %f204, %f70;
	mov.f32 	%f242, %f70;
	mov.u64 	%rd305, %rd78;
	@%p142 bra 	$L__BB1_81;
	setp.lt.s64 	%p143, %rd262, %rd78;
	selp.f32 	%f242, %f204, %f70, %p143;
	min.s64 	%rd305, %rd262, %rd78;
$L__BB1_81:
	setp.ne.s32 	%p144, %r169, 0;
	@%p144 bra 	$L__BB1_83;
	shr.u32 	%r278, %r1, 1;
	and.b32  	%r279, %r278, 496;
	mov.u32 	%r280, _ZN6thrust24THRUST_300001_SM_1000_NS8cuda_cub4core6detail5shmemE;
	add.s32 	%r281, %r280, %r279;
	st.shared.f32 	[%r281+8], %f242;
	st.shared.u64 	[%r281+16], %rd305;
$L__BB1_83:
	bar.sync 	0;
	setp.ne.s32 	%p145, %r1, 0;
	@%p145 bra 	$L__BB1_198;
	setp.lt.s32 	%p146, %r36, 33;
	mov.f32 	%f206, %f242;
	mov.u64 	%rd264, %rd305;
	@%p146 bra 	$L__BB1_88;
	ld.shared.f32 	%f73, [_ZN6thrust24THRUST_300001_SM_1000_NS8cuda_cub4core6detail5shmemE+24];
	ld.shared.u64 	%rd81, [_ZN6thrust24THRUST_300001_SM_1000_NS8cuda_cub4core6detail5shmemE+32];
	setp.lt.f32 	%p147, %f242, %f73;
	mov.f32 	%f206, %f242;
	mov.u64 	%rd264, %rd305;
	@%p147 bra 	$L__BB1_88;
	setp.lt.f32 	%p148, %f73, %f242;
	mov.f32 	%f206, %f73;
	mov.u64 	%rd264, %rd81;
	@%p148 bra 	$L__BB1_88;
	setp.lt.s64 	%p149, %rd305, %rd81;
	selp.f32 	%f206, %f242, %f73, %p149;
	min.s64 	%rd264, %rd305, %rd81;
$L__BB1_88:
	setp.lt.s32 	%p150, %r36, 65;
	mov.f32 	%f207, %f206;
	mov.u64 	%rd265, %rd264;
	@%p150 bra 	$L__BB1_92;
	ld.shared.f32 	%f76, [_ZN6thrust24THRUST_300001_SM_1000_NS8cuda_cub4core6detail5shmemE+40];
	ld.shared.u64 	%rd84, [_ZN6thrust24THRUST_300001_SM_1000_NS8cuda_cub4core6detail5shmemE+48];
	setp.lt.f32 	%p151, %f206, %f76;
	mov.f32 	%f207, %f206;
	mov.u64 	%rd265, %rd264;
	@%p151 bra 	$L__BB1_92;
	setp.lt.f32 	%p152, %f76, %f206;
	mov.f32 	%f207, %f76;
	mov.u64 	%rd265, %rd84;
	@%p152 bra 	$L__BB1_92;
	setp.lt.s64 	%p153, %rd264, %rd84;
	selp.f32 	%f207, %f206, %f76, %p153;
	min.s64 	%rd265, %rd264, %rd84;
$L__BB1_92:
	setp.lt.s32 	%p154, %r36, 97;
	mov.f32 	%f208, %f207;
	mov.u64 	%rd266, %rd265;
	@%p154 bra 	$L__BB1_96;
	ld.shared.f32 	%f79, [_ZN6thrust24THRUST_300001_SM_1000_NS8cuda_cub4core6detail5shmemE+56];
	ld.shared.u64 	%rd87, [_ZN6thrust24THRUST_300001_SM_1000_NS8cuda_cub4core6detail5shmemE+64];
	setp.lt.f32 	%p155, %f207, %f79;
	mov.f32 	%f208, %f207;
	mov.u64 	%rd266, %rd265;
	@%p155 bra 	$L__BB1_96;
	setp.lt.f32 	%p156, %f79, %f207;
	mov.f32 	%f208, %f79;
	mov.u64 	%rd266, %rd87;
	@%p156 bra 	$L__BB1_96;
	setp.lt.s64 	%p157, %rd265, %rd87;
	selp.f32 	%f208, %f207, %f79, %p157;
	min.s64 	%rd266, %rd265, %rd87;
$L__BB1_96:
	setp.lt.s32 	%p158, %r36, 129;
	mov.f32 	%f209, %f208;
	mov.u64 	%rd267, %rd266;
	@%p158 bra 	$L__BB1_100;
	ld.shared.f32 	%f82, [_ZN6thrust24THRUST_300001_SM_1000_NS8cuda_cub4core6detail5shmemE+72];
	ld.shared.u64 	%rd90, [_ZN6thrust24THRUST_300001_SM_1000_NS8cuda_cub4core6detail5shmemE+80];
	setp.lt.f32 	%p159, %f208, %f82;
	mov.f32 	%f209, %f208;
	mov.u64 	%rd267, %rd266;
	@%p159 bra 	$L__BB1_100;
	setp.lt.f32 	%p160, %f82, %f208;
	mov.f32 	%f209, %f82;
	mov.u64 	%rd267, %rd90;
	@%p160 bra 	$L__BB1_100;
	setp.lt.s64 	%p161, %rd266, %rd90;
	selp.f32 	%f209, %f208, %f82, %p161;
	min.s64 	%rd267, %rd266, %rd90;
$L__BB1_100:
	setp.lt.s32 	%p162, %r36, 161;
	mov.f32 	%f210, %f209;
	mov.u64 	%rd268, %rd267;
	@%p162 bra 	$L__BB1_104;
	ld.shared.f32 	%f85, [_ZN6thrust24THRUST_300001_SM_1000_NS8cuda_cub4core6detail5shmemE+88];
	ld.shared.u64 	%rd93, [_ZN6thrust24THRUST_300001_SM_1000_NS8cuda_cub4core6detail5shmemE+96];
	setp.lt.f32 	%p163, %f209, %f85;
	mov.f32 	%f210, %f209;
	mov.u64 	%rd268, %rd267;
	@%p163 bra 	$L__BB1_104;
	setp.lt.f32 	%p164, %f85, %f209;
	mov.f32 	%f210, %f85;
	mov.u64 	%rd268, %rd93;
	@%p164 bra 	$L__BB1_104;
	setp.lt.s64 	%p165, %rd267, %rd93;
	selp.f32 	%f210, %f209, %f85, %p165;
	min.s64 	%rd268, %rd267, %rd93;
$L__BB1_104:
	setp.lt.s32 	%p166, %r36, 193;
	mov.f32 	%f211, %f210;
	mov.u64 	%rd269, %rd268;
	@%p166 bra 	$L__BB1_108;
	ld.shared.f32 	%f88, [_ZN6thrust24THRUST_300001_SM_1000_NS8cuda_cub4core6detail5shmemE+104];
	ld.shared.u64 	%rd96, [_ZN6thrust24THRUST_300001_SM_1000_NS8cuda_cub4core6detail5shmemE+112];
	setp.lt.f32 	%p167, %f210, %f88;
	mov.f32 	%f211, %f210;
	mov.u64 	%rd269, %rd268;
	@%p167 bra 	$L__BB1_108;
	setp.lt.f32 	%p168, %f88, %f210;
	mov.f32 	%f211, %f88;
	mov.u64 	%rd269, %rd96;
	@%p168 bra 	$L__BB1_108;
	setp.lt.s64 	%p169, %rd268, %rd96;
	selp.f32 	%f211, %f210, %f88, %p169;
	min.s64 	%rd269, %rd268, %rd96;
$L__BB1_108:
	setp.lt.s32 	%p170, %r36, 225;
	mov.f32 	%f242, %f211;
	mov.u64 	%rd305, %rd269;
	@%p170 bra 	$L__BB1_198;
	ld.shared.f32 	%f91, [_ZN6thrust24THRUST_300001_SM_1000_NS8cuda_cub4core6detail5shmemE+120];
	ld.shared.u64 	%rd99, [_ZN6thrust24THRUST_300001_SM_1000_NS8cuda_cub4core6detail5shmemE+128];
	setp.lt.f32 	%p171, %f211, %f91;
	mov.f32 	%f242, %f211;
	mov.u64 	%rd305, %rd269;
	@%p171 bra 	$L__BB1_198;
	setp.lt.f32 	%p172, %f91, %f211;
	mov.f32 	%f242, %f91;
	mov.u64 	%rd305, %rd99;
	@%p172 bra 	$L__BB1_198;
	setp.lt.s64 	%p173, %rd269, %rd99;
	selp.f32 	%f242, %f211, %f91, %p173;
	min.s64 	%rd305, %rd269, %rd99;
	bra.uni 	$L__BB1_198;
$L__BB1_112:
	mov.u32 	%r17, %tid.x;
	cvt.u64.u32 	%rd101, %r17;
	mul.wide.u32 	%rd200, %r17, 4;
	add.s64 	%rd102, %rd1, %rd200;
	ld.global.f32 	%f172, [%rd102];
	add.s32 	%r37, %r17, 256;
	cvt.u64.u32 	%rd201, %r37;
	ld.global.f32 	%f173, [%rd102+1024];
	add.s32 	%r38, %r17, 512;
	cvt.u64.u32 	%rd202, %r38;
	ld.global.f32 	%f174, [%rd102+2048];
	ld.global.f32 	%f93, [%rd102+3072];
	or.b32  	%r39, %r17, 1024;
	cvt.u64.u32 	%rd103, %r39;
	add.s64 	%rd104, %rd198, %rd103;
	ld.global.f32 	%f94, [%rd102+4096];
	setp.lt.f32 	%p3, %f173, %f172;
	selp.f32 	%f175, %f173, %f172, %p3;
	selp.b64 	%rd203, %rd201, %rd101, %p3;
	setp.lt.f32 	%p4, %f174, %f175;
	selp.f32 	%f95, %f174, %f175, %p4;
	selp.b64 	%rd105, %rd202, %rd203, %p4;
	setp.lt.f32 	%p5, %f95, %f93;
	mov.f32 	%f212, %f95;
	mov.u64 	%rd270, %rd105;
	@%p5 bra 	$L__BB1_115;
	add.s32 	%r40, %r17, 768;
	cvt.u64.u32 	%rd270, %r40;
	setp.lt.f32 	%p6, %f93, %f95;
	mov.f32 	%f212, %f93;
	@%p6 bra 	$L__BB1_115;
	mov.f32 	%f212, %f95;
	mov.u64 	%rd270, %rd105;
$L__BB1_115:
	add.s64 	%rd108, %rd198, %rd270;
	setp.lt.f32 	%p7, %f212, %f94;
	mov.f32 	%f229, %f212;
	mov.u64 	%rd292, %rd108;
	@%p7 bra 	$L__BB1_118;
	setp.lt.f32 	%p8, %f94, %f212;
	mov.f32 	%f229, %f94;
	mov.u64 	%rd292, %rd104;
	@%p8 bra 	$L__BB1_118;
	setp.lt.s64 	%p9, %rd270, %rd103;
	selp.f32 	%f229, %f212, %f94, %p9;
	selp.b64 	%rd292, %rd108, %rd104, %p9;
$L__BB1_118:
	setp.lt.u32 	%p10, %r36, 2560;
	mov.b32 	%r394, 1280;
	@%p10 bra 	$L__BB1_136;
	mov.b32 	%r394, 1280;
$L__BB1_120:
	mov.u32 	%r18, %r394;
	cvt.u64.u32 	%rd204, %r18;
	add.s64 	%rd205, %rd101, %rd204;
	mul.wide.u32 	%rd206, %r18, 4;
	add.s64 	%rd207, %rd102, %rd206;
	add.s64 	%rd112, %rd205, %rd198;
	ld.global.f32 	%f100, [%rd207];
	add.s64 	%rd113, %rd112, 256;
	ld.global.f32 	%f101, [%rd207+1024];
	add.s64 	%rd114, %rd112, 512;
	ld.global.f32 	%f102, [%rd207+2048];
	add.s64 	%rd115, %rd112, 768;
	ld.global.f32 	%f103, [%rd207+3072];
	add.s64 	%rd116, %rd112, 1024;
	ld.global.f32 	%f104, [%rd207+4096];
	setp.lt.f32 	%p11, %f229, %f100;
	mov.f32 	%f215, %f229;
	mov.u64 	%rd273, %rd292;
	@%p11 bra 	$L__BB1_123;
	setp.lt.f32 	%p12, %f100, %f229;
	mov.f32 	%f215, %f100;
	mov.u64 	%rd273, %rd112;
	@%p12 bra 	$L__BB1_123;
	setp.lt.s64 	%p13, %rd292, %rd112;
	selp.f32 	%f215, %f229, %f100, %p13;
	min.s64 	%rd273, %rd292, %rd112;
$L__BB1_123:
	setp.lt.f32 	%p14, %f215, %f101;
	mov.f32 	%f216, %f215;
	mov.u64 	%rd274, %rd273;
	@%p14 bra 	$L__BB1_126;
	setp.lt.f32 	%p15, %f101, %f215;
	mov.f32 	%f216, %f101;
	mov.u64 	%rd274, %rd113;
	@%p15 bra 	$L__BB1_126;
	setp.lt.s64 	%p16, %rd273, %rd113;
	selp.f32 	%f216, %f215, %f101, %p16;
	min.s64 	%rd274, %rd273, %rd113;
$L__BB1_126:
	setp.lt.f32 	%p17, %f216, %f102;
	mov.f32 	%f217, %f216;
	mov.u64 	%rd275, %rd274;
	@%p17 bra 	$L__BB1_129;
	setp.lt.f32 	%p18, %f102, %f216;
	mov.f32 	%f217, %f102;
	mov.u64 	%rd275, %rd114;
	@%p18 bra 	$L__BB1_129;
	setp.lt.s64 	%p19, %rd274, %rd114;
	selp.f32 	%f217, %f216, %f102, %p19;
	min.s64 	%rd275, %rd274, %rd114;
$L__BB1_129:
	setp.lt.f32 	%p20, %f217, %f103;
	mov.f32 	%f218, %f217;
	mov.u64 	%rd276, %rd275;
	@%p20 bra 	$L__BB1_132;
	setp.lt.f32 	%p21, %f103, %f217;
	mov.f32 	%f218, %f103;
	mov.u64 	%rd276, %rd115;
	@%p21 bra 	$L__BB1_132;
	setp.lt.s64 	%p22, %rd275, %rd115;
	selp.f32 	%f218, %f217, %f103, %p22;
	min.s64 	%rd276, %rd275, %rd115;
$L__BB1_132:
	setp.lt.f32 	%p23, %f218, %f104;
	mov.f32 	%f229, %f218;
	mov.u64 	%rd292, %rd276;
	@%p23 bra 	$L__BB1_135;
	setp.lt.f32 	%p24, %f104, %f218;
	mov.f32 	%f229, %f104;
	mov.u64 	%rd292, %rd116;
	@%p24 bra 	$L__BB1_135;
	setp.lt.s64 	%p25, %rd276, %rd116;
	selp.f32 	%f229, %f218, %f104, %p25;
	min.s64 	%rd292, %rd276, %rd116;
$L__BB1_135:
	add.s32 	%r394, %r18, 1280;
	add.s32 	%r43, %r18, 2560;
	setp.le.s32 	%p26, %r43, %r36;
	@%p26 bra 	$L__BB1_120;
$L__BB1_136:
	setp.le.s32 	%p27, %r36, %r394;
	@%p27 bra 	$L__BB1_159;
	sub.s32 	%r21, %r36, %r394;
	setp.ge.s32 	%p28, %r17, %r21;
	@%p28 bra 	$L__BB1_159;
	not.b32 	%r44, %r17;
	add.s32 	%r45, %r36, %r44;
	sub.s32 	%r22, %r45, %r394;
	and.b32  	%r46, %r22, 768;
	setp.eq.s32 	%p29, %r46, 768;
	mov.u32 	%r397, %r17;
	@%p29 bra 	$L__BB1_144;
	add.s32 	%r47, %r17, %r394;
	cvt.u64.u32 	%rd209, %r47;
	add.s64 	%rd280, %rd198, %rd209;
	mul.wide.u32 	%rd210, %r47, 4;
	add.s64 	%rd279, %rd1, %rd210;
	shr.u32 	%r48, %r22, 8;
	add.s32 	%r49, %r48, 1;
	and.b32  	%r50, %r49, 3;
	neg.s32 	%r395, %r50;
	mov.u32 	%r397, %r17;
$L__BB1_140:
	.pragma "nounroll";
	mov.u64 	%rd132, %rd292;
	mov.f32 	%f116, %f229;
	ld.global.f32 	%f117, [%rd279];
	setp.lt.f32 	%p30, %f116, %f117;
	@%p30 bra 	$L__BB1_143;
	setp.lt.f32 	%p31, %f117, %f116;
	mov.f32 	%f229, %f117;
	mov.u64 	%rd292, %rd280;
	@%p31 bra 	$L__BB1_143;
	setp.lt.s64 	%p32, %rd132, %rd280;
	selp.f32 	%f229, %f116, %f117, %p32;
	min.s64 	%rd292, %rd132, %rd280;
$L__BB1_143:
	add.s32 	%r397, %r397, 256;
	add.s64 	%rd280, %rd280, 256;
	add.s64 	%rd279, %rd279, 1024;
	add.s32 	%r395, %r395, 1;
	setp.ne.s32 	%p33, %r395, 0;
	@%p33 bra 	$L__BB1_140;
$L__BB1_144:
	setp.lt.u32 	%p34, %r22, 768;
	@%p34 bra 	$L__BB1_159;
	add.s32 	%r398, %r397, %r394;
	cvt.u64.u32 	%rd211, %r398;
	add.s64 	%rd287, %rd198, %rd211;
	cvt.u64.u32 	%rd212, %r397;
	cvt.u64.u32 	%rd213, %r394;
	add.s64 	%rd214, %rd212, %rd213;
	shl.b64 	%rd215, %rd214, 2;
	add.s64 	%rd216, %rd215, %rd1;
	add.s64 	%rd286, %rd216, 3072;
	mul.wide.u32 	%rd217, %r398, 4;
	add.s64 	%rd285, %rd1, %rd217;
	add.s32 	%r399, %r397, 512;
$L__BB1_146:
	mov.u32 	%r32, %r399;
	ld.global.f32 	%f123, [%rd285];
	setp.lt.f32 	%p35, %f229, %f123;
	mov.f32 	%f226, %f229;
	mov.u64 	%rd289, %rd292;
	@%p35 bra 	$L__BB1_149;
	setp.lt.f32 	%p36, %f123, %f229;
	mov.f32 	%f226, %f123;
	mov.u64 	%rd289, %rd287;
	@%p36 bra 	$L__BB1_149;
	setp.lt.s64 	%p37, %rd292, %rd287;
	selp.f32 	%f226, %f229, %f123, %p37;
	min.s64 	%rd289, %rd292, %rd287;
$L__BB1_149:
	add.s32 	%r51, %r398, 256;
	cvt.u64.u32 	%rd218, %r51;
	add.s64 	%rd148, %rd198, %rd218;
	ld.global.f32 	%f126, [%rd286+-2048];
	setp.lt.f32 	%p38, %f226, %f126;
	mov.f32 	%f227, %f226;
	mov.u64 	%rd290, %rd289;
	@%p38 bra 	$L__BB1_152;
	setp.lt.f32 	%p39, %f126, %f226;
	mov.f32 	%f227, %f126;
	mov.u64 	%rd290, %rd148;
	@%p39 bra 	$L__BB1_152;
	setp.lt.s64 	%p40, %rd289, %rd148;
	selp.f32 	%f227, %f226, %f126, %p40;
	min.s64 	%rd290, %rd289, %rd148;
$L__BB1_152:
	add.s32 	%r52, %r398, 512;
	cvt.u64.u32 	%rd219, %r52;
	add.s64 	%rd151, %rd198, %rd219;
	ld.global.f32 	%f129, [%rd286+-1024];
	setp.lt.f32 	%p41, %f227, %f129;
	mov.f32 	%f228, %f227;
	mov.u64 	%rd291, %rd290;
	@%p41 bra 	$L__BB1_155;
	setp.lt.f32 	%p42, %f129, %f227;
	mov.f32 	%f228, %f129;
	mov.u64 	%rd291, %rd151;
	@%p42 bra 	$L__BB1_155;
	setp.lt.s64 	%p43, %rd290, %rd151;
	selp.f32 	%f228, %f227, %f129, %p43;
	min.s64 	%rd291, %rd290, %rd151;
$L__BB1_155:
	add.s32 	%r53, %r398, 768;
	cvt.u64.u32 	%rd220, %r53;
	add.s64 	%rd154, %rd198, %rd220;
	ld.global.f32 	%f132, [%rd286];
	setp.lt.f32 	%p44, %f228, %f132;
	mov.f32 	%f229, %f228;
	mov.u64 	%rd292, %rd291;
	@%p44 bra 	$L__BB1_158;
	setp.lt.f32 	%p45, %f132, %f228;
	mov.f32 	%f229, %f132;
	mov.u64 	%rd292, %rd154;
	@%p45 bra 	$L__BB1_158;
	setp.lt.s64 	%p46, %rd291, %rd154;
	selp.f32 	%f229, %f228, %f132, %p46;
	min.s64 	%rd292, %rd291, %rd154;
$L__BB1_158:
	add.s64 	%rd287, %rd287, 1024;
	add.s64 	%rd286, %rd286, 4096;
	add.s64 	%rd285, %rd285, 4096;
	add.s32 	%r399, %r32, 1024;
	add.s32 	%r54, %r32, 512;
	add.s32 	%r398, %r398, 1024;
	setp.lt.s32 	%p47, %r54, %r21;
	@%p47 bra 	$L__BB1_146;
$L__BB1_159:
	// begin inline asm
	mov.u32 %r55, %laneid;
	// end inline asm
	mov.b32 	%r57, %f229;
	mov.b32 	%r73, 1;
	mov.b32 	%r74, 31;
	mov.b32 	%r75, -1;
	// begin inline asm
	shfl.sync.down.b32 %r56, %r57, %r73, %r74, %r75;
	// end inline asm
	mov.b32 	%f136, %r56;
	// begin inline asm
	shfl.sync.down.b32 %r61, %r62, %r73, %r74, %r75;
	// end inline asm
	mov.b64 	{%r67, %r72}, %rd292;
	// begin inline asm
	shfl.sync.down.b32 %r66, %r67, %r73, %r74, %r75;
	// end inline asm
	// begin inline asm
	shfl.sync.down.b32 %r71, %r72, %r73, %r74, %r75;
	// end inline asm
	mov.b64 	%rd161, {%r66, %r71};
	setp.gt.s32 	%p48, %r55, 30;
	setp.lt.f32 	%p49, %f229, %f136;
	or.pred  	%p50, %p48, %p49;
	mov.f32 	%f231, %f229;
	mov.u64 	%rd294, %rd292;
	@%p50 bra 	$L__BB1_162;
	setp.gt.f32 	%p51, %f229, %f136;
	mov.f32 	%f231, %f136;
	mov.u64 	%rd294, %rd161;
	@%p51 bra 	$L__BB1_162;
	setp.lt.s64 	%p52, %rd292, %rd161;
	selp.f32 	%f231, %f229, %f136, %p52;
	min.s64 	%rd294, %rd292, %rd161;
$L__BB1_162:
	mov.b32 	%r77, %f231;
	mov.b32 	%r93, 2;
	mov.b32 	%r94, 31;
	mov.b32 	%r95, -1;
	// begin inline asm
	shfl.sync.down.b32 %r76, %r77, %r93, %r94, %r95;
	// end inline asm
	mov.b32 	%f139, %r76;
	// begin inline asm
	shfl.sync.down.b32 %r81, %r82, %r93, %r94, %r95;
	// end inline asm
	mov.b64 	{%r87, %r92}, %rd294;
	// begin inline asm
	shfl.sync.down.b32 %r86, %r87, %r93, %r94, %r95;
	// end inline asm
	// begin inline asm
	shfl.sync.down.b32 %r91, %r92, %r93, %r94, %r95;
	// end inline asm
	mov.b64 	%rd164, {%r86, %r91};
	setp.gt.s32 	%p53, %r55, 29;
	setp.lt.f32 	%p54, %f231, %f139;
	or.pred  	%p55, %p53, %p54;
	mov.f32 	%f232, %f231;
	mov.u64 	%rd295, %rd294;
	@%p55 bra 	$L__BB1_165;
	setp.gt.f32 	%p56, %f231, %f139;
	mov.f32 	%f232, %f139;
	mov.u64 	%rd295, %rd164;
	@%p56 bra 	$L__BB1_165;
	setp.lt.s64 	%p57, %rd294, %rd164;
	selp.f32 	%f232, %f231, %f139, %p57;
	min.s64 	%rd295, %rd294, %rd164;
$L__BB1_165:
	mov.b32 	%r97, %f232;
	mov.b32 	%r113, 4;
	mov.b32 	%r114, 31;
	mov.b32 	%r115, -1;
	// begin inline asm
	shfl.sync.down.b32 %r96, %r97, %r113, %r114, %r115;
	// end inline asm
	mov.b32 	%f142, %r96;
	// begin inline asm
	shfl.sync.down.b32 %r101, %r102, %r113, %r114, %r115;
	// end inline asm
	mov.b64 	{%r107, %r112}, %rd295;
	// begin inline asm
	shfl.sync.down.b32 %r106, %r107, %r113, %r114, %r115;
	// end inline asm
	// begin inline asm
	shfl.sync.down.b32 %r111, %r112, %r113, %r114, %r115;
	// end inline asm
	mov.b64 	%rd167, {%r106, %r111};
	setp.gt.s32 	%p58, %r55, 27;
	setp.lt.f32 	%p59, %f232, %f142;
	or.pred  	%p60, %p58, %p59;
	mov.f32 	%f233, %f232;
	mov.u64 	%rd296, %rd295;
	@%p60 bra 	$L__BB1_168;
	setp.gt.f32 	%p61, %f232, %f142;
	mov.f32 	%f233, %f142;
	mov.u64 	%rd296, %rd167;
	@%p61 bra 	$L__BB1_168;
	setp.lt.s64 	%p62, %rd295, %rd167;
	selp.f32 	%f233, %f232, %f142, %p62;
	min.s64 	%rd296, %rd295, %rd167;
$L__BB1_168:
	mov.b32 	%r117, %f233;
	mov.b32 	%r133, 8;
	mov.b32 	%r134, 31;
	mov.b32 	%r135, -1;
	// begin inline asm
	shfl.sync.down.b32 %r116, %r117, %r133, %r134, %r135;
	// end inline asm
	mov.b32 	%f145, %r116;
	// begin inline asm
	shfl.sync.down.b32 %r121, %r122, %r133, %r134, %r135;
	// end inline asm
	mov.b64 	{%r127, %r132}, %rd296;
	// begin inline asm
	shfl.sync.down.b32 %r126, %r127, %r133, %r134, %r135;
	// end inline asm
	// begin inline asm
	shfl.sync.down.b32 %r131, %r132, %r133, %r134, %r135;
	// end inline asm
	mov.b64 	%rd170, {%r126, %r131};
	setp.gt.s32 	%p63, %r55, 23;
	setp.lt.f32 	%p64, %f233, %f145;
	or.pred  	%p65, %p63, %p64;
	mov.f32 	%f234, %f233;
	mov.u64 	%rd297, %rd296;
	@%p65 bra 	$L__BB1_171;
	setp.gt.f32 	%p66, %f233, %f145;
	mov.f32 	%f234, %f145;
	mov.u64 	%rd297, %rd170;
	@%p66 bra 	$L__BB1_171;
	setp.lt.s64 	%p67, %rd296, %rd170;
	selp.f32 	%f234, %f233, %f145, %p67;
	min.s64 	%rd297, %rd296, %rd170;
$L__BB1_171:
	mov.b32 	%r137, %f234;
	mov.b32 	%r153, 16;
	mov.b32 	%r154, 31;
	mov.b32 	%r155, -1;
	// begin inline asm
	shfl.sync.down.b32 %r136, %r137, %r153, %r154, %r155;
	// end inline asm
	mov.b32 	%f148, %r136;
	// begin inline asm
	shfl.sync.down.b32 %r141, %r142, %r153, %r154, %r155;
	// end inline asm
	mov.b64 	{%r147, %r152}, %rd297;
	// begin inline asm
	shfl.sync.down.b32 %r146, %r147, %r153, %r154, %r155;
	// end inline asm
	// begin inline asm
	shfl.sync.down.b32 %r151, %r152, %r153, %r154, %r155;
	// end inline asm
	mov.b64 	%rd173, {%r146, %r151};
	setp.gt.s32 	%p68, %r55, 15;
	setp.lt.f32 	%p69, %f234, %f148;
	or.pred  	%p70, %p68, %p69;
	mov.f32 	%f242, %f234;
	mov.u64 	%rd305, %rd297;
	@%p70 bra 	$L__BB1_174;
	setp.gt.f32 	%p71, %f234, %f148;
	mov.f32 	%f242, %f148;
	mov.u64 	%rd305, %rd173;
	@%p71 bra 	$L__BB1_174;
	setp.lt.s64 	%p72, %rd297, %rd173;
	selp.f32 	%f242, %f234, %f148, %p72;
	min.s64 	%rd305, %rd297, %rd173;
$L__BB1_174:
	setp.ne.s32 	%p73, %r55, 0;
	@%p73 bra 	$L__BB1_176;
	shr.u32 	%r156, %r17, 1;
	and.b32  	%r157, %r156, 496;
	mov.u32 	%r158, _ZN6thrust24THRUST_300001_SM_1000_NS8cuda_cub4core6detail5shmemE;
	add.s32 	%r159, %r158, %r157;
	st.shared.f32 	[%r159+8], %f242;
	st.shared.u64 	[%r159+16], %rd305;
$L__BB1_176:
	bar.sync 	0;
	setp.ne.s32 	%p74, %r17, 0;
	@%p74 bra 	$L__BB1_198;
	ld.shared.f32 	%f151, [_ZN6thrust24THRUST_300001_SM_1000_NS8cuda_cub4core6detail5shmemE+24];
	ld.shared.u64 	%rd176, [_ZN6thrust24THRUST_300001_SM_1000_NS8cuda_cub4core6detail5shmemE+32];
	setp.lt.f32 	%p75, %f242, %f151;
	mov.f32 	%f236, %f242;
	mov.u64 	%rd299, %rd305;
	@%p75 bra 	$L__BB1_180;
	setp.lt.f32 	%p76, %f151, %f242;
	mov.f32 	%f236, %f151;
	mov.u64 	%rd299, %rd176;
	@%p76 bra 	$L__BB1_180;
	setp.lt.s64 	%p77, %rd305, %rd176;
	selp.f32 	%f236, %f242, %f151, %p77;
	min.s64 	%rd299, %rd305, %rd176;
$L__BB1_180:
	ld.shared.f32 	%f154, [_ZN6thrust24THRUST_300001_SM_1000_NS8cuda_cub4core6detail5shmemE+40];
	ld.shared.u64 	%rd179, [_ZN6thrust24THRUST_300001_SM_1000_NS8cuda_cub4core6detail5shmemE+48];
	setp.lt.f32 	%p78, %f236, %f154;
	mov.f32 	%f237, %f236;
	mov.u64 	%rd300, %rd299;
	@%p78 bra 	$L__BB1_183;
	setp.lt.f32 	%p79, %f154, %f236;
	mov.f32 	%f237, %f154;
	mov.u64 	%rd300, %rd179;
	@%p79 bra 	$L__BB1_183;
	setp.lt.s64 	%p80, %rd299, %rd179;
	selp.f32 	%f237, %f236, %f154, %p80;
	min.s64 	%rd300, %rd299, %rd179;
$L__BB1_183:
	ld.shared.f32 	%f157, [_ZN6thrust24THRUST_300001_SM_1000_NS8cuda_cub4core6detail5shmemE+56];
	ld.shared.u64 	%rd182, [_ZN6thrust24THRUST_300001_SM_1000_NS8cuda_cub4core6detail5shmemE+64];
	setp.lt.f32 	%p81, %f237, %f157;
	mov.f32 	%f238, %f237;
	mov.u64 	%rd301, %rd300;
	@%p81 bra 	$L__BB1_186;
	setp.lt.f32 	%p82, %f157, %f237;
	mov.f32 	%f238, %f157;
	mov.u64 	%rd301, %rd182;
	@%p82 bra 	$L__BB1_186;
	setp.lt.s64 	%p83, %rd300, %rd182;
	selp.f32 	%f238, %f237, %f157, %p83;
	min.s64 	%rd301, %rd300, %rd182;
$L__BB1_186:
	ld.shared.f32 	%f160, [_ZN6thrust24THRUST_300001_SM_1000_NS8cuda_cub4core6detail5shmemE+72];
	ld.shared.u64 	%rd185, [_ZN6thrust24THRUST_300001_SM_1000_NS8cuda_cub4core6detail5shmemE+80];
	setp.lt.f32 	%p84, %f238, %f160;
	mov.f32 	%f239, %f238;
	mov.u64 	%rd302, %rd301;
	@%p84 bra 	$L__BB1_189;
	setp.lt.f32 	%p85, %f160, %f238;
	mov.f32 	%f239, %f160;
	mov.u64 	%rd302, %rd185;
	@%p85 bra 	$L__BB1_189;
	setp.lt.s64 	%p86, %rd301, %rd185;
	selp.f32 	%f239, %f238, %f160, %p86;
	min.s64 	%rd302, %rd301, %rd185;
$L__BB1_189:
	ld.shared.f32 	%f163, [_ZN6thrust24THRUST_300001_SM_1000_NS8cuda_cub4core6detail5shmemE+88];
	ld.shared.u64 	%rd188, [_ZN6thrust24THRUST_300001_SM_1000_NS8cuda_cub4core6detail5shmemE+96];
	setp.lt.f32 	%p87, %f239, %f163;
	mov.f32 	%f240, %f239;
	mov.u64 	%rd303, %rd302;
	@%p87 bra 	$L__BB1_192;
	setp.lt.f32 	%p88, %f163, %f239;
	mov.f32 	%f240, %f163;
	mov.u64 	%rd303, %rd188;
	@%p88 bra 	$L__BB1_192;
	setp.lt.s64 	%p89, %rd302, %rd188;
	selp.f32 	%f240, %f239, %f163, %p89;
	min.s64 	%rd303, %rd302, %rd188;
$L__BB1_192:
	ld.shared.f32 	%f166, [_ZN6thrust24THRUST_300001_SM_1000_NS8cuda_cub4core6detail5shmemE+104];
	ld.shared.u64 	%rd191, [_ZN6thrust24THRUST_300001_SM_1000_NS8cuda_cub4core6detail5shmemE+112];
	setp.lt.f32 	%p90, %f240, %f166;
	mov.f32 	%f241, %f240;
	mov.u64 	%rd304, %rd303;
	@%p90 bra 	$L__BB1_195;
	setp.lt.f32 	%p91, %f166, %f240;
	mov.f32 	%f241, %f166;
	mov.u64 	%rd304, %rd191;
	@%p91 bra 	$L__BB1_195;
	setp.lt.s64 	%p92, %rd303, %rd191;
	selp.f32 	%f241, %f240, %f166, %p92;
	min.s64 	%rd304, %rd303, %rd191;
$L__BB1_195:
	ld.shared.f32 	%f169, [_ZN6thrust24THRUST_300001_SM_1000_NS8cuda_cub4core6detail5shmemE+120];
	ld.shared.u64 	%rd194, [_ZN6thrust24THRUST_300001_SM_1000_NS8cuda_cub4core6detail5shmemE+128];
	setp.lt.f32 	%p93, %f241, %f169;
	mov.f32 	%f242, %f241;
	mov.u64 	%rd305, %rd304;
	@%p93 bra 	$L__BB1_198;
	setp.lt.f32 	%p94, %f169, %f241;
	mov.f32 	%f242, %f169;
	mov.u64 	%rd305, %rd194;
	@%p94 bra 	$L__BB1_198;
	setp.lt.s64 	%p95, %rd304, %rd194;
	selp.f32 	%f242, %f241, %f169, %p95;
	min.s64 	%rd305, %rd304, %rd194;
$L__BB1_198:
	mov.u32 	%r387, %tid.x;
	setp.ne.s32 	%p222, %r387, 0;
	@%p222 bra 	$L__BB1_200;
	ld.param.u64 	%rd234, [_ZN6thrust24THRUST_300001_SM_1000_NS8cuda_cub4core6detail13_kernel_agentINS1_8__reduce11ReduceAgentINS0_12zip_iteratorIN4cuda3std3__45tupleIJNS0_6detail15normal_iteratorINS0_10device_ptrIfEEEENS0_17counting_iteratorIlNS0_11use_defaultESI_SI_EEEEEEEPNSB_IJflEEESM_iNS1_9__extrema9arg_min_fIflNSA_4lessIfEEEEEEJSL_SN_iSS_EEEvDpT0__param_1];
	cvta.to.global.u64 	%rd233, %rd234;
	st.global.f32 	[%rd233], %f242;
	st.global.u64 	[%rd233+8], %rd305;
$L__BB1_200:
	ret;

}
	// .globl	_ZN6thrust24THRUST_300001_SM_1000_NS8cuda_cub4core6detail13_kernel_agentINS1_8__reduce11ReduceAgentINS0_12zip_iteratorIN4cuda3std3__45tupleIJNS0_6detail15normal_iteratorINS0_10device_ptrIfEEEENS0_17counting_iteratorIlNS0_11use_defaultESI_SI_EEEEEEEPNSB_IJflEEESM_iNS1_9__extrema9arg_min_fIflNSA_4lessIfEEEEEEJSL_SN_iN3cub18CUB_300001_SM_100013GridEvenShareIiEENSV_9GridQueueIjEESS_EEEvDpT0_
.visible .entry _ZN6thrust24THRUST_300001_SM_1000_NS8cuda_cub4core6detail13_kernel_agentINS1_8__reduce11ReduceAgentINS0_12zip_iteratorIN4cuda3std3__45tupleIJNS0_6detail15normal_iteratorINS0_10device_ptrIfEEEENS0_17counting_iteratorIlNS0_11use_defaultESI_SI_EEEEEEEPNSB_IJflEEESM_iNS1_9__extrema9arg_min_fIflNSA_4lessIfEEEEEEJSL_SN_iN3cub18CUB_300001_SM_100013GridEvenShareIiEENSV_9GridQueueIjEESS_EEEvDpT0_(
	.param .align 8 .b8 _ZN6thrust24THRUST_300001_SM_1000_NS8cuda_cub4core6detail13_kernel_agentINS1_8__reduce11ReduceAgentINS0_12zip_iteratorIN4cuda3std3__45tupleIJNS0_6detail15normal_iteratorINS0_10device_ptrIfEEEENS0_17counting_iteratorIlNS0_11use_defaultESI_SI_EEEEEEEPNSB_IJflEEESM_iNS1_9__extrema9arg_min_fIflNSA_4lessIfEEEEEEJSL_SN_iN3cub18CUB_300001_SM_100013GridEvenShareIiEENSV_9GridQueueIjEESS_EEEvDpT0__param_0[16],
	.param .u64 .ptr .align 1 _ZN6thrust24THRUST_300001_SM_1000_NS8cuda_cub4core6detail13_kernel_agentINS1_8__reduce11ReduceAgentINS0_12zip_iteratorIN4cuda3std3__45tupleIJNS0_6detail15normal_iteratorINS0_10device_ptrIfEEEENS0_17counting_iteratorIlNS0_11use_defaultESI_SI_EEEEEEEPNSB_IJflEEESM_iNS1_9__extrema9arg_min_fIflNSA_4lessIfEEEEEEJSL_SN_iN3cub18CUB_300001_SM_100013GridEvenShareIiEENSV_9GridQueueIjEESS_EEEvDpT0__param_1,
	.param .u32 _ZN6thrust24THRUST_300001_SM_1000_NS8cuda_cub4core6detail13_kernel_agentINS1_8__reduce11ReduceAgentINS0_12zip_iteratorIN4cuda3std3__45tupleIJNS0_6detail15normal_iteratorINS0_10device_ptrIfEEEENS0_17counting_iteratorIlNS0_11use_defaultESI_SI_EEEEEEEPNSB_IJflEEESM_iNS1_9__extrema9arg_min_fIflNSA_4lessIfEEEEEEJSL_SN_iN3cub18CUB_300001_SM_100013GridEvenShareIiEENSV_9GridQueueIjEESS_EEEvDpT0__param_2,
	.param .align 4 .b8 _ZN6thrust24THRUST_300001_SM_1000_NS8cuda_cub4core6detail13_kernel_agentINS1_8__reduce11ReduceAgentINS0_12zip_iteratorIN4cuda3std3__45tupleIJNS0_6detail15normal_iteratorINS0_10device_ptrIfEEEENS0_17counting_iteratorIlNS0_11use_defaultESI_SI_EEEEEEEPNSB_IJflEEESM_iNS1_9__extrema9arg_min_fIflNSA_4lessIfEEEEEEJSL_SN_iN3cub18CUB_300001_SM_100013GridEvenShareIiEENSV_9GridQueueIjEESS_EEEvDpT0__param_3[40],
	.param .align 8 .b8 _ZN6thrust24THRUST_300001_SM_1000_NS8cuda_cub4core6detail13_kernel_agentINS1_8__reduce11ReduceAgentINS0_12zip_iteratorIN4cuda3std3__45tupleIJNS0_6detail15normal_iteratorINS0_10device_ptrIfEEEENS0_17counting_iteratorIlNS0_11use_defaultESI_SI_EEEEEEEPNSB_IJflEEESM_iNS1_9__extrema9arg_min_fIflNSA_4lessIfEEEEEEJSL_SN_iN3cub18CUB_300001_SM_100013GridEvenShareIiEENSV_9GridQueueIjEESS_EEEvDpT0__param_4[8],
	.param .align 1 .b8 _ZN6thrust24THRUST_300001_SM_1000_NS8cuda_cub4core6detail13_kernel_agentINS1_8__reduce11ReduceAgentINS0_12zip_iteratorIN4cuda3std3__45tupleIJNS0_6detail15normal_iteratorINS0_10device_ptrIfEEEENS0_17counting_iteratorIlNS0_11use_defaultESI_SI_EEEEEEEPNSB_IJflEEESM_iNS1_9__extrema9arg_min_fIflNSA_4lessIfEEEEEEJSL_SN_iN3cub18CUB_300001_SM_100013GridEvenShareIiEENSV_9GridQueueIjEESS_EEEvDpT0__param_5[1]
)
.maxntid 256
{
	.reg .pred 	%p<225>;
	.reg .b32 	%r<437>;
	.reg .b32 	%f<243>;
	.reg .b64 	%rd<287>;

	ld.param.u64 	%rd3, [_ZN6thrust24THRUST_300001_SM_1000_NS8cuda_cub4core6detail13_kernel_agentINS1_8__reduce11ReduceAgentINS0_12zip_iteratorIN4cuda3std3__45tupleIJNS0_6detail15normal_iteratorINS0_10device_ptrIfEEEENS0_17counting_iteratorIlNS0_11use_defaultESI_SI_EEEEEEEPNSB_IJflEEESM_iNS1_9__extrema9arg_min_fIflNSA_4lessIfEEEEEEJSL_SN_iN3cub18CUB_300001_SM_100013GridEvenShareIiEENSV_9GridQueueIjEESS_EEEvDpT0__param_0+8];
	ld.param.u64 	%rd184, [_ZN6thrust24THRUST_300001_SM_1000_NS8cuda_cub4core6detail13_kernel_agentINS1_8__reduce11ReduceAgentINS0_12zip_iteratorIN4cuda3std3__45tupleIJNS0_6detail15normal_iteratorINS0_10device_ptrIfEEEENS0_17counting_iteratorIlNS0_11use_defaultESI_SI_EEEEEEEPNSB_IJflEEESM_iNS1_9__extrema9arg_min_fIflNSA_4lessIfEEEEEEJSL_SN_iN3cub18CUB_300001_SM_100013GridEvenShareIiEENSV_9GridQueueIjEESS_EEEvDpT0__param_0];
	ld.param.u64 	%rd185, [_ZN6thrust24THRUST_300001_SM_1000_NS8cuda_cub4core6detail13_kernel_agentINS1_8__reduce11ReduceAgentINS0_12zip_iteratorIN4cuda3std3__45tupleIJNS0_6detail15normal_iteratorINS0_10device_ptrIfEEEENS0_17counting_iteratorIlNS0_11use_defaultESI_SI_EEEEEEEPNSB_IJflEEESM_iNS1_9__extrema9arg_min_fIflNSA_4lessIfEEEEEEJSL_SN_iN3cub18CUB_300001_SM_100013GridEvenShareIiEENSV_9GridQueueIjEESS_EEEvDpT0__param_4];
	ld.param.u32 	%r66, [_ZN6thrust24THRUST_300001_SM_1000_NS8cuda_cub4core6detail13_kernel_agentINS1_8__reduce11ReduceAgentINS0_12zip_iteratorIN4cuda3std3__45tupleIJNS0_6detail15normal_iteratorINS0_10device_ptrIfEEEENS0_17counting_iteratorIlNS0_11use_defaultESI_SI_EEEEEEEPNSB_IJflEEESM_iNS1_9__extrema9arg_min_fIflNSA_4lessIfEEEEEEJSL_SN_iN3cub18CUB_300001_SM_100013GridEvenShareIiEENSV_9GridQueueIjEESS_EEEvDpT0__param_2];
	cvta.to.global.u64 	%rd1, %rd185;
	cvta.to.global.u64 	%rd2, %rd184;
	mov.u32 	%r1, %ctaid.x;
	mul.lo.s32 	%r2, %r1, 1280;
	mov.u32 	%r67, %nctaid.x;
	mul.lo.s32 	%r3, %r67, 1280;
	add.s32 	%r68, %r2, 1280;
	setp.le.s32 	%p1, %r68, %r66;
	@%p1 bra 	$L__BB2_111;
	sub.s32 	%r4, %r66, %r2;
	mov.u32 	%r5, %tid.x;
	setp.ge.s32 	%p98, %r5, %r4;
	mov.f32 	%f188, 0f00000000;
	mov.b64 	%rd232, 0;
	mov.u32 	%r420, %r5;
	@%p98 bra 	$L__BB2_3;
	add.s32 	%r190, %r2, %r5;
	cvt.s64.s32 	%rd207, %r190;
	mul.wide.s32 	%rd208, %r190, 4;
	add.s64 	%rd209, %rd2, %rd208;
	add.s64 	%rd232, %rd3, %rd207;
	ld.global.f32 	%f188, [%rd209];
	add.s32 	%r420, %r5, 256;
$L__BB2_3:
	setp.ge.s32 	%p99, %r420, %r4;
	@%p99 bra 	$L__BB2_25;
	not.b32 	%r191, %r420;
	add.s32 	%r192, %r66, %r191;
	sub.s32 	%r8, %r192, %r2;
	and.b32  	%r193, %r8, 768;
	setp.eq.s32 	%p100, %r193, 768;
	@%p100 bra 	$L__BB2_10;
	add.s32 	%r418, %r420, %r2;
	shr.u32 	%r194, %r8, 8;
	add.s32 	%r195, %r194, 1;
	and.b32  	%r196, %r195, 3;
	neg.s32 	%r417, %r196;
$L__BB2_6:
	.pragma "nounroll";
	mov.u64 	%rd6, %rd232;
	mov.f32 	%f3, %f188;
	cvt.s64.s32 	%rd211, %r418;
	add.s64 	%rd7, %rd3, %rd211;
	mul.wide.s32 	%rd212, %r418, 4;
	add.s64 	%rd213, %rd2, %rd212;
	ld.global.f32 	%f4, [%rd213];
	setp.lt.f32 	%p101, %f3, %f4;
	@%p101 bra 	$L__BB2_9;
	setp.lt.f32 	%p102, %f4, %f3;
	mov.u64 	%rd232, %rd7;
	mov.f32 	%f188, %f4;
	@%p102 bra 	$L__BB2_9;
	setp.lt.s64 	%p103, %rd6, %rd7;
	min.s64 	%rd232, %rd6, %rd7;
	selp.f32 	%f188, %f3, %f4, %p103;
$L__BB2_9:
	add.s32 	%r420, %r420, 256;
	add.s32 	%r418, %r418, 256;
	add.s32 	%r417, %r417, 1;
	setp.ne.s32 	%p104, %r417, 0;
	@%p104 bra 	$L__BB2_6;
$L__BB2_10:
	setp.lt.u32 	%p105, %r8, 768;
	@%p105 bra 	$L__BB2_25;
	add.s32 	%r421, %r420, %r2;
	add.s32 	%r424, %r421, 256;
	add.s32 	%r423, %r421, 512;
	add.s32 	%r422, %r421, 768;
	add.s64 	%rd12, %rd2, 2048;
$L__BB2_12:
	cvt.s64.s32 	%rd214, %r424;
	add.s64 	%rd14, %rd3, %rd214;
	cvt.s64.s32 	%rd215, %r423;
	add.s64 	%rd15, %rd3, %rd215;
	cvt.s64.s32 	%rd216, %r422;
	add.s64 	%rd16, %rd3, %rd216;
	cvt.s64.s32 	%rd217, %r421;
	mul.wide.s32 	%rd218, %r421, 4;
	add.s64 	%rd17, %rd12, %rd218;
	add.s64 	%rd18, %rd3, %rd217;
	ld.global.f32 	%f10, [%rd17+-2048];
	setp.lt.f32 	%p106, %f188, %f10;
	mov.u64 	%rd229, %rd232;
	mov.f32 	%f185, %f188;
	@%p106 bra 	$L__BB2_15;
	setp.lt.f32 	%p107, %f10, %f188;
	mov.u64 	%rd229, %rd18;
	mov.f32 	%f185, %f10;
	@%p107 bra 	$L__BB2_15;
	setp.lt.s64 	%p108, %rd232, %rd18;
	min.s64 	%rd229, %rd232, %rd18;
	selp.f32 	%f185, %f188, %f10, %p108;
$L__BB2_15:
	ld.global.f32 	%f13, [%rd17+-1024];
	setp.lt.f32 	%p109, %f185, %f13;
	mov.u64 	%rd230, %rd229;
	mov.f32 	%f186, %f185;
	@%p109 bra 	$L__BB2_18;
	setp.lt.f32 	%p110, %f13, %f185;
	mov.u64 	%rd230, %rd14;
	mov.f32 	%f186, %f13;
	@%p110 bra 	$L__BB2_18;
	setp.lt.s64 	%p111, %rd229, %rd14;
	min.s64 	%rd230, %rd229, %rd14;
	selp.f32 	%f186, %f185, %f13, %p111;
$L__BB2_18:
	ld.global.f32 	%f16, [%rd17];
	setp.lt.f32 	%p112, %f186, %f16;
	mov.u64 	%rd231, %rd230;
	mov.f32 	%f187, %f186;
	@%p112 bra 	$L__BB2_21;
	setp.lt.f32 	%p113, %f16, %f186;
	mov.u64 	%rd231, %rd15;
	mov.f32 	%f187, %f16;
	@%p113 bra 	$L__BB2_21;
	setp.lt.s64 	%p114, %rd230, %rd15;
	min.s64 	%rd231, %rd230, %rd15;
	selp.f32 	%f187, %f186, %f16, %p114;
$L__BB2_21:
	ld.global.f32 	%f19, [%rd17+1024];
	setp.lt.f32 	%p115, %f187, %f19;
	mov.u64 	%rd232, %rd231;
	mov.f32 	%f188, %f187;
	@%p115 bra 	$L__BB2_24;
	setp.lt.f32 	%p116, %f19, %f187;
	mov.u64 	%rd232, %rd16;
	mov.f32 	%f188, %f19;
	@%p116 bra 	$L__BB2_24;
	setp.lt.s64 	%p117, %rd231, %rd16;
	min.s64 	%rd232, %rd231, %rd16;
	selp.f32 	%f188, %f187, %f19, %p117;
$L__BB2_24:
	add.s32 	%r420, %r420, 1024;
	add.s32 	%r424, %r424, 1024;
	add.s32 	%r423, %r423, 1024;
	add.s32 	%r422, %r422, 1024;
	add.s32 	%r421, %r421, 1024;
	setp.lt.s32 	%p118, %r420, %r4;
	@%p118 bra 	$L__BB2_12;
$L__BB2_25:
	setp.lt.s32 	%p119, %r4, 256;
	@%p119 bra 	$L__BB2_65;
	// begin inline asm
	mov.u32 %r310, %laneid;
	// end inline asm
	mov.b32 	%r312, %f188;
	mov.b32 	%r328, 1;
	mov.b32 	%r329, 31;
	mov.b32 	%r330, -1;
	// begin inline asm
	shfl.sync.down.b32 %r311, %r312, %r328, %r329, %r330;
	// end inline asm
	mov.b32 	%f23, %r311;
	// begin inline asm
	shfl.sync.down.b32 %r316, %r317, %r328, %r329, %r330;
	// end inline asm
	mov.b64 	{%r322, %r327}, %rd232;
	// begin inline asm
	shfl.sync.down.b32 %r321, %r322, %r328, %r329, %r330;
	// end inline asm
	// begin inline asm
	shfl.sync.down.b32 %r326, %r327, %r328, %r329, %r330;
	// end inline asm
	mov.b64 	%rd28, {%r321, %r326};
	setp.gt.s32 	%p176, %r310, 30;
	setp.lt.f32 	%p177, %f188, %f23;
	or.pred  	%p178, %p176, %p177;
	mov.u64 	%rd234, %rd232;
	mov.f32 	%f190, %f188;
	@%p178 bra 	$L__BB2_29;
	setp.gt.f32 	%p179, %f188, %f23;
	mov.u64 	%rd234, %rd28;
	mov.f32 	%f190, %f23;
	@%p179 bra 	$L__BB2_29;
	setp.lt.s64 	%p180, %rd232, %rd28;
	min.s64 	%rd234, %rd232, %rd28;
	selp.f32 	%f190, %f188, %f23, %p180;
$L__BB2_29:
	mov.b32 	%r332, %f190;
	mov.b32 	%r348, 2;
	mov.b32 	%r349, 31;
	mov.b32 	%r350, -1;
	// begin inline asm
	shfl.sync.down.b32 %r331, %r332, %r348, %r349, %r350;
	// end inline asm
	mov.b32 	%f26, %r331;
	// begin inline asm
	shfl.sync.down.b32 %r336, %r337, %r348, %r349, %r350;
	// end inline asm
	mov.b64 	{%r342, %r347}, %rd234;
	// begin inline asm
	shfl.sync.down.b32 %r341, %r342, %r348, %r349, %r350;
	// end inline asm
	// begin inline asm
	shfl.sync.down.b32 %r346, %r347, %r348, %r349, %r350;
	// end inline asm
	mov.b64 	%rd31, {%r341, %r346};
	setp.gt.s32 	%p181, %r310, 29;
	setp.lt.f32 	%p182, %f190, %f26;
	or.pred  	%p183, %p181, %p182;
	mov.u64 	%rd235, %rd234;
	mov.f32 	%f191, %f190;
	@%p183 bra 	$L__BB2_32;
	setp.gt.f32 	%p184, %f190, %f26;
	mov.u64 	%rd235, %rd31;
	mov.f32 	%f191, %f26;
	@%p184 bra 	$L__BB2_32;
	setp.lt.s64 	%p185, %rd234, %rd31;
	min.s64 	%rd235, %rd234, %rd31;
	selp.f32 	%f191, %f190, %f26, %p185;
$L__BB2_32:
	mov.b32 	%r352, %f191;
	mov.b32 	%r368, 4;
	mov.b32 	%r369, 31;
	mov.b32 	%r370, -1;
	// begin inline asm
	shfl.sync.down.b32 %r351, %r352, %r368, %r369, %r370;
	// end inline asm
	mov.b32 	%f29, %r351;
	// begin inline asm
	shfl.sync.down.b32 %r356, %r357, %r368, %r369, %r370;
	// end inline asm
	mov.b64 	{%r362, %r367}, %rd235;
	// begin inline asm
	shfl.sync.down.b32 %r361, %r362, %r368, %r369, %r370;
	// end inline asm
	// begin inline asm
	shfl.sync.down.b32 %r366, %r367, %r368, %r369, %r370;
	// end inline asm
	mov.b64 	%rd34, {%r361, %r366};
	setp.gt.s32 	%p186, %r310, 27;
	setp.lt.f32 	%p187, %f191, %f29;
	or.pred  	%p188, %p186, %p187;
	mov.u64 	%rd236, %rd235;
	mov.f32 	%f192, %f191;
	@%p188 bra 	$L__BB2_35;
	setp.gt.f32 	%p189, %f191, %f29;
	mov.u64 	%rd236, %rd34;
	mov.f32 	%f192, %f29;
	@%p189 bra 	$L__BB2_35;
	setp.lt.s64 	%p190, %rd235, %rd34;
	min.s64 	%rd236, %rd235, %rd34;
	selp.f32 	%f192, %f191, %f29, %p190;
$L__BB2_35:
	mov.b32 	%r372, %f192;
	mov.b32 	%r388, 8;
	mov.b32 	%r389, 31;
	mov.b32 	%r390, -1;
	// begin inline asm
	shfl.sync.down.b32 %r371, %r372, %r388, %r389, %r390;
	// end inline asm
	mov.b32 	%f32, %r371;
	// begin inline asm
	shfl.sync.down.b32 %r376, %r377, %r388, %r389, %r390;
	// end inline asm
	mov.b64 	{%r382, %r387}, %rd236;
	// begin inline asm
	shfl.sync.down.b32 %r381, %r382, %r388, %r389, %r390;
	// end inline asm
	// begin inline asm
	shfl.sync.down.b32 %r386, %r387, %r388, %r389, %r390;
	// end inline asm
	mov.b64 	%rd37, {%r381, %r386};
	setp.gt.s32 	%p191, %r310, 23;
	setp.lt.f32 	%p192, %f192, %f32;
	or.pred  	%p193, %p191, %p192;
	mov.u64 	%rd237, %rd236;
	mov.f32 	%f193, %f192;
	@%p193 bra 	$L__BB2_38;
	setp.gt.f32 	%p194, %f192, %f32;
	mov.u64 	%rd237, %rd37;
	mov.f32 	%f193, %f32;
	@%p194 bra 	$L__BB2_38;
	setp.lt.s64 	%p195, %rd236, %rd37;
	min.s64 	%rd237, %rd236, %rd37;
	selp.f32 	%f193, %f192, %f32, %p195;
$L__BB2_38:
	mov.b32 	%r392, %f193;
	mov.b32 	%r408, 16;
	mov.b32 	%r409, 31;
	mov.b32 	%r410, -1;
	// begin inline asm
	shfl.sync.down.b32 %r391, %r392, %r408, %r409, %r410;
	// end inline asm
	mov.b32 	%f35, %r391;
	// begin inline asm
	shfl.sync.down.b32 %r396, %r397, %r408, %r409, %r410;
	// end inline asm
	mov.b64 	{%r402, %r407}, %rd237;
	// begin inline asm
	shfl.sync.down.b32 %r401, %r402, %r408, %r409, %r410;
	// end inline asm
	// begin inline asm
	shfl.sync.down.b32 %r406, %r407, %r408, %r409, %r410;
	// end inline asm
	mov.b64 	%rd40, {%r401, %r406};
	setp.gt.s32 	%p196, %r310, 15;
	setp.lt.f32 	%p197, %f193, %f35;
	or.pred  	%p198, %p196, %p197;
	mov.u64 	%rd286, %rd237;
	mov.f32 	%f242, %f193;
	@%p198 bra 	$L__BB2_41;
	setp.gt.f32 	%p199, %f193, %f35;
	mov.u64 	%rd286, %rd40;
	mov.f32 	%f242, %f35;
	@%p199 bra 	$L__BB2_41;
	setp.lt.s64 	%p200, %rd237, %rd40;
	min.s64 	%rd286, %rd237, %rd40;
	selp.f32 	%f242, %f193, %f35, %p200;
$L__BB2_41:
	setp.ne.s32 	%p201, %r310, 0;
	@%p201 bra 	$L__BB2_43;
	shr.u32 	%r411, %r5, 1;
	and.b32  	%r412, %r411, 496;
	mov.u32 	%r413, _ZN6thrust24THRUST_300001_SM_1000_NS8cuda_cub4core6detail5shmemE;
	add.s32 	%r414, %r413, %r412;
	st.shared.f32 	[%r414+8], %f242;
	st.shared.u64 	[%r414+16], %rd286;
$L__BB2_43:
	bar.sync 	0;
	setp.ne.s32 	%p202, %r5, 0;
	@%p202 bra 	$L__BB2_201;
	ld.shared.f32 	%f38, [_ZN6thrust24THRUST_300001_SM_1000_NS8cuda_cub4core6detail5shmemE+24];
	ld.shared.u64 	%rd43, [_ZN6thrust24THRUST_300001_SM_1000_NS8cuda_cub4core6detail5shmemE+32];
	setp.lt.f32 	%p203, %f242, %f38;
	mov.u64 	%rd239, %rd286;
	mov.f32 	%f195, %f242;
	@%p203 bra 	$L__BB2_47;
	setp.lt.f32 	%p204, %f38, %f242;
	mov.u64 	%rd239, %rd43;
	mov.f32 	%f195, %f38;
	@%p204 bra 	$L__BB2_47;
	setp.lt.s64 	%p205, %rd286, %rd43;
	min.s64 	%rd239, %rd286, %rd43;
	selp.f32 	%f195, %f242, %f38, %p205;
$L__BB2_47:
	ld.shared.f32 	%f41, [_ZN6thrust24THRUST_300001_SM_1000_NS8cuda_cub4core6detail5shmemE+40];
	ld.shared.u64 	%rd46, [_ZN6thrust24THRUST_300001_SM_1000_NS8cuda_cub4core6detail5shmemE+48];
	setp.lt.f32 	%p206, %f195, %f41;
	mov.u64 	%rd240, %rd239;
	mov.f32 	%f196, %f195;
	@%p206 bra 	$L__BB2_50;
	setp.lt.f32 	%p207, %f41, %f195;
	mov.u64 	%rd240, %rd46;
	mov.f32 	%f196, %f41;
	@%p207 bra 	$L__BB2_50;
	setp.lt.s64 	%p208, %rd239, %rd46;
	min.s64 	%rd240, %rd239, %rd46;
	selp.f32 	%f196, %f195, %f41, %p208;
$L__BB2_50:
	ld.shared.f32 	%f44, [_ZN6thrust24THRUST_300001_SM_1000_NS8cuda_cub4core6detail5shmemE+56];
	ld.shared.u64 	%rd49, [_ZN6thrust24THRUST_300001_SM_1000_NS8cuda_cub4core6detail5shmemE+64];
	setp.lt.f32 	%p209, %f196, %f44;
	mov.u64 	%rd241, %rd240;
	mov.f32 	%f197, %f196;
	@%p209 bra 	$L__BB2_53;
	setp.lt.f32 	%p210, %f44, %f196;
	mov.u64 	%rd241, %rd49;
	mov.f32 	%f197, %f44;
	@%p210 bra 	$L__BB2_53;
	setp.lt.s64 	%p211, %rd240, %rd49;
	min.s64 	%rd241, %rd240, %rd49;
	selp.f32 	%f197, %f196, %f44, %p211;
$L__BB2_53:
	ld.shared.f32 	%f47, [_ZN6thrust24THRUST_300001_SM_1000_NS8cuda_cub4core6detail5shmemE+72];
	ld.shared.u64 	%rd52, [_ZN6thrust24THRUST_300001_SM_1000_NS8cuda_cub4core6detail5shmemE+80];
	setp.lt.f32 	%p212, %f197, %f47;
	mov.u64 	%rd242, %rd241;
	mov.f32 	%f198, %f197;
	@%p212 bra 	$L__BB2_56;
	setp.lt.f32 	%p213, %f47, %f197;
	mov.u64 	%rd242, %rd52;
	mov.f32 	%f198, %f47;
	@%p213 bra 	$L__BB2_56;
	setp.lt.s64 	%p214, %rd241, %rd52;
	min.s64 	%rd242, %rd241, %rd52;
	selp.f32 	%f198, %f197, %f47, %p214;
$L__BB2_56:
	ld.shared.f32 	%f50, [_ZN6thrust24THRUST_300001_SM_1000_NS8cuda_cub4core6detail5shmemE+88];
	ld.shared.u64 	%rd55, [_ZN6thrust24THRUST_300001_SM_1000_NS8cuda_cub4core6detail5shmemE+96];
	setp.lt.f32 	%p215, %f198, %f50;
	mov.f32 	%f199, %f198;
	mov.u64 	%rd243, %rd242;
	@%p215 bra 	$L__BB2_59;
	setp.lt.f32 	%p216, %f50, %f198;
	mov.f32 	%f199, %f50;
	mov.u64 	%rd243, %rd55;
	@%p216 bra 	$L__BB2_59;
	setp.lt.s64 	%p217, %rd242, %rd55;
	selp.f32 	%f199, %f198, %f50, %p217;
	min.s64 	%rd243, %rd242, %rd55;
$L__BB2_59:
	ld.shared.f32 	%f53, [_ZN6thrust24THRUST_300001_SM_1000_NS8cuda_cub4core6detail5shmemE+104];
	ld.shared.u64 	%rd58, [_ZN6thrust24THRUST_300001_SM_1000_NS8cuda_cub4core6detail5shmemE+112];
	setp.lt.f32 	%p218, %f199, %f53;
	mov.f32 	%f200, %f199;
	mov.u64 	%rd244, %rd243;
	@%p218 bra 	$L__BB2_62;
	setp.lt.f32 	%p219, %f53, %f199;
	mov.f32 	%f200, %f53;
	mov.u64 	%rd244, %rd58;
	@%p219 bra 	$L__BB2_62;
	setp.lt.s64 	%p220, %rd243, %rd58;
	selp.f32 	%f200, %f199, %f53, %p220;
	min.s64 	%rd244, %rd243, %rd58;
$L__BB2_62:
	ld.shared.f32 	%f56, [_ZN6thrust24THRUST_300001_SM_1000_NS8cuda_cub4core6detail5shmemE+120];
	ld.shared.u64 	%rd61, [_ZN6thrust24THRUST_300001_SM_1000_NS8cuda_cub4core6detail5shmemE+128];
	setp.lt.f32 	%p221, %f200, %f56;
	mov.f32 	%f242, %f200;
	mov.u64 	%rd286, %rd244;
	@%p221 bra 	$L__BB2_201;
	setp.lt.f32 	%p222, %f56, %f200;
	mov.f32 	%f242, %f56;
	mov.u64 	%rd286, %rd61;
	@%p222 bra 	$L__BB2_201;
	setp.lt.s64 	%p223, %rd244, %rd61;
	selp.f32 	%f242, %f200, %f56, %p223;
	min.s64 	%rd286, %rd244, %rd61;
	bra.uni 	$L__BB2_201;
$L__BB2_65:
	// begin inline asm
	mov.u32 %r197, %laneid;
	// end inline asm
	and.b32  	%r218, %r5, 992;
	add.s32 	%r219, %r218, 32;
	setp.gt.s32 	%p120, %r219, %r4;
	not.b32 	%r220, %r218;
	add.s32 	%r221, %r4, %r220;
	selp.b32 	%r216, %r221, 31, %p120;
	mov.b32 	%r199, %f188;
	mov.b32 	%r215, 1;
	mov.b32 	%r217, -1;
	// begin inline asm
	shfl.sync.down.b32 %r198, %r199, %r215, %r216, %r217;
	// end inline asm
	mov.b32 	%f58, %r198;
	// begin inline asm
	shfl.sync.down.b32 %r203, %r204, %r215, %r216, %r217;
	// end inline asm
	mov.b64 	{%r209, %r214}, %rd232;
	// begin inline asm
	shfl.sync.down.b32 %r208, %r209, %r215, %r216, %r217;
	// end inline asm
	// begin inline asm
	shfl.sync.down.b32 %r213, %r214, %r215, %r216, %r217;
	// end inline asm
	mov.b64 	%rd63, {%r208, %r213};
	setp.ge.s32 	%p121, %r197, %r216;
	setp.lt.f32 	%p122, %f188, %f58;
	or.pred  	%p123, %p121, %p122;
	mov.f32 	%f201, %f188;
	mov.u64 	%rd245, %rd232;
	@%p123 bra 	$L__BB2_68;
	setp.gt.f32 	%p124, %f188, %f58;
	mov.f32 	%f201, %f58;
	mov.u64 	%rd245, %rd63;
	@%p124 bra 	$L__BB2_68;
	setp.lt.s64 	%p125, %rd232, %rd63;
	selp.f32 	%f201, %f188, %f58, %p125;
	min.s64 	%rd245, %rd232, %rd63;
$L__BB2_68:
	mov.b32 	%r223, %f201;
	mov.b32 	%r239, 2;
	mov.b32 	%r241, -1;
	// begin inline asm
	shfl.sync.down.b32 %r222, %r223, %r239, %r216, %r241;
	// end inline asm
	mov.b32 	%f61, %r222;
	// begin inline asm
	shfl.sync.down.b32 %r227, %r228, %r239, %r216, %r241;
	// end inline asm
	mov.b64 	{%r233, %r238}, %rd245;
	// begin inline asm
	shfl.sync.down.b32 %r232, %r233, %r239, %r216, %r241;
	// end inline asm
	// begin inline asm
	shfl.sync.down.b32 %r237, %r238, %r239, %r216, %r241;
	// end inline asm
	mov.b64 	%rd66, {%r232, %r237};
	add.s32 	%r242, %r197, 2;
	setp.gt.s32 	%p126, %r242, %r216;
	setp.lt.f32 	%p127, %f201, %f61;
	or.pred  	%p128, %p126, %p127;
	mov.f32 	%f202, %f201;
	mov.u64 	%rd246, %rd245;
	@%p128 bra 	$L__BB2_71;
	setp.gt.f32 	%p129, %f201, %f61;
	mov.f32 	%f202, %f61;
	mov.u64 	%rd246, %rd66;
	@%p129 bra 	$L__BB2_71;
	setp.lt.s64 	%p130, %rd245, %rd66;
	selp.f32 	%f202, %f201, %f61, %p130;
	min.s64 	%rd246, %rd245, %rd66;
$L__BB2_71:
	mov.b32 	%r244, %f202;
	mov.b32 	%r260, 4;
	mov.b32 	%r262, -1;
	// begin inline asm
	shfl.sync.down.b32 %r243, %r244, %r260, %r216, %r262;
	// end inline asm
	mov.b32 	%f64, %r243;
	// begin inline asm
	shfl.sync.down.b32 %r248, %r249, %r260, %r216, %r262;
	// end inline asm
	mov.b64 	{%r254, %r259}, %rd246;
	// begin inline asm
	shfl.sync.down.b32 %r253, %r254, %r260, %r216, %r262;
	// end inline asm
	// begin inline asm
	shfl.sync.down.b32 %r258, %r259, %r260, %r216, %r262;
	// end inline asm
	mov.b64 	%rd69, {%r253, %r258};
	add.s32 	%r263, %r197, 4;
	setp.gt.s32 	%p131, %r263, %r216;
	setp.lt.f32 	%p132, %f202, %f64;
	or.pred  	%p133, %p131, %p132;
	mov.f32 	%f203, %f202;
	mov.u64 	%rd247, %rd246;
	@%p133 bra 	$L__BB2_74;
	setp.gt.f32 	%p134, %f202, %f64;
	mov.f32 	%f203, %f64;
	mov.u64 	%rd247, %rd69;
	@%p134 bra 	$L__BB2_74;
	setp.lt.s64 	%p135, %rd246, %rd69;
	selp.f32 	%f203, %f202, %f64, %p135;
	min.s64 	%rd247, %rd246, %rd69;
$L__BB2_74:
	mov.b32 	%r265, %f203;
	mov.b32 	%r281, 8;
	mov.b32 	%r283, -1;
	// begin inline asm
	shfl.sync.down.b32 %r264, %r265, %r281, %r216, %r283;
	// end inline asm
	mov.b32 	%f67, %r264;
	// begin inline asm
	shfl.sync.down.b32 %r269, %r270, %r281, %r216, %r283;
	// end inline asm
	mov.b64 	{%r275, %r280}, %rd247;
	// begin inline asm
	shfl.sync.down.b32 %r274, %r275, %r281, %r216, %r283;
	// end inline asm
	// begin inline asm
	shfl.sync.down.b32 %r279, %r280, %r281, %r216, %r283;
	// end inline asm
	mov.b64 	%rd72, {%r274, %r279};
	add.s32 	%r284, %r197, 8;
	setp.gt.s32 	%p136, %r284, %r216;
	setp.lt.f32 	%p137, %f203, %f67;
	or.pred  	%p138, %p136, %p137;
	mov.f32 	%f204, %f203;
	mov.u64 	%rd248, %rd247;
	@%p138 bra 	$L__BB2_77;
	setp.gt.f32 	%p139, %f203, %f67;
	mov.f32 	%f204, %f67;
	mov.u64 	%rd248, %rd72;
	@%p139 bra 	$L__BB2_77;
	setp.lt.s64 	%p140, %rd247, %rd72;
	selp.f32 	%f204, %f203, %f67, %p140;
	min.s64 	%rd248, %rd247, %rd72;
$L__BB2_77:
	mov.b32 	%r286, %f204;
	mov.b32 	%r302, 16;
	mov.b32 	%r304, -1;
	// begin inline asm
	shfl.sync.down.b32 %r285, %r286, %r302, %r216, %r304;
	// end inline asm
	mov.b32 	%f70, %r285;
	// begin inline asm
	shfl.sync.down.b32 %r290, %r291, %r302, %r216, %r304;
	// end inline asm
	mov.b64 	{%r296, %r301}, %rd248;
	// begin inline asm
	shfl.sync.down.b32 %r295, %r296, %r302, %r216, %r304;
	// end inline asm
	// begin inline asm
	shfl.sync.down.b32 %r300, %r301, %r302, %r216, %r304;
	// end inline asm
	mov.b64 	%rd75, {%r295, %r300};
	add.s32 	%r305, %r197, 16;
	setp.gt.s32 	%p141, %r305, %r216;
	setp.lt.f32 	%p142, %f204, %f70;
	or.pred  	%p143, %p141, %p142;
	mov.f32 	%f242, %f204;
	mov.u64 	%rd286, %rd248;
	@%p143 bra 	$L__BB2_80;
	setp.gt.f32 	%p144, %f204, %f70;
	mov.f32 	%f242, %f70;
	mov.u64 	%rd286, %rd75;
	@%p144 bra 	$L__BB2_80;
	setp.lt.s64 	%p145, %rd248, %rd75;
	selp.f32 	%f242, %f204, %f70, %p145;
	min.s64 	%rd286, %rd248, %rd75;
$L__BB2_80:
	setp.ne.s32 	%p146, %r197, 0;
	@%p146 bra 	$L__BB2_82;
	shr.u32 	%r306, %r5, 1;
	and.b32  	%r307, %r306, 496;
	mov.u32 	%r308, _ZN6thrust24THRUST_300001_SM_1000_NS8cuda_cub4core6detail5shmemE;
	add.s32 	%r309, %r308, %r307;
	st.shared.f32 	[%r309+8], %f242;
	st.shared.u64 	[%r309+16], %rd286;
$L__BB2_82:
	bar.sync 	0;
	setp.ne.s32 	%p147, %r5, 0;
	@%p147 bra 	$L__BB2_201;
	setp.lt.s32 	%p148, %r4, 33;
	mov.f32 	%f206, %f242;
	mov.u64 	%rd250, %rd286;
	@%p148 bra 	$L__BB2_87;
	ld.shared.f32 	%f73, [_ZN6thrust24THRUST_300001_SM_1000_NS8cuda_cub4core6detail5shmemE+24];
	ld.shared.u64 	%rd78, [_ZN6thrust24THRUST_300001_SM_1000_NS8cuda_cub4core6detail5shmemE+32];
	setp.lt.f32 	%p149, %f242, %f73;
	mov.f32 	%f206, %f242;
	mov.u64 	%rd250, %rd286;
	@%p149 bra 	$L__BB2_87;
	setp.lt.f32 	%p150, %f73, %f242;
	mov.f32 	%f206, %f73;
	mov.u64 	%rd250, %rd78;
	@%p150 bra 	$L__BB2_87;
	setp.lt.s64 	%p151, %rd286, %rd78;
	selp.f32 	%f206, %f242, %f73, %p151;
	min.s64 	%rd250, %rd286, %rd78;
$L__BB2_87:
	setp.lt.s32 	%p152, %r4, 65;
	mov.f32 	%f207, %f206;
	mov.u64 	%rd251, %rd250;
	@%p152 bra 	$L__BB2_91;
	ld.shared.f32 	%f76, [_ZN6thrust24THRUST_300001_SM_1000_NS8cuda_cub4core6detail5shmemE+40];
	ld.shared.u64 	%rd81, [_ZN6thrust24THRUST_300001_SM_1000_NS8cuda_cub4core6detail5shmemE+48];
	setp.lt.f32 	%p153, %f206, %f76;
	mov.f32 	%f207, %f206;
	mov.u64 	%rd251, %rd250;
	@%p153 bra 	$L__BB2_91;
	setp.lt.f32 	%p154, %f76, %f206;
	mov.f32 	%f207, %f76;
	mov.u64 	%rd251, %rd81;
	@%p154 bra 	$L__BB2_91;
	setp.lt.s64 	%p155, %rd250, %rd81;
	selp.f32 	%f207, %f206, %f76, %p155;
	min.s64 	%rd251, %rd250, %rd81;
$L__BB2_91:
	setp.lt.s32 	%p156, %r4, 97;
	mov.f32 	%f208, %f207;
	mov.u64 	%rd252, %rd251;
	@%p156 bra 	$L__BB2_95;
	ld.shared.f32 	%f79, [_ZN6thrust24THRUST_300001_SM_1000_NS8cuda_cub4core6detail5shmemE+56];
	ld.shared.u64 	%rd84, [_ZN6thrust24THRUST_300001_SM_1000_NS8cuda_cub4core6detail5shmemE+64];
	setp.lt.f32 	%p157, %f207, %f79;
	mov.f32 	%f208, %f207;
	mov.u64 	%rd252, %rd251;
	@%p157 bra 	$L__BB2_95;
	setp.lt.f32 	%p158, %f79, %f207;
	mov.f32 	%f208, %f79;
	mov.u64 	%rd252, %rd84;
	@%p158 bra 	$L__BB2_95;
	setp.lt.s64 	%p159, %rd251, %rd84;
	selp.f32 	%f208, %f207, %f79, %p159;
	min.s64 	%rd252, %rd251, %rd84;
$L__BB2_95:
	setp.lt.s32 	%p160, %r4, 129;
	mov.f32 	%f209, %f208;
	mov.u64 	%rd253, %rd252;
	@%p160 bra 	$L__BB2_99;
	ld.shared.f32 	%f82, [_ZN6thrust24THRUST_300001_SM_1000_NS8cuda_cub4core6detail5shmemE+72];
	ld.shared.u64 	%rd87, [_ZN6thrust24THRUST_300001_SM_1000_NS8cuda_cub4core6detail5shmemE+80];
	setp.lt.f32 	%p161, %f208, %f82;
	mov.f32 	%f209, %f208;
	mov.u64 	%rd253, %rd252;
	@%p161 bra 	$L__BB2_99;
	setp.lt.f32 	%p162, %f82, %f208;
	mov.f32 	%f209, %f82;
	mov.u64 	%rd253, %rd87;
	@%p162 bra 	$L__BB2_99;
	setp.lt.s64 	%p163, %rd252, %rd87;
	selp.f32 	%f209, %f208, %f82, %p163;
	min.s64 	%rd253, %rd252, %rd87;
$L__BB2_99:
	setp.lt.s32 	%p164, %r4, 161;
	mov.f32 	%f210, %f209;
	mov.u64 	%rd254, %rd253;
	@%p164 bra 	$L__BB2_103;
	ld.shared.f32 	%f85, [_ZN6thrust24THRUST_300001_SM_1000_NS8cuda_cub4core6detail5shmemE+88];
	ld.shared.u64 	%rd90, [_ZN6thrust24THRUST_300001_SM_1000_NS8cuda_cub4core6detail5shmemE+96];
	setp.lt.f32 	%p165, %f209, %f85;
	mov.f32 	%f210, %f209;
	mov.u64 	%rd254, %rd253;
	@%p165 bra 	$L__BB2_103;
	setp.lt.f32 	%p166, %f85, %f209;
	mov.f32 	%f210, %f85;
	mov.u64 	%rd254, %rd90;
	@%p166 bra 	$L__BB2_103;
	setp.lt.s64 	%p167, %rd253, %rd90;
	selp.f32 	%f210, %f209, %f85, %p167;
	min.s64 	%rd254, %rd253, %rd90;
$L__BB2_103:
	setp.lt.s32 	%p168, %r4, 193;
	mov.f32 	%f211, %f210;
	mov.u64 	%rd255, %rd254;
	@%p168 bra 	$L__BB2_107;
	ld.shared.f32 	%f88, [_ZN6thrust24THRUST_300001_SM_1000_NS8cuda_cub4core6detail5shmemE+104];
	ld.shared.u64 	%rd93, [_ZN6thrust24THRUST_300001_SM_1000_NS8cuda_cub4core6detail5shmemE+112];
	setp.lt.f32 	%p169, %f210, %f88;
	mov.f32 	%f211, %f210;
	mov.u64 	%rd255, %rd254;
	@%p169 bra 	$L__BB2_107;
	setp.lt.f32 	%p170, %f88, %f210;
	mov.f32 	%f211, %f88;
	mov.u64 	%rd255, %rd93;
	@%p170 bra 	$L__BB2_107;
	setp.lt.s64 	%p171, %rd254, %rd93;
	selp.f32 	%f211, %f210, %f88, %p171;
	min.s64 	%rd255, %rd254, %rd93;
$L__BB2_107:
	setp.lt.s32 	%p172, %r4, 225;
	mov.f32 	%f242, %f211;
	mov.u64 	%rd286, %rd255;
	@%p172 bra 	$L__BB2_201;
	ld.shared.f32 	%f91, [_ZN6thrust24THRUST_300001_SM_1000_NS8cuda_cub4core6detail5shmemE+120];
	ld.shared.u64 	%rd96, [_ZN6thrust24THRUST_300001_SM_1000_NS8cuda_cub4core6detail5shmemE+128];
	setp.lt.f32 	%p173, %f211, %f91;
	mov.f32 	%f242, %f211;
	mov.u64 	%rd286, %rd255;
	@%p173 bra 	$L__BB2_201;
	setp.lt.f32 	%p174, %f91, %f211;
	mov.f32 	%f242, %f91;
	mov.u64 	%rd286, %rd96;
	@%p174 bra 	$L__BB2_201;
	setp.lt.s64 	%p175, %rd255, %rd96;
	selp.f32 	%f242, %f211, %f91, %p175;
	min.s64 	%rd286, %rd255, %rd96;
	bra.uni 	$L__BB2_201;
$L__BB2_111:
	mov.u32 	%r35, %tid.x;
	cvt.s64.s32 	%rd186, %r2;
	add.s64 	%rd98, %rd3, %rd186;
	cvt.u64.u32 	%rd99, %r35;
	add.s64 	%rd187, %rd99, %rd186;
	shl.b64 	%rd188, %rd187, 2;
	add.s64 	%rd189, %rd2, %rd188;
	ld.global.f32 	%f172, [%rd189];
	add.s32 	%r69, %r35, 256;
	cvt.u64.u32 	%rd190, %r69;
	ld.global.f32 	%f173, [%rd189+1024];
	add.s32 	%r70, %r35, 512;
	cvt.u64.u32 	%rd191, %r70;
	ld.global.f32 	%f174, [%rd189+2048];
	ld.global.f32 	%f93, [%rd189+3072];
	or.b32  	%r71, %r35, 1024;
	cvt.u64.u32 	%rd100, %r71;
	add.s64 	%rd101, %rd98, %rd100;
	ld.global.f32 	%f94, [%rd189+4096];
	setp.lt.f32 	%p2, %f173, %f172;
	selp.f32 	%f175, %f173, %f172, %p2;
	selp.b64 	%rd192, %rd190, %rd99, %p2;
	setp.lt.f32 	%p3, %f174, %f175;
	selp.f32 	%f95, %f174, %f175, %p3;
	selp.b64 	%rd102, %rd191, %rd192, %p3;
	setp.lt.f32 	%p4, %f95, %f93;
	mov.f32 	%f212, %f95;
	mov.u64 	%rd256, %rd102;
	@%p4 bra 	$L__BB2_114;
	add.s32 	%r72, %r35, 768;
	cvt.u64.u32 	%rd256, %r72;
	setp.lt.f32 	%p5, %f93, %f95;
	mov.f32 	%f212, %f93;
	@%p5 bra 	$L__BB2_114;
	mov.f32 	%f212, %f95;
	mov.u64 	%rd256, %rd102;
$L__BB2_114:
	add.s64 	%rd105, %rd98, %rd256;
	setp.lt.f32 	%p6, %f212, %f94;
	mov.f32 	%f230, %f212;
	mov.u64 	%rd274, %rd105;
	@%p6 bra 	$L__BB2_117;
	setp.lt.f32 	%p7, %f94, %f212;
	mov.f32 	%f230, %f94;
	mov.u64 	%rd274, %rd101;
	@%p7 bra 	$L__BB2_117;
	setp.lt.s64 	%p8, %rd256, %rd100;
	selp.f32 	%f230, %f212, %f94, %p8;
	selp.b64 	%rd274, %rd105, %rd101, %p8;
$L__BB2_117:
	setp.le.s32 	%p9, %r66, %r3;
	@%p9 bra 	$L__BB2_162;
	setp.ne.s32 	%p10, %r35, 0;
	@%p10 bra 	$L__BB2_120;
	atom.global.add.u32 	%r73, [%rd1+4], 1280;
	add.s32 	%r74, %r73, %r3;
	st.shared.u32 	[_ZN6thrust24THRUST_300001_SM_1000_NS8cuda_cub4core6detail5shmemE+152], %r74;
$L__BB2_120:
	bar.sync 	0;
	ld.shared.u32 	%r427, [_ZN6thrust24THRUST_300001_SM_1000_NS8cuda_cub4core6detail5shmemE+152];
	add.s32 	%r75, %r427, 1280;
	setp.gt.s32 	%p11, %r75, %r66;
	@%p11 bra 	$L__BB2_139;
$L__BB2_121:
	cvt.s64.s32 	%rd193, %r427;
	add.s64 	%rd194, %rd99, %rd193;
	shl.b64 	%rd195, %rd194, 2;
	add.s64 	%rd196, %rd2, %rd195;
	add.s64 	%rd109, %rd194, %rd3;
	ld.global.f32 	%f100, [%rd196];
	add.s64 	%rd110, %rd109, 256;
	ld.global.f32 	%f101, [%rd196+1024];
	add.s64 	%rd111, %rd109, 512;
	ld.global.f32 	%f102, [%rd196+2048];
	add.s64 	%rd112, %rd109, 768;
	ld.global.f32 	%f103, [%rd196+3072];
	add.s64 	%rd113, %rd109, 1024;
	ld.global.f32 	%f104, [%rd196+4096];
	setp.lt.f32 	%p12, %f230, %f100;
	mov.f32 	%f215, %f230;
	mov.u64 	%rd259, %rd274;
	@%p12 bra 	$L__BB2_124;
	setp.lt.f32 	%p13, %f100, %f230;
	mov.f32 	%f215, %f100;
	mov.u64 	%rd259, %rd109;
	@%p13 bra 	$L__BB2_124;
	setp.lt.s64 	%p14, %rd274, %rd109;
	selp.f32 	%f215, %f230, %f100, %p14;
	min.s64 	%rd259, %rd274, %rd109;
$L__BB2_124:
	setp.lt.f32 	%p15, %f215, %f101;
	mov.f32 	%f216, %f215;
	mov.u64 	%rd260, %rd259;
	@%p15 bra 	$L__BB2_127;
	setp.lt.f32 	%p16, %f101, %f215;
	mov.f32 	%f216, %f101;
	mov.u64 	%rd260, %rd110;
	@%p16 bra 	$L__BB2_127;
	setp.lt.s64 	%p17, %rd259, %rd110;
	selp.f32 	%f216, %f215, %f101, %p17;
	min.s64 	%rd260, %rd259, %rd110;
$L__BB2_127:
	setp.lt.f32 	%p18, %f216, %f102;
	mov.f32 	%f217, %f216;
	mov.u64 	%rd261, %rd260;
	@%p18 bra 	$L__BB2_130;
	setp.lt.f32 	%p19, %f102, %f216;
	mov.f32 	%f217, %f102;
	mov.u64 	%rd261, %rd111;
	@%p19 bra 	$L__BB2_130;
	setp.lt.s64 	%p20, %rd260, %rd111;
	selp.f32 	%f217, %f216, %f102, %p20;
	min.s64 	%rd261, %rd260, %rd111;
$L__BB2_130:
	setp.lt.f32 	%p21, %f217, %f103;
	mov.f32 	%f218, %f217;
	mov.u64 	%rd262, %rd261;
	@%p21 bra 	$L__BB2_133;
	setp.lt.f32 	%p22, %f103, %f217;
	mov.f32 	%f218, %f103;
	mov.u64 	%rd262, %rd112;
	@%p22 bra 	$L__BB2_133;
	setp.lt.s64 	%p23, %rd261, %rd112;
	selp.f32 	%f218, %f217, %f103, %p23;
	min.s64 	%rd262, %rd261, %rd112;
$L__BB2_133:
	setp.lt.f32 	%p24, %f218, %f104;
	mov.f32 	%f230, %f218;
	mov.u64 	%rd274, %rd262;
	@%p24 bra 	$L__BB2_136;
	setp.lt.f32 	%p25, %f104, %f218;
	mov.f32 	%f230, %f104;
	mov.u64 	%rd274, %rd113;
	@%p25 bra 	$L__BB2_136;
	setp.lt.s64 	%p26, %rd262, %rd113;
	selp.f32 	%f230, %f218, %f104, %p26;
	min.s64 	%rd274, %rd262, %rd113;
$L__BB2_136:
	setp.ne.s32 	%p27, %r35, 0;
	bar.sync 	0;
	@%p27 bra 	$L__BB2_138;
	atom.global.add.u32 	%r76, [%rd1+4], 1280;
	add.s32 	%r77, %r76, %r3;
	st.shared.u32 	[_ZN6thrust24THRUST_300001_SM_1000_NS8cuda_cub4core6detail5shmemE+152], %r77;
$L__BB2_138:
	bar.sync 	0;
	ld.shared.u32 	%r427, [_ZN6thrust24THRUST_300001_SM_1000_NS8cuda_cub4core6detail5shmemE+152];
	add.s32 	%r78, %r427, 1280;
	setp.le.s32 	%p28, %r78, %r66;
	@%p28 bra 	$L__BB2_121;
$L__BB2_139:
	setp.le.s32 	%p29, %r66, %r427;
	@%p29 bra 	$L__BB2_162;
	sub.s32 	%r40, %r66, %r427;
	setp.ge.s32 	%p30, %r35, %r40;
	@%p30 bra 	$L__BB2_162;
	not.b32 	%r79, %r35;
	add.s32 	%r80, %r66, %r79;
	sub.s32 	%r41, %r80, %r427;
	and.b32  	%r81, %r41, 768;
	setp.eq.s32 	%p31, %r81, 768;
	mov.u32 	%r431, %r35;
	@%p31 bra 	$L__BB2_147;
	add.s32 	%r429, %r35, %r427;
	shr.u32 	%r82, %r41, 8;
	add.s32 	%r83, %r82, 1;
	and.b32  	%r84, %r83, 3;
	neg.s32 	%r428, %r84;
	mov.u32 	%r431, %r35;
$L__BB2_143:
	.pragma "nounroll";
	mov.u64 	%rd125, %rd274;
	mov.f32 	%f116, %f230;
	cvt.s64.s32 	%rd198, %r429;
	add.s64 	%rd126, %rd3, %rd198;
	mul.wide.s32 	%rd199, %r429, 4;
	add.s64 	%rd200, %rd2, %rd199;
	ld.global.f32 	%f117, [%rd200];
	setp.lt.f32 	%p32, %f116, %f117;
	@%p32 bra 	$L__BB2_146;
	setp.lt.f32 	%p33, %f117, %f116;
	mov.f32 	%f230, %f117;
	mov.u64 	%rd274, %rd126;
	@%p33 bra 	$L__BB2_146;
	setp.lt.s64 	%p34, %rd125, %rd126;
	selp.f32 	%f230, %f116, %f117, %p34;
	min.s64 	%rd274, %rd125, %rd126;
$L__BB2_146:
	add.s32 	%r431, %r431, 256;
	add.s32 	%r429, %r429, 256;
	add.s32 	%r428, %r428, 1;
	setp.ne.s32 	%p35, %r428, 0;
	@%p35 bra 	$L__BB2_143;
$L__BB2_147:
	setp.lt.u32 	%p36, %r41, 768;
	@%p36 bra 	$L__BB2_162;
	add.s32 	%r432, %r431, %r427;
	add.s32 	%r435, %r432, 256;
	add.s32 	%r434, %r432, 512;
	add.s32 	%r433, %r432, 768;
	add.s64 	%rd131, %rd2, 2048;
$L__BB2_149:
	cvt.s64.s32 	%rd201, %r435;
	add.s64 	%rd133, %rd3, %rd201;
	cvt.s64.s32 	%rd202, %r434;
	add.s64 	%rd134, %rd3, %rd202;
	cvt.s64.s32 	%rd203, %r433;
	add.s64 	%rd135, %rd3, %rd203;
	cvt.s64.s32 	%rd204, %r432;
	mul.wide.s32 	%rd205, %r432, 4;
	add.s64 	%rd136, %rd131, %rd205;
	add.s64 	%rd137, %rd3, %rd204;
	ld.global.f32 	%f123, [%rd136+-2048];
	setp.lt.f32 	%p37, %f230, %f123;
	mov.f32 	%f226, %f230;
	mov.u64 	%rd270, %rd274;
	@%p37 bra 	$L__BB2_152;
	setp.lt.f32 	%p38, %f123, %f230;
	mov.f32 	%f226, %f123;
	mov.u64 	%rd270, %rd137;
	@%p38 bra 	$L__BB2_152;
	setp.lt.s64 	%p39, %rd274, %rd137;
	selp.f32 	%f226, %f230, %f123, %p39;
	min.s64 	%rd270, %rd274, %rd137;
$L__BB2_152:
	ld.global.f32 	%f126, [%rd136+-1024];
	setp.lt.f32 	%p40, %f226, %f126;
	mov.f32 	%f227, %f226;
	mov.u64 	%rd271, %rd270;
	@%p40 bra 	$L__BB2_155;
	setp.lt.f32 	%p41, %f126, %f226;
	mov.f32 	%f227, %f126;
	mov.u64 	%rd271, %rd133;
	@%p41 bra 	$L__BB2_155;
	setp.lt.s64 	%p42, %rd270, %rd133;
	selp.f32 	%f227, %f226, %f126, %p42;
	min.s64 	%rd271, %rd270, %rd133;
$L__BB2_155:
	ld.global.f32 	%f129, [%rd136];
	setp.lt.f32 	%p43, %f227, %f129;
	mov.f32 	%f228, %f227;
	mov.u64 	%rd272, %rd271;
	@%p43 bra 	$L__BB2_158;
	setp.lt.f32 	%p44, %f129, %f227;
	mov.f32 	%f228, %f129;
	mov.u64 	%rd272, %rd134;
	@%p44 bra 	$L__BB2_158;
	setp.lt.s64 	%p45, %rd271, %rd134;
	selp.f32 	%f228, %f227, %f129, %p45;
	min.s64 	%rd272, %rd271, %rd134;
$L__BB2_158:
	ld.global.f32 	%f132, [%rd136+1024];
	setp.lt.f32 	%p46, %f228, %f132;
	mov.f32 	%f230, %f228;
	mov.u64 	%rd274, %rd272;
	@%p46 bra 	$L__BB2_161;
	setp.lt.f32 	%p47, %f132, %f228;
	mov.f32 	%f230, %f132;
	mov.u64 	%rd274, %rd135;
	@%p47 bra 	$L__BB2_161;
	setp.lt.s64 	%p48, %rd272, %rd135;
	selp.f32 	%f230, %f228, %f132, %p48;
	min.s64 	%rd274, %rd272, %rd135;
$L__BB2_161:
	add.s32 	%r431, %r431, 1024;
	add.s32 	%r435, %r435, 1024;
	add.s32 	%r434, %r434, 1024;
	add.s32 	%r433, %r433, 1024;
	add.s32 	%r432, %r432, 1024;
	setp.lt.s32 	%p49, %r431, %r40;
	@%p49 bra 	$L__BB2_149;
$L__BB2_162:
	// begin inline asm
	mov.u32 %r85, %laneid;
	// end inline asm
	mov.b32 	%r87, %f230;
	mov.b32 	%r103, 1;
	mov.b32 	%r104, 31;
	mov.b32 	%r105, -1;
	// begin inline asm
	shfl.sync.down.b32 %r86, %r87, %r103, %r104, %r105;
	// end inline asm
	mov.b32 	%f136, %r86;
	// begin inline asm
	shfl.sync.down.b32 %r91, %r92, %r103, %r104, %r105;
	// end inline asm
	mov.b64 	{%r97, %r102}, %rd274;
	// begin inline asm
	shfl.sync.down.b32 %r96, %r97, %r103, %r104, %r105;
	// end inline asm
	// begin inline asm
	shfl.sync.down.b32 %r101, %r102, %r103, %r104, %r105;
	// end inline asm
	mov.b64 	%rd147, {%r96, %r101};
	setp.gt.s32 	%p50, %r85, 30;
	setp.lt.f32 	%p51, %f230, %f136;
	or.pred  	%p52, %p50, %p51;
	mov.f32 	%f231, %f230;
	mov.u64 	%rd275, %rd274;
	@%p52 bra 	$L__BB2_165;
	setp.gt.f32 	%p53, %f230, %f136;
	mov.f32 	%f231, %f136;
	mov.u64 	%rd275, %rd147;
	@%p53 bra 	$L__BB2_165;
	setp.lt.s64 	%p54, %rd274, %rd147;
	selp.f32 	%f231, %f230, %f136, %p54;
	min.s64 	%rd275, %rd274, %rd147;
$L__BB2_165:
	mov.b32 	%r107, %f231;
	mov.b32 	%r123, 2;
	mov.b32 	%r124, 31;
	mov.b32 	%r125, -1;
	// begin inline asm
	shfl.sync.down.b32 %r106, %r107, %r123, %r124, %r125;
	// end inline asm
	mov.b32 	%f139, %r106;
	// begin inline asm
	shfl.sync.down.b32 %r111, %r112, %r123, %r124, %r125;
	// end inline asm
	mov.b64 	{%r117, %r122}, %rd275;
	// begin inline asm
	shfl.sync.down.b32 %r116, %r117, %r123, %r124, %r125;
	// end inline asm
	// begin inline asm
	shfl.sync.down.b32 %r121, %r122, %r123, %r124, %r125;
	// end inline asm
	mov.b64 	%rd150, {%r116, %r121};
	setp.gt.s32 	%p55, %r85, 29;
	setp.lt.f32 	%p56, %f231, %f139;
	or.pred  	%p57, %p55, %p56;
	mov.f32 	%f232, %f231;
	mov.u64 	%rd276, %rd275;
	@%p57 bra 	$L__BB2_168;
	setp.gt.f32 	%p58, %f231, %f139;
	mov.f32 	%f232, %f139;
	mov.u64 	%rd276, %rd150;
	@%p58 bra 	$L__BB2_168;
	setp.lt.s64 	%p59, %rd275, %rd150;
	selp.f32 	%f232, %f231, %f139, %p59;
	min.s64 	%rd276, %rd275, %rd150;
$L__BB2_168:
	mov.b32 	%r127, %f232;
	mov.b32 	%r143, 4;
	mov.b32 	%r144, 31;
	mov.b32 	%r145, -1;
	// begin inline asm
	shfl.sync.down.b32 %r126, %r127, %r143, %r144, %r145;
	// end inline asm
	mov.b32 	%f142, %r126;
	// begin inline asm
	shfl.sync.down.b32 %r131, %r132, %r143, %r144, %r145;
	// end inline asm
	mov.b64 	{%r137, %r142}, %rd276;
	// begin inline asm
	shfl.sync.down.b32 %r136, %r137, %r143, %r144, %r145;
	// end inline asm
	// begin inline asm
	shfl.sync.down.b32 %r141, %r142, %r143, %r144, %r145;
	// end inline asm
	mov.b64 	%rd153, {%r136, %r141};
	setp.gt.s32 	%p60, %r85, 27;
	setp.lt.f32 	%p61, %f232, %f142;
	or.pred  	%p62, %p60, %p61;
	mov.f32 	%f233, %f232;
	mov.u64 	%rd277, %rd276;
	@%p62 bra 	$L__BB2_171;
	setp.gt.f32 	%p63, %f232, %f142;
	mov.f32 	%f233, %f142;
	mov.u64 	%rd277, %rd153;
	@%p63 bra 	$L__BB2_171;
	setp.lt.s64 	%p64, %rd276, %rd153;
	selp.f32 	%f233, %f232, %f142, %p64;
	min.s64 	%rd277, %rd276, %rd153;
$L__BB2_171:
	mov.b32 	%r147, %f233;
	mov.b32 	%r163, 8;
	mov.b32 	%r164, 31;
	mov.b32 	%r165, -1;
	// begin inline asm
	shfl.sync.down.b32 %r146, %r147, %r163, %r164, %r165;
	// end inline asm
	mov.b32 	%f145, %r146;
	// begin inline asm
	shfl.sync.down.b32 %r151, %r152, %r163, %r164, %r165;
	// end inline asm
	mov.b64 	{%r157, %r162}, %rd277;
	// begin inline asm
	shfl.sync.down.b32 %r156, %r157, %r163, %r164, %r165;
	// end inline asm
	// begin inline asm
	shfl.sync.down.b32 %r161, %r162, %r163, %r164, %r165;
	// end inline asm
	mov.b64 	%rd156, {%r156, %r161};
	setp.gt.s32 	%p65, %r85, 23;
	setp.lt.f32 	%p66, %f233, %f145;
	or.pred  	%p67, %p65, %p66;
	mov.f32 	%f234, %f233;
	mov.u64 	%rd278, %rd277;
	@%p67 bra 	$L__BB2_174;
	setp.gt.f32 	%p68, %f233, %f145;
	mov.f32 	%f234, %f145;
	mov.u64 	%rd278, %rd156;
	@%p68 bra 	$L__BB2_174;
	setp.lt.s64 	%p69, %rd277, %rd156;
	selp.f32 	%f234, %f233, %f145, %p69;
	min.s64 	%rd278, %rd277, %rd156;
$L__BB2_174:
	mov.b32 	%r167, %f234;
	mov.b32 	%r183, 16;
	mov.b32 	%r184, 31;
	mov.b32 	%r185, -1;
	// begin inline asm
	shfl.sync.down.b32 %r166, %r167, %r183, %r184, %r185;
	// end inline asm
	mov.b32 	%f148, %r166;
	// begin inline asm
	shfl.sync.down.b32 %r171, %r172, %r183, %r184, %r185;
	// end inline asm
	mov.b64 	{%r177, %r182}, %rd278;
	// begin inline asm
	shfl.sync.down.b32 %r176, %r177, %r183, %r184, %r185;
	// end inline asm
	// begin inline asm
	shfl.sync.down.b32 %r181, %r182, %r183, %r184, %r185;
	// end inline asm
	mov.b64 	%rd159, {%r176, %r181};
	setp.gt.s32 	%p70, %r85, 15;
	setp.lt.f32 	%p71, %f234, %f148;
	or.pred  	%p72, %p70, %p71;
	mov.f32 	%f242, %f234;
	mov.u64 	%rd286, %rd278;
	@%p72 bra 	$L__BB2_177;
	setp.gt.f32 	%p73, %f234, %f148;
	mov.f32 	%f242, %f148;
	mov.u64 	%rd286, %rd159;
	@%p73 bra 	$L__BB2_177;
	setp.lt.s64 	%p74, %rd278, %rd159;
	selp.f32 	%f242, %f234, %f148, %p74;
	min.s64 	%rd286, %rd278, %rd159;
$L__BB2_177:
	setp.ne.s32 	%p75, %r85, 0;
	@%p75 bra 	$L__BB2_179;
	shr.u32 	%r186, %r35, 1;
	and.b32  	%r187, %r186, 496;
	mov.u32 	%r188, _ZN6thrust24THRUST_300001_SM_1000_NS8cuda_cub4core6detail5shmemE;
	add.s32 	%r189, %r188, %r187;
	st.shared.f32 	[%r189+8], %f242;
	st.shared.u64 	[%r189+16], %rd286;
$L__BB2_179:
	bar.sync 	0;
	setp.ne.s32 	%p76, %r35, 0;
	@%p76 bra 	$L__BB2_201;
	ld.shared.f32 	%f151, [_ZN6thrust24THRUST_300001_SM_1000_NS8cuda_cub4core6detail5shmemE+24];
	ld.shared.u64 	%rd162, [_ZN6thrust24THRUST_300001_SM_1000_NS8cuda_cub4core6detail5shmemE+32];
	setp.lt.f32 	%p77, %f242, %f151;
	mov.f32 	%f236, %f242;
	mov.u64 	%rd280, %rd286;
	@%p77 bra 	$L__BB2_183;
	setp.lt.f32 	%p78, %f151, %f242;
	mov.f32 	%f236, %f151;
	mov.u64 	%rd280, %rd162;
	@%p78 bra 	$L__BB2_183;
	setp.lt.s64 	%p79, %rd286, %rd162;
	selp.f32 	%f236, %f242, %f151, %p79;
	min.s64 	%rd280, %rd286, %rd162;
$L__BB2_183:
	ld.shared.f32 	%f154, [_ZN6thrust24THRUST_300001_SM_1000_NS8cuda_cub4core6detail5shmemE+40];
	ld.shared.u64 	%rd165, [_ZN6thrust24THRUST_300001_SM_1000_NS8cuda_cub4core6detail5shmemE+48];
	setp.lt.f32 	%p80, %f236, %f154;
	mov.f32 	%f237, %f236;
	mov.u64 	%rd281, %rd280;
	@%p80 bra 	$L__BB2_186;
	setp.lt.f32 	%p81, %f154, %f236;
	mov.f32 	%f237, %f154;
	mov.u64 	%rd281, %rd165;
	@%p81 bra 	$L__BB2_186;
	setp.lt.s64 	%p82, %rd280, %rd165;
	selp.f32 	%f237, %f236, %f154, %p82;
	min.s64 	%rd281, %rd280, %rd165;
$L__BB2_186:
	ld.shared.f32 	%f157, [_ZN6thrust24THRUST_300001_SM_1000_NS8cuda_cub4core6detail5shmemE+56];
	ld.shared.u64 	%rd168, [_ZN6thrust24THRUST_300001_SM_1000_NS8cuda_cub4core6detail5shmemE+64];
	setp.lt.f32 	%p83, %f237, %f157;
	mov.f32 	%f238, %f237;
	mov.u64 	%rd282, %rd281;
	@%p83 bra 	$L__BB2_189;
	setp.lt.f32 	%p84, %f157, %f237;
	mov.f32 	%f238, %f157;
	mov.u64 	%rd282, %rd168;
	@%p84 bra 	$L__BB2_189;
	setp.lt.s64 	%p85, %rd281, %rd168;
	selp.f32 	%f238, %f237, %f157, %p85;
	min.s64 	%rd282, %rd281, %rd168;
$L__BB2_189:
	ld.shared.f32 	%f160, [_ZN6thrust24THRUST_300001_SM_1000_NS8cuda_cub4core6detail5shmemE+72];
	ld.shared.u64 	%rd171, [_ZN6thrust24THRUST_300001_SM_1000_NS8cuda_cub4core6detail5shmemE+80];
	setp.lt.f32 	%p86, %f238, %f160;
	mov.f32 	%f239, %f238;
	mov.u64 	%rd283, %rd282;
	@%p86 bra 	$L__BB2_192;
	setp.lt.f32 	%p87, %f160, %f238;
	mov.f32 	%f239, %f160;
	mov.u64 	%rd283, %rd171;
	@%p87 bra 	$L__BB2_192;
	setp.lt.s64 	%p88, %rd282, %rd171;
	selp.f32 	%f239, %f238, %f160, %p88;
	min.s64 	%rd283, %rd282, %rd171;
$L__BB2_192:
	ld.shared.f32 	%f163, [_ZN6thrust24THRUST_300001_SM_1000_NS8cuda_cub4core6detail5shmemE+88];
	ld.shared.u64 	%rd174, [_ZN6thrust24THRUST_300001_SM_1000_NS8cuda_cub4core6detail5shmemE+96];
	setp.lt.f32 	%p89, %f239, %f163;
	mov.f32 	%f240, %f239;
	mov.u64 	%rd284, %rd283;
	@%p89 bra 	$L__BB2_195;
	setp.lt.f32 	%p90, %f163, %f239;
	mov.f32 	%f240, %f163;
	mov.u64 	%rd284, %rd174;
	@%p90 bra 	$L__BB2_195;
	setp.lt.s64 	%p91, %rd283, %rd174;
	selp.f32 	%f240, %f239, %f163, %p91;
	min.s64 	%rd284, %rd283, %rd174;
$L__BB2_195:
	ld.shared.f32 	%f166, [_ZN6thrust24THRUST_300001_SM_1000_NS8cuda_cub4core6detail5shmemE+104];
	ld.shared.u64 	%rd177, [_ZN6thrust24THRUST_300001_SM_1000_NS8cuda_cub4core6detail5shmemE+112];
	setp.lt.f32 	%p92, %f240, %f166;
	mov.f32 	%f241, %f240;
	mov.u64 	%rd285, %rd284;
	@%p92 bra 	$L__BB2_198;
	setp.lt.f32 	%p93, %f166, %f240;
	mov.f32 	%f241, %f166;
	mov.u64 	%rd285, %rd177;
	@%p93 bra 	$L__BB2_198;
	setp.lt.s64 	%p94, %rd284, %rd177;
	selp.f32 	%f241, %f240, %f166, %p94;
	min.s64 	%rd285, %rd284, %rd177;
$L__BB2_198:
	ld.shared.f32 	%f169, [_ZN6thrust24THRUST_300001_SM_1000_NS8cuda_cub4core6detail5shmemE+120];
	ld.shared.u64 	%rd180, [_ZN6thrust24THRUST_300001_SM_1000_NS8cuda_cub4core6detail5shmemE+128];
	setp.lt.f32 	%p95, %f241, %f169;
	mov.f32 	%f242, %f241;
	mov.u64 	%rd286, %rd285;
	@%p95 bra 	$L__BB2_201;
	setp.lt.f32 	%p96, %f169, %f241;
	mov.f32 	%f242, %f169;
	mov.u64 	%rd286, %rd180;
	@%p96 bra 	$L__BB2_201;
	setp.lt.s64 	%p97, %rd285, %rd180;
	selp.f32 	%f242, %f241, %f169, %p97;
	min.s64 	%rd286, %rd285, %rd180;
$L__BB2_201:
	mov.u32 	%r415, %tid.x;
	setp.ne.s32 	%p224, %r415, 0;
	@%p224 bra 	$L__BB2_203;
	ld.param.u64 	%rd222, [_ZN6thrust24THRUST_300001_SM_1000_NS8cuda_cub4core6detail13_kernel_agentINS1_8__reduce11ReduceAgentINS0_12zip_iteratorIN4cuda3std3__45tupleIJNS0_6detail15normal_iteratorINS0_10device_ptrIfEEEENS0_17counting_iteratorIlNS0_11use_defaultESI_SI_EEEEEEEPNSB_IJflEEESM_iNS1_9__extrema9arg_min_fIflNSA_4lessIfEEEEEEJSL_SN_iN3cub18CUB_300001_SM_100013GridEvenShareIiEENSV_9GridQueueIjEESS_EEEvDpT0__param_1];
	cvta.to.global.u64 	%rd219, %rd222;
	mul.wide.u32 	%rd220, %r1, 16;
	add.s64 	%rd221, %rd219, %rd220;
	st.global.f32 	[%rd221], %f242;
	st.global.u64 	[%rd221+8], %rd286;
$L__BB2_203:
	ret;

}
	// .globl	_ZN6thrust24THRUST_300001_SM_1000_NS8cuda_cub4core6detail13_kernel_agentINS1_8__reduce10DrainAgentIiEEJN3cub18CUB_300001_SM_10009GridQueueIjEEiEEEvDpT0_
.visible .entry _ZN6thrust24THRUST_300001_SM_1000_NS8cuda_cub4core6detail13_kernel_agentINS1_8__reduce10DrainAgentIiEEJN3cub18CUB_300001_SM_10009GridQueueIjEEiEEEvDpT0_(
	.param .align 8 .b8 _ZN6thrust24THRUST_300001_SM_1000_NS8cuda_cub4core6detail13_kernel_agentINS1_8__reduce10DrainAgentIiEEJN3cub18CUB_300001_SM_10009GridQueueIjEEiEEEvDpT0__param_0[8],
	.param .u32 _ZN6thrust24THRUST_300001_SM_1000_NS8cuda_cub4core6detail13_kernel_agentINS1_8__reduce10DrainAgentIiEEJN3cub18CUB_300001_SM_10009GridQueueIjEEiEEEvDpT0__param_1
)
.maxntid 1
{
	.reg .b32 	%r<3>;
	.reg .b64 	%rd<3>;

	ld.param.u64 	%rd1, [_ZN6thrust24THRUST_300001_SM_1000_NS8cuda_cub4core6detail13_kernel_agentINS1_8__reduce10DrainAgentIiEEJN3cub18CUB_300001_SM_10009GridQueueIjEEiEEEvDpT0__param_0];
	ld.param.u32 	%r1, [_ZN6thrust24THRUST_300001_SM_1000_NS8cuda_cub4core6detail13_kernel_agentINS1_8__reduce10DrainAgentIiEEJN3cub18CUB_300001_SM_10009GridQueueIjEEiEEEvDpT0__param_1];
	cvta.to.global.u64 	%rd2, %rd1;
	st.global.u32 	[%rd2], %r1;
	mov.b32 	%r2, 0;
	st.global.u32 	[%rd2+4], %r2;
	ret;

}
	// .globl	_ZN6thrust24THRUST_300001_SM_1000_NS8cuda_cub4core6detail13_kernel_agentINS1_8__reduce11ReduceAgentIPN4cuda3std3__45tupleIJflEEESC_SB_iNS1_9__extrema9arg_min_fIflNS9_4lessIfEEEEEEJSC_SC_iSH_EEEvDpT0_
.visible .entry _ZN6thrust24THRUST_300001_SM_1000_NS8cuda_cub4core6detail13_kernel_agentINS1_8__reduce11ReduceAgentIPN4cuda3std3__45tupleIJflEEESC_SB_iNS1_9__extrema9arg_min_fIflNS9_4lessIfEEEEEEJSC_SC_iSH_EEEvDpT0_(
	.param .u64 .ptr .align 1 _ZN6thrust24THRUST_300001_SM_1000_NS8cuda_cub4core6detail13_kernel_agentINS1_8__reduce11ReduceAgentIPN4cuda3std3__45tupleIJflEEESC_SB_iNS1_9__extrema9arg_min_fIflNS9_4lessIfEEEEEEJSC_SC_iSH_EEEvDpT0__param_0,
	.param .u64 .ptr .align 1 _ZN6thrust24THRUST_300001_SM_1000_NS8cuda_cub4core6detail13_kernel_agentINS1_8__reduce11ReduceAgentIPN4cuda3std3__45tupleIJflEEESC_SB_iNS1_9__extrema9arg_min_fIflNS9_4lessIfEEEEEEJSC_SC_iSH_EEEvDpT0__param_1,
	.param .u32 _ZN6thrust24THRUST_300001_SM_1000_NS8cuda_cub4core6detail13_kernel_agentINS1_8__reduce11ReduceAgentIPN4cuda3std3__45tupleIJflEEESC_SB_iNS1_9__extrema9arg_min_fIflNS9_4lessIfEEEEEEJSC_SC_iSH_EEEvDpT0__param_2,
	.param .align 1 .b8 _ZN6thrust24THRUST_300001_SM_1000_NS8cuda_cub4core6detail13_kernel_agentINS1_8__reduce11ReduceAgentIPN4cuda3std3__45tupleIJflEEESC_SB_iNS1_9__extrema9arg_min_fIflNS9_4lessIfEEEEEEJSC_SC_iSH_EEEvDpT0__param_3[1]
)
.maxntid 256
{
	.reg .pred 	%p<228>;
	.reg .b32 	%r<432>;
	.reg .b32 	%f<248>;
	.reg .b64 	%rd<356>;

	ld.param.u64 	%rd186, [_ZN6thrust24THRUST_300001_SM_1000_NS8cuda_cub4core6detail13_kernel_agentINS1_8__reduce11ReduceAgentIPN4cuda3std3__45tupleIJflEEESC_SB_iNS1_9__extrema9arg_min_fIflNS9_4lessIfEEEEEEJSC_SC_iSH_EEEvDpT0__param_0];
	ld.param.u64 	%rd187, [_ZN6thrust24THRUST_300001_SM_1000_NS8cuda_cub4core6detail13_kernel_agentINS1_8__reduce11ReduceAgentIPN4cuda3std3__45tupleIJflEEESC_SB_iNS1_9__extrema9arg_min_fIflNS9_4lessIfEEEEEEJSC_SC_iSH_EEEvDpT0__param_1];
	ld.param.u32 	%r37, [_ZN6thrust24THRUST_300001_SM_1000_NS8cuda_cub4core6detail13_kernel_agentINS1_8__reduce11ReduceAgentIPN4cuda3std3__45tupleIJflEEESC_SB_iNS1_9__extrema9arg_min_fIflNS9_4lessIfEEEEEEJSC_SC_iSH_EEEvDpT0__param_2];
	setp.eq.s32 	%p1, %r37, 0;
	@%p1 bra 	$L__BB4_205;
	setp.gt.s32 	%p2, %r37, 1279;
	@%p2 bra 	$L__BB4_111;
	mov.u32 	%r1, %tid.x;
	setp.ge.s32 	%p101, %r1, %r37;
	mov.f32 	%f191, 0f00000000;
	mov.b64 	%rd298, 0;
	mov.u32 	%r422, %r1;
	@%p101 bra 	$L__BB4_4;
	mul.wide.u32 	%rd263, %r1, 16;
	add.s64 	%rd260, %rd186, %rd263;
	// begin inline asm
	ld.global.nc.u64 %rd259, [%rd260];
	// end inline asm
	mov.b64 	{%r183, %r184}, %rd259;
	mov.b32 	%f191, %r183;
	add.s64 	%rd262, %rd260, 8;
	// begin inline asm
	ld.global.nc.u64 %rd298, [%rd262];
	// end inline asm
	add.s32 	%r422, %r1, 256;
$L__BB4_4:
	setp.ge.s32 	%p102, %r422, %r37;
	@%p102 bra 	$L__BB4_25;
	not.b32 	%r185, %r422;
	add.s32 	%r4, %r37, %r185;
	and.b32  	%r186, %r4, 768;
	setp.eq.s32 	%p103, %r186, 768;
	@%p103 bra 	$L__BB4_11;
	mul.wide.u32 	%rd265, %r422, 16;
	add.s64 	%rd289, %rd186, %rd265;
	shr.u32 	%r187, %r4, 8;
	add.s32 	%r188, %r187, 1;
	and.b32  	%r189, %r188, 3;
	neg.s32 	%r420, %r189;
$L__BB4_7:
	.pragma "nounroll";
	mov.u64 	%rd5, %rd298;
	mov.f32 	%f3, %f191;
	// begin inline asm
	ld.global.nc.u64 %rd266, [%rd289];
	// end inline asm
	mov.b64 	{%r190, %r191}, %rd266;
	mov.b32 	%f4, %r190;
	add.s64 	%rd269, %rd289, 8;
	// begin inline asm
	ld.global.nc.u64 %rd268, [%rd269];
	// end inline asm
	setp.lt.f32 	%p104, %f3, %f4;
	@%p104 bra 	$L__BB4_10;
	setp.lt.f32 	%p105, %f4, %f3;
	mov.u64 	%rd298, %rd268;
	mov.f32 	%f191, %f4;
	@%p105 bra 	$L__BB4_10;
	setp.lt.s64 	%p106, %rd5, %rd268;
	min.s64 	%rd298, %rd5, %rd268;
	selp.f32 	%f191, %f3, %f4, %p106;
$L__BB4_10:
	add.s32 	%r422, %r422, 256;
	add.s64 	%rd289, %rd289, 4096;
	add.s32 	%r420, %r420, 1;
	setp.ne.s32 	%p107, %r420, 0;
	@%p107 bra 	$L__BB4_7;
$L__BB4_11:
	setp.lt.u32 	%p108, %r4, 768;
	@%p108 bra 	$L__BB4_25;
$L__BB4_12:
	mul.wide.s32 	%rd274, %r422, 16;
	add.s64 	%rd271, %rd186, %rd274;
	// begin inline asm
	ld.global.nc.u64 %rd270, [%rd271];
	// end inline asm
	mov.b64 	{%r192, %r193}, %rd270;
	mov.b32 	%f10, %r192;
	add.s64 	%rd273, %rd271, 8;
	// begin inline asm
	ld.global.nc.u64 %rd272, [%rd273];
	// end inline asm
	setp.lt.f32 	%p109, %f191, %f10;
	mov.u64 	%rd295, %rd298;
	mov.f32 	%f188, %f191;
	@%p109 bra 	$L__BB4_15;
	setp.lt.f32 	%p110, %f10, %f191;
	mov.u64 	%rd295, %rd272;
	mov.f32 	%f188, %f10;
	@%p110 bra 	$L__BB4_15;
	setp.lt.s64 	%p111, %rd298, %rd272;
	min.s64 	%rd295, %rd298, %rd272;
	selp.f32 	%f188, %f191, %f10, %p111;
$L__BB4_15:
	add.s64 	%rd276, %rd271, 4096;
	// begin inline asm
	ld.global.nc.u64 %rd275, [%rd276];
	// end inline asm
	mov.b64 	{%r194, %r195}, %rd275;
	mov.b32 	%f13, %r194;
	add.s64 	%rd278, %rd271, 4104;
	// begin inline asm
	ld.global.nc.u64 %rd277, [%rd278];
	// end inline asm
	setp.lt.f32 	%p112, %f188, %f13;
	mov.u64 	%rd296, %rd295;
	mov.f32 	%f189, %f188;
	@%p112 bra 	$L__BB4_18;
	setp.lt.f32 	%p113, %f13, %f188;
	mov.u64 	%rd296, %rd277;
	mov.f32 	%f189, %f13;
	@%p113 bra 	$L__BB4_18;
	setp.lt.s64 	%p114, %rd295, %rd277;
	min.s64 	%rd296, %rd295, %rd277;
	selp.f32 	%f189, %f188, %f13, %p114;
$L__BB4_18:
	add.s64 	%rd280, %rd271, 8192;
	// begin inline asm
	ld.global.nc.u64 %rd279, [%rd280];
	// end inline asm
	mov.b64 	{%r196, %r197}, %rd279;
	mov.b32 	%f16, %r196;
	add.s64 	%rd282, %rd271, 8200;
	// begin inline asm
	ld.global.nc.u64 %rd281, [%rd282];
	// end inline asm
	setp.lt.f32 	%p115, %f189, %f16;
	mov.u64 	%rd297, %rd296;
	mov.f32 	%f190, %f189;
	@%p115 bra 	$L__BB4_21;
	setp.lt.f32 	%p116, %f16, %f189;
	mov.u64 	%rd297, %rd281;
	mov.f32 	%f190, %f16;
	@%p116 bra 	$L__BB4_21;
	setp.lt.s64 	%p117, %rd296, %rd281;
	min.s64 	%rd297, %rd296, %rd281;
	selp.f32 	%f190, %f189, %f16, %p117;
$L__BB4_21:
	add.s64 	%rd284, %rd271, 12288;
	// begin inline asm
	ld.global.nc.u64 %rd283, [%rd284];
	// end inline asm
	mov.b64 	{%r198, %r199}, %rd283;
	mov.b32 	%f19, %r198;
	add.s64 	%rd286, %rd271, 12296;
	// begin inline asm
	ld.global.nc.u64 %rd285, [%rd286];
	// end inline asm
	setp.lt.f32 	%p118, %f190, %f19;
	mov.u64 	%rd298, %rd297;
	mov.f32 	%f191, %f190;
	@%p118 bra 	$L__BB4_24;
	setp.lt.f32 	%p119, %f19, %f190;
	mov.u64 	%rd298, %rd285;
	mov.f32 	%f191, %f19;
	@%p119 bra 	$L__BB4_24;
	setp.lt.s64 	%p120, %rd297, %rd285;
	min.s64 	%rd298, %rd297, %rd285;
	selp.f32 	%f191, %f190, %f19, %p120;
$L__BB4_24:
	add.s32 	%r422, %r422, 1024;
	setp.lt.s32 	%p121, %r422, %r37;
	@%p121 bra 	$L__BB4_12;
$L__BB4_25:
	setp.lt.s32 	%p122, %r37, 256;
	@%p122 bra 	$L__BB4_65;
	// begin inline asm
	mov.u32 %r313, %laneid;
	// end inline asm
	mov.b32 	%r315, %f191;
	mov.b32 	%r331, 1;
	mov.b32 	%r332, 31;
	mov.b32 	%r333, -1;
	// begin inline asm
	shfl.sync.down.b32 %r314, %r315, %r331, %r332, %r333;
	// end inline asm
	mov.b32 	%f23, %r314;
	// begin inline asm
	shfl.sync.down.b32 %r319, %r320, %r331, %r332, %r333;
	// end inline asm
	mov.b64 	{%r325, %r330}, %rd298;
	// begin inline asm
	shfl.sync.down.b32 %r324, %r325, %r331, %r332, %r333;
	// end inline asm
	// begin inline asm
	shfl.sync.down.b32 %r329, %r330, %r331, %r332, %r333;
	// end inline asm
	mov.b64 	%rd27, {%r324, %r329};
	setp.gt.s32 	%p179, %r313, 30;
	setp.lt.f32 	%p180, %f191, %f23;
	or.pred  	%p181, %p179, %p180;
	mov.u64 	%rd300, %rd298;
	mov.f32 	%f193, %f191;
	@%p181 bra 	$L__BB4_29;
	setp.gt.f32 	%p182, %f191, %f23;
	mov.u64 	%rd300, %rd27;
	mov.f32 	%f193, %f23;
	@%p182 bra 	$L__BB4_29;
	setp.lt.s64 	%p183, %rd298, %rd27;
	min.s64 	%rd300, %rd298, %rd27;
	selp.f32 	%f193, %f191, %f23, %p183;
$L__BB4_29:
	mov.b32 	%r335, %f193;
	mov.b32 	%r351, 2;
	mov.b32 	%r352, 31;
	mov.b32 	%r353, -1;
	// begin inline asm
	shfl.sync.down.b32 %r334, %r335, %r351, %r352, %r353;
	// end inline asm
	mov.b32 	%f26, %r334;
	// begin inline asm
	shfl.sync.down.b32 %r339, %r340, %r351, %r352, %r353;
	// end inline asm
	mov.b64 	{%r345, %r350}, %rd300;
	// begin inline asm
	shfl.sync.down.b32 %r344, %r345, %r351, %r352, %r353;
	// end inline asm
	// begin inline asm
	shfl.sync.down.b32 %r349, %r350, %r351, %r352, %r353;
	// end inline asm
	mov.b64 	%rd30, {%r344, %r349};
	setp.gt.s32 	%p184, %r313, 29;
	setp.lt.f32 	%p185, %f193, %f26;
	or.pred  	%p186, %p184, %p185;
	mov.u64 	%rd301, %rd300;
	mov.f32 	%f194, %f193;
	@%p186 bra 	$L__BB4_32;
	setp.gt.f32 	%p187, %f193, %f26;
	mov.u64 	%rd301, %rd30;
	mov.f32 	%f194, %f26;
	@%p187 bra 	$L__BB4_32;
	setp.lt.s64 	%p188, %rd300, %rd30;
	min.s64 	%rd301, %rd300, %rd30;
	selp.f32 	%f194, %f193, %f26, %p188;
$L__BB4_32:
	mov.b32 	%r355, %f194;
	mov.b32 	%r371, 4;
	mov.b32 	%r372, 31;
	mov.b32 	%r373, -1;
	// begin inline asm
	shfl.sync.down.b32 %r354, %r355, %r371, %r372, %r373;
	// end inline asm
	mov.b32 	%f29, %r354;
	// begin inline asm
	shfl.sync.down.b32 %r359, %r360, %r371, %r372, %r373;
	// end inline asm
	mov.b64 	{%r365, %r370}, %rd301;
	// begin inline asm
	shfl.sync.down.b32 %r364, %r365, %r371, %r372, %r373;
	// end inline asm
	// begin inline asm
	shfl.sync.down.b32 %r369, %r370, %r371, %r372, %r373;
	// end inline asm
	mov.b64 	%rd33, {%r364, %r369};
	setp.gt.s32 	%p189, %r313, 27;
	setp.lt.f32 	%p190, %f194, %f29;
	or.pred  	%p191, %p189, %p190;
	mov.u64 	%rd302, %rd301;
	mov.f32 	%f195, %f194;
	@%p191 bra 	$L__BB4_35;
	setp.gt.f32 	%p192, %f194, %f29;
	mov.u64 	%rd302, %rd33;
	mov.f32 	%f195, %f29;
	@%p192 bra 	$L__BB4_35;
	setp.lt.s64 	%p193, %rd301, %rd33;
	min.s64 	%rd302, %rd301, %rd33;
	selp.f32 	%f195, %f194, %f29, %p193;
$L__BB4_35:
	mov.b32 	%r375, %f195;
	mov.b32 	%r391, 8;
	mov.b32 	%r392, 31;
	mov.b32 	%r393, -1;
	// begin inline asm
	shfl.sync.down.b32 %r374, %r375, %r391, %r392, %r393;
	// end inline asm
	mov.b32 	%f32, %r374;
	// begin inline asm
	shfl.sync.down.b32 %r379, %r380, %r391, %r392, %r393;
	// end inline asm
	mov.b64 	{%r385, %r390}, %rd302;
	// begin inline asm
	shfl.sync.down.b32 %r384, %r385, %r391, %r392, %r393;
	// end inline asm
	// begin inline asm
	shfl.sync.down.b32 %r389, %r390, %r391, %r392, %r393;
	// end inline asm
	mov.b64 	%rd36, {%r384, %r389};
	setp.gt.s32 	%p194, %r313, 23;
	setp.lt.f32 	%p195, %f195, %f32;
	or.pred  	%p196, %p194, %p195;
	mov.u64 	%rd303, %rd302;
	mov.f32 	%f196, %f195;
	@%p196 bra 	$L__BB4_38;
	setp.gt.f32 	%p197, %f195, %f32;
	mov.u64 	%rd303, %rd36;
	mov.f32 	%f196, %f32;
	@%p197 bra 	$L__BB4_38;
	setp.lt.s64 	%p198, %rd302, %rd36;
	min.s64 	%rd303, %rd302, %rd36;
	selp.f32 	%f196, %f195, %f32, %p198;
$L__BB4_38:
	mov.b32 	%r395, %f196;
	mov.b32 	%r411, 16;
	mov.b32 	%r412, 31;
	mov.b32 	%r413, -1;
	// begin inline asm
	shfl.sync.down.b32 %r394, %r395, %r411, %r412, %r413;
	// end inline asm
	mov.b32 	%f35, %r394;
	// begin inline asm
	shfl.sync.down.b32 %r399, %r400, %r411, %r412, %r413;
	// end inline asm
	mov.b64 	{%r405, %r410}, %rd303;
	// begin inline asm
	shfl.sync.down.b32 %r404, %r405, %r411, %r412, %r413;
	// end inline asm
	// begin inline asm
	shfl.sync.down.b32 %r409, %r410, %r411, %r412, %r413;
	// end inline asm
	mov.b64 	%rd39, {%r404, %r409};
	setp.gt.s32 	%p199, %r313, 15;
	setp.lt.f32 	%p200, %f196, %f35;
	or.pred  	%p201, %p199, %p200;
	mov.u64 	%rd355, %rd303;
	mov.f32 	%f247, %f196;
	@%p201 bra 	$L__BB4_41;
	setp.gt.f32 	%p202, %f196, %f35;
	mov.u64 	%rd355, %rd39;
	mov.f32 	%f247, %f35;
	@%p202 bra 	$L__BB4_41;
	setp.lt.s64 	%p203, %rd303, %rd39;
	min.s64 	%rd355, %rd303, %rd39;
	selp.f32 	%f247, %f196, %f35, %p203;
$L__BB4_41:
	setp.ne.s32 	%p204, %r313, 0;
	@%p204 bra 	$L__BB4_43;
	shr.u32 	%r414, %r1, 1;
	and.b32  	%r415, %r414, 496;
	mov.u32 	%r416, _ZN6thrust24THRUST_300001_SM_1000_NS8cuda_cub4core6detail5shmemE;
	add.s32 	%r417, %r416, %r415;
	st.shared.f32 	[%r417+8], %f247;
	st.shared.u64 	[%r417+16], %rd355;
$L__BB4_43:
	bar.sync 	0;
	setp.ne.s32 	%p205, %r1, 0;
	@%p205 bra 	$L__BB4_203;
	ld.shared.f32 	%f38, [_ZN6thrust24THRUST_300001_SM_1000_NS8cuda_cub4core6detail5shmemE+24];
	ld.shared.u64 	%rd42, [_ZN6thrust24THRUST_300001_SM_1000_NS8cuda_cub4core6detail5shmemE+32];
	setp.lt.f32 	%p206, %f247, %f38;
	mov.u64 	%rd305, %rd355;
	mov.f32 	%f198, %f247;
	@%p206 bra 	$L__BB4_47;
	setp.lt.f32 	%p207, %f38, %f247;
	mov.u64 	%rd305, %rd42;
	mov.f32 	%f198, %f38;
	@%p207 bra 	$L__BB4_47;
	setp.lt.s64 	%p208, %rd355, %rd42;
	min.s64 	%rd305, %rd355, %rd42;
	selp.f32 	%f198, %f247, %f38, %p208;
$L__BB4_47:
	ld.shared.f32 	%f41, [_ZN6thrust24THRUST_300001_SM_1000_NS8cuda_cub4core6detail5shmemE+40];
	ld.shared.u64 	%rd45, [_ZN6thrust24THRUST_300001_SM_1000_NS8cuda_cub4core6detail5shmemE+48];
	setp.lt.f32 	%p209, %f198, %f41;
	mov.u64 	%rd306, %rd305;
	mov.f32 	%f199, %f198;
	@%p209 bra 	$L__BB4_50;
	setp.lt.f32 	%p210, %f41, %f198;
	mov.u64 	%rd306, %rd45;
	mov.f32 	%f199, %f41;
	@%p210 bra 	$L__BB4_50;
	setp.lt.s64 	%p211, %rd305, %rd45;
	min.s64 	%rd306, %rd305, %rd45;
	selp.f32 	%f199, %f198, %f41, %p211;
$L__BB4_50:
	ld.shared.f32 	%f44, [_ZN6thrust24THRUST_300001_SM_1000_NS8cuda_cub4core6detail5shmemE+56];
	ld.shared.u64 	%rd48, [_ZN6thrust24THRUST_300001_SM_1000_NS8cuda_cub4core6detail5shmemE+64];
	setp.lt.f32 	%p212, %f199, %f44;
	mov.u64 	%rd307, %rd306;
	mov.f32 	%f200, %f199;
	@%p212 bra 	$L__BB4_53;
	setp.lt.f32 	%p213, %f44, %f199;
	mov.u64 	%rd307, %rd48;
	mov.f32 	%f200, %f44;
	@%p213 bra 	$L__BB4_53;
	setp.lt.s64 	%p214, %rd306, %rd48;
	min.s64 	%rd307, %rd306, %rd48;
	selp.f32 	%f200, %f199, %f44, %p214;
$L__BB4_53:
	ld.shared.f32 	%f47, [_ZN6thrust24THRUST_300001_SM_1000_NS8cuda_cub4core6detail5shmemE+72];
	ld.shared.u64 	%rd51, [_ZN6thrust24THRUST_300001_SM_1000_NS8cuda_cub4core6detail5shmemE+80];
	setp.lt.f32 	%p215, %f200, %f47;
	mov.u64 	%rd308, %rd307;
	mov.f32 	%f201, %f200;
	@%p215 bra 	$L__BB4_56;
	setp.lt.f32 	%p216, %f47, %f200;
	mov.u64 	%rd308, %rd51;
	mov.f32 	%f201, %f47;
	@%p216 bra 	$L__BB4_56;
	setp.lt.s64 	%p217, %rd307, %rd51;
	min.s64 	%rd308, %rd307, %rd51;
	selp.f32 	%f201, %f200, %f47, %p217;
$L__BB4_56:
	ld.shared.f32 	%f50, [_ZN6thrust24THRUST_300001_SM_1000_NS8cuda_cub4core6detail5shmemE+88];
	ld.shared.u64 	%rd54, [_ZN6thrust24THRUST_300001_SM_1000_NS8cuda_cub4core6detail5shmemE+96];
	setp.lt.f32 	%p218, %f201, %f50;
	mov.u64 	%rd309, %rd308;
	mov.f32 	%f202, %f201;
	@%p218 bra 	$L__BB4_59;
	setp.lt.f32 	%p219, %f50, %f201;
	mov.u64 	%rd309, %rd54;
	mov.f32 	%f202, %f50;
	@%p219 bra 	$L__BB4_59;
	setp.lt.s64 	%p220, %rd308, %rd54;
	min.s64 	%rd309, %rd308, %rd54;
	selp.f32 	%f202, %f201, %f50, %p220;
$L__BB4_59:
	ld.shared.f32 	%f53, [_ZN6thrust24THRUST_300001_SM_1000_NS8cuda_cub4core6detail5shmemE+104];
	ld.shared.u64 	%rd57, [_ZN6thrust24THRUST_300001_SM_1000_NS8cuda_cub4core6detail5shmemE+112];
	setp.lt.f32 	%p221, %f202, %f53;
	mov.u64 	%rd310, %rd309;
	mov.f32 	%f203, %f202;
	@%p221 bra 	$L__BB4_62;
	setp.lt.f32 	%p222, %f53, %f202;
	mov.u64 	%rd310, %rd57;
	mov.f32 	%f203, %f53;
	@%p222 bra 	$L__BB4_62;
	setp.lt.s64 	%p223, %rd309, %rd57;
	min.s64 	%rd310, %rd309, %rd57;
	selp.f32 	%f203, %f202, %f53, %p223;
$L__BB4_62:
	ld.shared.f32 	%f56, [_ZN6thrust24THRUST_300001_SM_1000_NS8cuda_cub4core6detail5shmemE+120];
	ld.shared.u64 	%rd60, [_ZN6thrust24THRUST_300001_SM_1000_NS8cuda_cub4core6detail5shmemE+128];
	setp.lt.f32 	%p224, %f203, %f56;
	mov.f32 	%f247, %f203;
	mov.u64 	%rd355, %rd310;
	@%p224 bra 	$L__BB4_203;
	setp.lt.f32 	%p225, %f56, %f203;
	mov.f32 	%f247, %f56;
	mov.u64 	%rd355, %rd60;
	@%p225 bra 	$L__BB4_203;
	setp.lt.s64 	%p226, %rd310, %rd60;
	min.s64 	%rd355, %rd310, %rd60;
	selp.f32 	%f247, %f203, %f56, %p226;
	bra.uni 	$L__BB4_203;
$L__BB4_65:
	// begin inline asm
	mov.u32 %r200, %laneid;
	// end inline asm
	and.b32  	%r221, %r1, 992;
	add.s32 	%r222, %r221, 32;
	setp.gt.s32 	%p123, %r222, %r37;
	not.b32 	%r223, %r221;
	add.s32 	%r224, %r37, %r223;
	selp.b32 	%r219, %r224, 31, %p123;
	mov.b32 	%r202, %f191;
	mov.b32 	%r218, 1;
	mov.b32 	%r220, -1;
	// begin inline asm
	shfl.sync.down.b32 %r201, %r202, %r218, %r219, %r220;
	// end inline asm
	mov.b32 	%f58, %r201;
	// begin inline asm
	shfl.sync.down.b32 %r206, %r207, %r218, %r219, %r220;
	// end inline asm
	mov.b64 	{%r212, %r217}, %rd298;
	// begin inline asm
	shfl.sync.down.b32 %r211, %r212, %r218, %r219, %r220;
	// end inline asm
	// begin inline asm
	shfl.sync.down.b32 %r216, %r217, %r218, %r219, %r220;
	// end inline asm
	mov.b64 	%rd62, {%r211, %r216};
	setp.ge.s32 	%p124, %r200, %r219;
	setp.lt.f32 	%p125, %f191, %f58;
	or.pred  	%p126, %p124, %p125;
	mov.u64 	%rd311, %rd298;
	mov.f32 	%f204, %f191;
	@%p126 bra 	$L__BB4_68;
	setp.gt.f32 	%p127, %f191, %f58;
	mov.u64 	%rd311, %rd62;
	mov.f32 	%f204, %f58;
	@%p127 bra 	$L__BB4_68;
	setp.lt.s64 	%p128, %rd298, %rd62;
	min.s64 	%rd311, %rd298, %rd62;
	selp.f32 	%f204, %f191, %f58, %p128;
$L__BB4_68:
	mov.b32 	%r226, %f204;
	mov.b32 	%r242, 2;
	mov.b32 	%r244, -1;
	// begin inline asm
	shfl.sync.down.b32 %r225, %r226, %r242, %r219, %r244;
	// end inline asm
	mov.b32 	%f61, %r225;
	// begin inline asm
	shfl.sync.down.b32 %r230, %r231, %r242, %r219, %r244;
	// end inline asm
	mov.b64 	{%r236, %r241}, %rd311;
	// begin inline asm
	shfl.sync.down.b32 %r235, %r236, %r242, %r219, %r244;
	// end inline asm
	// begin inline asm
	shfl.sync.down.b32 %r240, %r241, %r242, %r219, %r244;
	// end inline asm
	mov.b64 	%rd65, {%r235, %r240};
	add.s32 	%r245, %r200, 2;
	setp.gt.s32 	%p129, %r245, %r219;
	setp.lt.f32 	%p130, %f204, %f61;
	or.pred  	%p131, %p129, %p130;
	mov.u64 	%rd312, %rd311;
	mov.f32 	%f205, %f204;
	@%p131 bra 	$L__BB4_71;
	setp.gt.f32 	%p132, %f204, %f61;
	mov.u64 	%rd312, %rd65;
	mov.f32 	%f205, %f61;
	@%p132 bra 	$L__BB4_71;
	setp.lt.s64 	%p133, %rd311, %rd65;
	min.s64 	%rd312, %rd311, %rd65;
	selp.f32 	%f205, %f204, %f61, %p133;
$L__BB4_71:
	mov.b32 	%r247, %f205;
	mov.b32 	%r263, 4;
	mov.b32 	%r265, -1;
	// begin inline asm
	shfl.sync.down.b32 %r246, %r247, %r263, %r219, %r265;
	// end inline asm
	mov.b32 	%f64, %r246;
	// begin inline asm
	shfl.sync.down.b32 %r251, %r252, %r263, %r219, %r265;
	// end inline asm
	mov.b64 	{%r257, %r262}, %rd312;
	// begin inline asm
	shfl.sync.down.b32 %r256, %r257, %r263, %r219, %r265;
	// end inline asm
	// begin inline asm
	shfl.sync.down.b32 %r261, %r262, %r263, %r219, %r265;
	// end inline asm
	mov.b64 	%rd68, {%r256, %r261};
	add.s32 	%r266, %r200, 4;
	setp.gt.s32 	%p134, %r266, %r219;
	setp.lt.f32 	%p135, %f205, %f64;
	or.pred  	%p136, %p134, %p135;
	mov.f32 	%f206, %f205;
	mov.u64 	%rd313, %rd312;
	@%p136 bra 	$L__BB4_74;
	setp.gt.f32 	%p137, %f205, %f64;
	mov.f32 	%f206, %f64;
	mov.u64 	%rd313, %rd68;
	@%p137 bra 	$L__BB4_74;
	setp.lt.s64 	%p138, %rd312, %rd68;
	selp.f32 	%f206, %f205, %f64, %p138;
	min.s64 	%rd313, %rd312, %rd68;
$L__BB4_74:
	mov.b32 	%r268, %f206;
	mov.b32 	%r284, 8;
	mov.b32 	%r286, -1;
	// begin inline asm
	shfl.sync.down.b32 %r267, %r268, %r284, %r219, %r286;
	// end inline asm
	mov.b32 	%f67, %r267;
	// begin inline asm
	shfl.sync.down.b32 %r272, %r273, %r284, %r219, %r286;
	// end inline asm
	mov.b64 	{%r278, %r283}, %rd313;
	// begin inline asm
	shfl.sync.down.b32 %r277, %r278, %r284, %r219, %r286;
	// end inline asm
	// begin inline asm
	shfl.sync.down.b32 %r282, %r283, %r284, %r219, %r286;
	// end inline asm
	mov.b64 	%rd71, {%r277, %r282};
	add.s32 	%r287, %r200, 8;
	setp.gt.s32 	%p139, %r287, %r219;
	setp.lt.f32 	%p140, %f206, %f67;
	or.pred  	%p141, %p139, %p140;
	mov.f32 	%f207, %f206;
	mov.u64 	%rd314, %rd313;
	@%p141 bra 	$L__BB4_77;
	setp.gt.f32 	%p142, %f206, %f67;
	mov.f32 	%f207, %f67;
	mov.u64 	%rd314, %rd71;
	@%p142 bra 	$L__BB4_77;
	setp.lt.s64 	%p143, %rd313, %rd71;
	selp.f32 	%f207, %f206, %f67, %p143;
	min.s64 	%rd314, %rd313, %rd71;
$L__BB4_77:
	mov.b32 	%r289, %f207;
	mov.b32 	%r305, 16;
	mov.b32 	%r307, -1;
	// begin inline asm
	shfl.sync.down.b32 %r288, %r289, %r305, %r219, %r307;
	// end inline asm
	mov.b32 	%f70, %r288;
	// begin inline asm
	shfl.sync.down.b32 %r293, %r294, %r305, %r219, %r307;
	// end inline asm
	mov.b64 	{%r299, %r304}, %rd314;
	// begin inline asm
	shfl.sync.down.b32 %r298, %r299, %r305, %r219, %r307;
	// end inline asm
	// begin inline asm
	shfl.sync.down.b32 %r303, %r304, %r305, %r219, %r307;
	// end inline asm
	mov.b64 	%rd74, {%r298, %r303};
	add.s32 	%r308, %r200, 16;
	setp.gt.s32 	%p144, %r308, %r219;
	setp.lt.f32 	%p145, %f207, %f70;
	or.pred  	%p146, %p144, %p145;
	mov.f32 	%f247, %f207;
	mov.u64 	%rd355, %rd314;
	@%p146 bra 	$L__BB4_80;
	setp.gt.f32 	%p147, %f207, %f70;
	mov.f32 	%f247, %f70;
	mov.u64 	%rd355, %rd74;
	@%p147 bra 	$L__BB4_80;
	setp.lt.s64 	%p148, %rd314, %rd74;
	selp.f32 	%f247, %f207, %f70, %p148;
	min.s64 	%rd355, %rd314, %rd74;
$L__BB4_80:
	setp.ne.s32 	%p149, %r200, 0;
	@%p149 bra 	$L__BB4_82;
	shr.u32 	%r309, %r1, 1;
	and.b32  	%r310, %r309, 496;
	mov.u32 	%r311, _ZN6thrust24THRUST_300001_SM_1000_NS8cuda_cub4core6detail5shmemE;
	add.s32 	%r312, %r311, %r310;
	st.shared.f32 	[%r312+8], %f247;
	st.shared.u64 	[%r312+16], %rd355;
$L__BB4_82:
	bar.sync 	0;
	setp.ne.s32 	%p150, %r1, 0;
	@%p150 bra 	$L__BB4_203;
	setp.lt.s32 	%p151, %r37, 33;
	mov.f32 	%f209, %f247;
	mov.u64 	%rd316, %rd355;
	@%p151 bra 	$L__BB4_87;
	ld.shared.f32 	%f73, [_ZN6thrust24THRUST_300001_SM_1000_NS8cuda_cub4core6detail5shmemE+24];
	ld.shared.u64 	%rd77, [_ZN6thrust24THRUST_300001_SM_1000_NS8cuda_cub4core6detail5shmemE+32];
	setp.lt.f32 	%p152, %f247, %f73;
	mov.f32 	%f209, %f247;
	mov.u64 	%rd316, %rd355;
	@%p152 bra 	$L__BB4_87;
	setp.lt.f32 	%p153, %f73, %f247;
	mov.f32 	%f209, %f73;
	mov.u64 	%rd316, %rd77;
	@%p153 bra 	$L__BB4_87;
	setp.lt.s64 	%p154, %rd355, %rd77;
	selp.f32 	%f209, %f247, %f73, %p154;
	min.s64 	%rd316, %rd355, %rd77;
$L__BB4_87:
	setp.lt.s32 	%p155, %r37, 65;
	mov.f32 	%f210, %f209;
	mov.u64 	%rd317, %rd316;
	@%p155 bra 	$L__BB4_91;
	ld.shared.f32 	%f76, [_ZN6thrust24THRUST_300001_SM_1000_NS8cuda_cub4core6detail5shmemE+40];
	ld.shared.u64 	%rd80, [_ZN6thrust24THRUST_300001_SM_1000_NS8cuda_cub4core6detail5shmemE+48];
	setp.lt.f32 	%p156, %f209, %f76;
	mov.f32 	%f210, %f209;
	mov.u64 	%rd317, %rd316;
	@%p156 bra 	$L__BB4_91;
	setp.lt.f32 	%p157, %f76, %f209;
	mov.f32 	%f210, %f76;
	mov.u64 	%rd317, %rd80;
	@%p157 bra 	$L__BB4_91;
	setp.lt.s64 	%p158, %rd316, %rd80;
	selp.f32 	%f210, %f209, %f76, %p158;
	min.s64 	%rd317, %rd316, %rd80;
$L__BB4_91:
	setp.lt.s32 	%p159, %r37, 97;
	mov.f32 	%f211, %f210;
	mov.u64 	%rd318, %rd317;
	@%p159 bra 	$L__BB4_95;
	ld.shared.f32 	%f79, [_ZN6thrust24THRUST_300001_SM_1000_NS8cuda_cub4core6detail5shmemE+56];
	ld.shared.u64 	%rd83, [_ZN6thrust24THRUST_300001_SM_1000_NS8cuda_cub4core6detail5shmemE+64];
	setp.lt.f32 	%p160, %f210, %f79;
	mov.f32 	%f211, %f210;
	mov.u64 	%rd318, %rd317;
	@%p160 bra 	$L__BB4_95;
	setp.lt.f32 	%p161, %f79, %f210;
	mov.f32 	%f211, %f79;
	mov.u64 	%rd318, %rd83;
	@%p161 bra 	$L__BB4_95;
	setp.lt.s64 	%p162, %rd317, %rd83;
	selp.f32 	%f211, %f210, %f79, %p162;
	min.s64 	%rd318, %rd317, %rd83;
$L__BB4_95:
	setp.lt.s32 	%p163, %r37, 129;
	mov.f32 	%f212, %f211;
	mov.u64 	%rd319, %rd318;
	@%p163 bra 	$L__BB4_99;
	ld.shared.f32 	%f82, [_ZN6thrust24THRUST_300001_SM_1000_NS8cuda_cub4core6detail5shmemE+72];
	ld.shared.u64 	%rd86, [_ZN6thrust24THRUST_300001_SM_1000_NS8cuda_cub4core6detail5shmemE+80];
	setp.lt.f32 	%p164, %f211, %f82;
	mov.f32 	%f212, %f211;
	mov.u64 	%rd319, %rd318;
	@%p164 bra 	$L__BB4_99;
	setp.lt.f32 	%p165, %f82, %f211;
	mov.f32 	%f212, %f82;
	mov.u64 	%rd319, %rd86;
	@%p165 bra 	$L__BB4_99;
	setp.lt.s64 	%p166, %rd318, %rd86;
	selp.f32 	%f212, %f211, %f82, %p166;
	min.s64 	%rd319, %rd318, %rd86;
$L__BB4_99:
	setp.lt.s32 	%p167, %r37, 161;
	mov.f32 	%f213, %f212;
	mov.u64 	%rd320, %rd319;
	@%p167 bra 	$L__BB4_103;
	ld.shared.f32 	%f85, [_ZN6thrust24THRUST_300001_SM_1000_NS8cuda_cub4core6detail5shmemE+88];
	ld.shared.u64 	%rd89, [_ZN6thrust24THRUST_300001_SM_1000_NS8cuda_cub4core6detail5shmemE+96];
	setp.lt.f32 	%p168, %f212, %f85;
	mov.f32 	%f213, %f212;
	mov.u64 	%rd320, %rd319;
	@%p168 bra 	$L__BB4_103;
	setp.lt.f32 	%p169, %f85, %f212;
	mov.f32 	%f213, %f85;
	mov.u64 	%rd320, %rd89;
	@%p169 bra 	$L__BB4_103;
	setp.lt.s64 	%p170, %rd319, %rd89;
	selp.f32 	%f213, %f212, %f85, %p170;
	min.s64 	%rd320, %rd319, %rd89;
$L__BB4_103:
	setp.lt.s32 	%p171, %r37, 193;
	mov.f32 	%f214, %f213;
	mov.u64 	%rd321, %rd320;
	@%p171 bra 	$L__BB4_107;
	ld.shared.f32 	%f88, [_ZN6thrust24THRUST_300001_SM_1000_NS8cuda_cub4core6detail5shmemE+104];
	ld.shared.u64 	%rd92, [_ZN6thrust24THRUST_300001_SM_1000_NS8cuda_cub4core6detail5shmemE+112];
	setp.lt.f32 	%p172, %f213, %f88;
	mov.f32 	%f214, %f213;
	mov.u64 	%rd321, %rd320;
	@%p172 bra 	$L__BB4_107;
	setp.lt.f32 	%p173, %f88, %f213;
	mov.f32 	%f214, %f88;
	mov.u64 	%rd321, %rd92;
	@%p173 bra 	$L__BB4_107;
	setp.lt.s64 	%p174, %rd320, %rd92;
	selp.f32 	%f214, %f213, %f88, %p174;
	min.s64 	%rd321, %rd320, %rd92;
$L__BB4_107:
	setp.lt.s32 	%p175, %r37, 225;
	mov.f32 	%f247, %f214;
	mov.u64 	%rd355, %rd321;
	@%p175 bra 	$L__BB4_203;
	ld.shared.f32 	%f91, [_ZN6thrust24THRUST_300001_SM_1000_NS8cuda_cub4core6detail5shmemE+120];
	ld.shared.u64 	%rd95, [_ZN6thrust24THRUST_300001_SM_1000_NS8cuda_cub4core6detail5shmemE+128];
	setp.lt.f32 	%p176, %f214, %f91;
	mov.f32 	%f247, %f214;
	mov.u64 	%rd355, %rd321;
	@%p176 bra 	$L__BB4_203;
	setp.lt.f32 	%p177, %f91, %f214;
	mov.f32 	%f247, %f91;
	mov.u64 	%rd355, %rd95;
	@%p177 bra 	$L__BB4_203;
	setp.lt.s64 	%p178, %rd321, %rd95;
	selp.f32 	%f247, %f214, %f91, %p178;
	min.s64 	%rd355, %rd321, %rd95;
	bra.uni 	$L__BB4_203;
$L__BB4_111:
	mov.u32 	%r16, %tid.x;
	mul.wide.u32 	%rd208, %r16, 16;
	add.s64 	%rd189, %rd186, %rd208;
	// begin inline asm
	ld.global.nc.u64 %rd188, [%rd189];
	// end inline asm
	mov.b64 	{%r38, %r39}, %rd188;
	mov.b32 	%f93, %r38;
	add.s64 	%rd191, %rd189, 8;
	// begin inline asm
	ld.global.nc.u64 %rd190, [%rd191];
	// end inline asm
	add.s64 	%rd193, %rd189, 4096;
	// begin inline asm
	ld.global.nc.u64 %rd192, [%rd193];
	// end inline asm
	mov.b64 	{%r40, %r41}, %rd192;
	mov.b32 	%f94, %r40;
	add.s64 	%rd195, %rd189, 4104;
	// begin inline asm
	ld.global.nc.u64 %rd194, [%rd195];
	// end inline asm
	add.s64 	%rd197, %rd189, 8192;
	// begin inline asm
	ld.global.nc.u64 %rd196, [%rd197];
	// end inline asm
	mov.b64 	{%r42, %r43}, %rd196;
	mov.b32 	%f95, %r42;
	add.s64 	%rd199, %rd189, 8200;
	// begin inline asm
	ld.global.nc.u64 %rd198, [%rd199];
	// end inline asm
	add.s64 	%rd201, %rd189, 12288;
	// begin inline asm
	ld.global.nc.u64 %rd200, [%rd201];
	// end inline asm
	mov.b64 	{%r44, %r45}, %rd200;
	mov.b32 	%f96, %r44;
	add.s64 	%rd203, %rd189, 12296;
	// begin inline asm
	ld.global.nc.u64 %rd202, [%rd203];
	// end inline asm
	add.s64 	%rd205, %rd189, 16384;
	// begin inline asm
	ld.global.nc.u64 %rd204, [%rd205];
	// end inline asm
	mov.b64 	{%r46, %r47}, %rd204;
	mov.b32 	%f97, %r46;
	add.s64 	%rd207, %rd189, 16392;
	// begin inline asm
	ld.global.nc.u64 %rd206, [%rd207];
	// end inline asm
	setp.lt.f32 	%p3, %f93, %f94;
	mov.f32 	%f215, %f93;
	mov.u64 	%rd322, %rd190;
	@%p3 bra 	$L__BB4_114;
	setp.lt.f32 	%p4, %f94, %f93;
	mov.f32 	%f215, %f94;
	mov.u64 	%rd322, %rd194;
	@%p4 bra 	$L__BB4_114;
	setp.lt.s64 	%p5, %rd190, %rd194;
	selp.f32 	%f215, %f93, %f94, %p5;
	min.s64 	%rd322, %rd190, %rd194;
$L__BB4_114:
	setp.lt.f32 	%p6, %f215, %f95;
	mov.f32 	%f216, %f215;
	mov.u64 	%rd323, %rd322;
	@%p6 bra 	$L__BB4_117;
	setp.lt.f32 	%p7, %f95, %f215;
	mov.f32 	%f216, %f95;
	mov.u64 	%rd323, %rd198;
	@%p7 bra 	$L__BB4_117;
	setp.lt.s64 	%p8, %rd322, %rd198;
	selp.f32 	%f216, %f215, %f95, %p8;
	min.s64 	%rd323, %rd322, %rd198;
$L__BB4_117:
	setp.lt.f32 	%p9, %f216, %f96;
	mov.f32 	%f217, %f216;
	mov.u64 	%rd324, %rd323;
	@%p9 bra 	$L__BB4_120;
	setp.lt.f32 	%p10, %f96, %f216;
	mov.f32 	%f217, %f96;
	mov.u64 	%rd324, %rd202;
	@%p10 bra 	$L__BB4_120;
	setp.lt.s64 	%p11, %rd323, %rd202;
	selp.f32 	%f217, %f216, %f96, %p11;
	min.s64 	%rd324, %rd323, %rd202;
$L__BB4_120:
	setp.lt.f32 	%p12, %f217, %f97;
	mov.f32 	%f234, %f217;
	mov.u64 	%rd342, %rd324;
	@%p12 bra 	$L__BB4_123;
	setp.lt.f32 	%p13, %f97, %f217;
	mov.f32 	%f234, %f97;
	mov.u64 	%rd342, %rd206;
	@%p13 bra 	$L__BB4_123;
	setp.lt.s64 	%p14, %rd324, %rd206;
	selp.f32 	%f234, %f217, %f97, %p14;
	min.s64 	%rd342, %rd324, %rd206;
$L__BB4_123:
	setp.lt.u32 	%p15, %r37, 2560;
	mov.b32 	%r425, 1280;
	@%p15 bra 	$L__BB4_141;
	mov.b32 	%r425, 1280;
$L__BB4_125:
	mov.u32 	%r17, %r425;
	add.s32 	%r50, %r17, %r16;
	mul.wide.u32 	%rd229, %r50, 16;
	add.s64 	%rd210, %rd186, %rd229;
	// begin inline asm
	ld.global.nc.u64 %rd209, [%rd210];
	// end inline asm
	mov.b64 	{%r51, %r52}, %rd209;
	mov.b32 	%f107, %r51;
	add.s64 	%rd212, %rd210, 8;
	// begin inline asm
	ld.global.nc.u64 %rd211, [%rd212];
	// end inline asm
	add.s64 	%rd214, %rd210, 4096;
	// begin inline asm
	ld.global.nc.u64 %rd213, [%rd214];
	// end inline asm
	mov.b64 	{%r53, %r54}, %rd213;
	mov.b32 	%f108, %r53;
	add.s64 	%rd216, %rd210, 4104;
	// begin inline asm
	ld.global.nc.u64 %rd215, [%rd216];
	// end inline asm
	add.s64 	%rd218, %rd210, 8192;
	// begin inline asm
	ld.global.nc.u64 %rd217, [%rd218];
	// end inline asm
	mov.b64 	{%r55, %r56}, %rd217;
	mov.b32 	%f109, %r55;
	add.s64 	%rd220, %rd210, 8200;
	// begin inline asm
	ld.global.nc.u64 %rd219, [%rd220];
	// end inline asm
	add.s64 	%rd222, %rd210, 12288;
	// begin inline asm
	ld.global.nc.u64 %rd221, [%rd222];
	// end inline asm
	mov.b64 	{%r57, %r58}, %rd221;
	mov.b32 	%f110, %r57;
	add.s64 	%rd224, %rd210, 12296;
	// begin inline asm
	ld.global.nc.u64 %rd223, [%rd224];
	// end inline asm
	add.s64 	%rd226, %rd210, 16384;
	// begin inline asm
	ld.global.nc.u64 %rd225, [%rd226];
	// end inline asm
	mov.b64 	{%r59, %r60}, %rd225;
	mov.b32 	%f111, %r59;
	add.s64 	%rd228, %rd210, 16392;
	// begin inline asm
	ld.global.nc.u64 %rd227, [%rd228];
	// end inline asm
	setp.lt.f32 	%p16, %f234, %f107;
	mov.f32 	%f220, %f234;
	mov.u64 	%rd327, %rd342;
	@%p16 bra 	$L__BB4_128;
	setp.lt.f32 	%p17, %f107, %f234;
	mov.f32 	%f220, %f107;
	mov.u64 	%rd327, %rd211;
	@%p17 bra 	$L__BB4_128;
	setp.lt.s64 	%p18, %rd342, %rd211;
	selp.f32 	%f220, %f234, %f107, %p18;
	min.s64 	%rd327, %rd342, %rd211;
$L__BB4_128:
	setp.lt.f32 	%p19, %f220, %f108;
	mov.f32 	%f221, %f220;
	mov.u64 	%rd328, %rd327;
	@%p19 bra 	$L__BB4_131;
	setp.lt.f32 	%p20, %f108, %f220;
	mov.f32 	%f221, %f108;
	mov.u64 	%rd328, %rd215;
	@%p20 bra 	$L__BB4_131;
	setp.lt.s64 	%p21, %rd327, %rd215;
	selp.f32 	%f221, %f220, %f108, %p21;
	min.s64 	%rd328, %rd327, %rd215;
$L__BB4_131:
	setp.lt.f32 	%p22, %f221, %f109;
	mov.f32 	%f222, %f221;
	mov.u64 	%rd329, %rd328;
	@%p22 bra 	$L__BB4_134;
	setp.lt.f32 	%p23, %f109, %f221;
	mov.f32 	%f222, %f109;
	mov.u64 	%rd329, %rd219;
	@%p23 bra 	$L__BB4_134;
	setp.lt.s64 	%p24, %rd328, %rd219;
	selp.f32 	%f222, %f221, %f109, %p24;
	min.s64 	%rd329, %rd328, %rd219;
$L__BB4_134:
	setp.lt.f32 	%p25, %f222, %f110;
	mov.f32 	%f223, %f222;
	mov.u64 	%rd330, %rd329;
	@%p25 bra 	$L__BB4_137;
	setp.lt.f32 	%p26, %f110, %f222;
	mov.f32 	%f223, %f110;
	mov.u64 	%rd330, %rd223;
	@%p26 bra 	$L__BB4_137;
	setp.lt.s64 	%p27, %rd329, %rd223;
	selp.f32 	%f223, %f222, %f110, %p27;
	min.s64 	%rd330, %rd329, %rd223;
$L__BB4_137:
	setp.lt.f32 	%p28, %f223, %f111;
	mov.f32 	%f234, %f223;
	mov.u64 	%rd342, %rd330;
	@%p28 bra 	$L__BB4_140;
	setp.lt.f32 	%p29, %f111, %f223;
	mov.f32 	%f234, %f111;
	mov.u64 	%rd342, %rd227;
	@%p29 bra 	$L__BB4_140;
	setp.lt.s64 	%p30, %rd330, %rd227;
	selp.f32 	%f234, %f223, %f111, %p30;
	min.s64 	%rd342, %rd330, %rd227;
$L__BB4_140:
	add.s32 	%r425, %r17, 1280;
	add.s32 	%r61, %r17, 2560;
	setp.le.s32 	%p31, %r61, %r37;
	@%p31 bra 	$L__BB4_125;
$L__BB4_141:
	setp.le.s32 	%p32, %r37, %r425;
	@%p32 bra 	$L__BB4_164;
	sub.s32 	%r20, %r37, %r425;
	setp.ge.s32 	%p33, %r16, %r20;
	@%p33 bra 	$L__BB4_164;
	not.b32 	%r62, %r16;
	add.s32 	%r63, %r37, %r62;
	sub.s32 	%r21, %r63, %r425;
	and.b32  	%r64, %r21, 768;
	setp.eq.s32 	%p34, %r64, 768;
	mov.u32 	%r429, %r16;
	@%p34 bra 	$L__BB4_149;
	add.s32 	%r427, %r16, %r425;
	shr.u32 	%r65, %r21, 8;
	add.s32 	%r66, %r65, 1;
	and.b32  	%r67, %r66, 3;
	neg.s32 	%r426, %r67;
	mov.u32 	%r429, %r16;
$L__BB4_145:
	.pragma "nounroll";
	mov.u64 	%rd127, %rd342;
	mov.f32 	%f123, %f234;
	mul.wide.u32 	%rd235, %r427, 16;
	add.s64 	%rd232, %rd186, %rd235;
	// begin inline asm
	ld.global.nc.u64 %rd231, [%rd232];
	// end inline asm
	mov.b64 	{%r68, %r69}, %rd231;
	mov.b32 	%f124, %r68;
	add.s64 	%rd234, %rd232, 8;
	// begin inline asm
	ld.global.nc.u64 %rd233, [%rd234];
	// end inline asm
	setp.lt.f32 	%p35, %f123, %f124;
	@%p35 bra 	$L__BB4_148;
	setp.lt.f32 	%p36, %f124, %f123;
	mov.f32 	%f234, %f124;
	mov.u64 	%rd342, %rd233;
	@%p36 bra 	$L__BB4_148;
	setp.lt.s64 	%p37, %rd127, %rd233;
	selp.f32 	%f234, %f123, %f124, %p37;
	min.s64 	%rd342, %rd127, %rd233;
$L__BB4_148:
	add.s32 	%r429, %r429, 256;
	add.s32 	%r427, %r427, 256;
	add.s32 	%r426, %r426, 1;
	setp.ne.s32 	%p38, %r426, 0;
	@%p38 bra 	$L__BB4_145;
$L__BB4_149:
	setp.lt.u32 	%p39, %r21, 768;
	@%p39 bra 	$L__BB4_164;
	cvt.u64.u32 	%rd236, %r429;
	cvt.u64.u32 	%rd237, %r425;
	add.s64 	%rd238, %rd236, %rd237;
	shl.b64 	%rd239, %rd238, 4;
	add.s64 	%rd240, %rd239, %rd186;
	add.s64 	%rd337, %rd240, 12296;
	add.s32 	%r430, %r429, %r425;
$L__BB4_151:
	mul.wide.u32 	%rd245, %r430, 16;
	add.s64 	%rd242, %rd186, %rd245;
	// begin inline asm
	ld.global.nc.u64 %rd241, [%rd242];
	// end inline asm
	mov.b64 	{%r70, %r71}, %rd241;
	mov.b32 	%f130, %r70;
	add.s64 	%rd244, %rd242, 8;
	// begin inline asm
	ld.global.nc.u64 %rd243, [%rd244];
	// end inline asm
	setp.lt.f32 	%p40, %f234, %f130;
	mov.f32 	%f231, %f234;
	mov.u64 	%rd339, %rd342;
	@%p40 bra 	$L__BB4_154;
	setp.lt.f32 	%p41, %f130, %f234;
	mov.f32 	%f231, %f130;
	mov.u64 	%rd339, %rd243;
	@%p41 bra 	$L__BB4_154;
	setp.lt.s64 	%p42, %rd342, %rd243;
	selp.f32 	%f231, %f234, %f130, %p42;
	min.s64 	%rd339, %rd342, %rd243;
$L__BB4_154:
	add.s64 	%rd247, %rd337, -8200;
	// begin inline asm
	ld.global.nc.u64 %rd246, [%rd247];
	// end inline asm
	mov.b64 	{%r72, %r73}, %rd246;
	mov.b32 	%f133, %r72;
	add.s64 	%rd249, %rd337, -8192;
	// begin inline asm
	ld.global.nc.u64 %rd248, [%rd249];
	// end inline asm
	setp.lt.f32 	%p43, %f231, %f133;
	mov.f32 	%f232, %f231;
	mov.u64 	%rd340, %rd339;
	@%p43 bra 	$L__BB4_157;
	setp.lt.f32 	%p44, %f133, %f231;
	mov.f32 	%f232, %f133;
	mov.u64 	%rd340, %rd248;
	@%p44 bra 	$L__BB4_157;
	setp.lt.s64 	%p45, %rd339, %rd248;
	selp.f32 	%f232, %f231, %f133, %p45;
	min.s64 	%rd340, %rd339, %rd248;
$L__BB4_157:
	add.s64 	%rd251, %rd337, -4104;
	// begin inline asm
	ld.global.nc.u64 %rd250, [%rd251];
	// end inline asm
	mov.b64 	{%r74, %r75}, %rd250;
	mov.b32 	%f136, %r74;
	add.s64 	%rd253, %rd337, -4096;
	// begin inline asm
	ld.global.nc.u64 %rd252, [%rd253];
	// end inline asm
	setp.lt.f32 	%p46, %f232, %f136;
	mov.f32 	%f233, %f232;
	mov.u64 	%rd341, %rd340;
	@%p46 bra 	$L__BB4_160;
	setp.lt.f32 	%p47, %f136, %f232;
	mov.f32 	%f233, %f136;
	mov.u64 	%rd341, %rd252;
	@%p47 bra 	$L__BB4_160;
	setp.lt.s64 	%p48, %rd340, %rd252;
	selp.f32 	%f233, %f232, %f136, %p48;
	min.s64 	%rd341, %rd340, %rd252;
$L__BB4_160:
	add.s64 	%rd255, %rd337, -8;
	// begin inline asm
	ld.global.nc.u64 %rd254, [%rd255];
	// end inline asm
	mov.b64 	{%r76, %r77}, %rd254;
	mov.b32 	%f139, %r76;
	// begin inline asm
	ld.global.nc.u64 %rd256, [%rd337];
	// end inline asm
	setp.lt.f32 	%p49, %f233, %f139;
	mov.f32 	%f234, %f233;
	mov.u64 	%rd342, %rd341;
	@%p49 bra 	$L__BB4_163;
	setp.lt.f32 	%p50, %f139, %f233;
	mov.f32 	%f234, %f139;
	mov.u64 	%rd342, %rd256;
	@%p50 bra 	$L__BB4_163;
	setp.lt.s64 	%p51, %rd341, %rd256;
	selp.f32 	%f234, %f233, %f139, %p51;
	min.s64 	%rd342, %rd341, %rd256;
$L__BB4_163:
	add.s32 	%r429, %r429, 1024;
	add.s64 	%rd337, %rd337, 16384;
	add.s32 	%r430, %r430, 1024;
	setp.lt.s32 	%p52, %r429, %r20;
	@%p52 bra 	$L__BB4_151;
$L__BB4_164:
	// begin inline asm
	mov.u32 %r78, %laneid;
	// end inline asm
	mov.b32 	%r80, %f234;
	mov.b32 	%r96, 1;
	mov.b32 	%r97, 31;
	mov.b32 	%r98, -1;
	// begin inline asm
	shfl.sync.down.b32 %r79, %r80, %r96, %r97, %r98;
	// end inline asm
	mov.b32 	%f143, %r79;
	// begin inline asm
	shfl.sync.down.b32 %r84, %r85, %r96, %r97, %r98;
	// end inline asm
	mov.b64 	{%r90, %r95}, %rd342;
	// begin inline asm
	shfl.sync.down.b32 %r89, %r90, %r96, %r97, %r98;
	// end inline asm
	// begin inline asm
	shfl.sync.down.b32 %r94, %r95, %r96, %r97, %r98;
	// end inline asm
	mov.b64 	%rd150, {%r89, %r94};
	setp.gt.s32 	%p53, %r78, 30;
	setp.lt.f32 	%p54, %f234, %f143;
	or.pred  	%p55, %p53, %p54;
	mov.f32 	%f236, %f234;
	mov.u64 	%rd344, %rd342;
	@%p55 bra 	$L__BB4_167;
	setp.gt.f32 	%p56, %f234, %f143;
	mov.f32 	%f236, %f143;
	mov.u64 	%rd344, %rd150;
	@%p56 bra 	$L__BB4_167;
	setp.lt.s64 	%p57, %rd342, %rd150;
	selp.f32 	%f236, %f234, %f143, %p57;
	min.s64 	%rd344, %rd342, %rd150;
$L__BB4_167:
	mov.b32 	%r100, %f236;
	mov.b32 	%r116, 2;
	mov.b32 	%r117, 31;
	mov.b32 	%r118, -1;
	// begin inline asm
	shfl.sync.down.b32 %r99, %r100, %r116, %r117, %r118;
	// end inline asm
	mov.b32 	%f146, %r99;
	// begin inline asm
	shfl.sync.down.b32 %r104, %r105, %r116, %r117, %r118;
	// end inline asm
	mov.b64 	{%r110, %r115}, %rd344;
	// begin inline asm
	shfl.sync.down.b32 %r109, %r110, %r116, %r117, %r118;
	// end inline asm
	// begin inline asm
	shfl.sync.down.b32 %r114, %r115, %r116, %r117, %r118;
	// end inline asm
	mov.b64 	%rd153, {%r109, %r114};
	setp.gt.s32 	%p58, %r78, 29;
	setp.lt.f32 	%p59, %f236, %f146;
	or.pred  	%p60, %p58, %p59;
	mov.f32 	%f237, %f236;
	mov.u64 	%rd345, %rd344;
	@%p60 bra 	$L__BB4_170;
	setp.gt.f32 	%p61, %f236, %f146;
	mov.f32 	%f237, %f146;
	mov.u64 	%rd345, %rd153;
	@%p61 bra 	$L__BB4_170;
	setp.lt.s64 	%p62, %rd344, %rd153;
	selp.f32 	%f237, %f236, %f146, %p62;
	min.s64 	%rd345, %rd344, %rd153;
$L__BB4_170:
	mov.b32 	%r120, %f237;
	mov.b32 	%r136, 4;
	mov.b32 	%r137, 31;
	mov.b32 	%r138, -1;
	// begin inline asm
	shfl.sync.down.b32 %r119, %r120, %r136, %r137, %r138;
	// end inline asm
	mov.b32 	%f149, %r119;
	// begin inline asm
	shfl.sync.down.b32 %r124, %r125, %r136, %r137, %r138;
	// end inline asm
	mov.b64 	{%r130, %r135}, %rd345;
	// begin inline asm
	shfl.sync.down.b32 %r129, %r130, %r136, %r137, %r138;
	// end inline asm
	// begin inline asm
	shfl.sync.down.b32 %r134, %r135, %r136, %r137, %r138;
	// end inline asm
	mov.b64 	%rd156, {%r129, %r134};
	setp.gt.s32 	%p63, %r78, 27;
	setp.lt.f32 	%p64, %f237, %f149;
	or.pred  	%p65, %p63, %p64;
	mov.f32 	%f238, %f237;
	mov.u64 	%rd346, %rd345;
	@%p65 bra 	$L__BB4_173;
	setp.gt.f32 	%p66, %f237, %f149;
	mov.f32 	%f238, %f149;
	mov.u64 	%rd346, %rd156;
	@%p66 bra 	$L__BB4_173;
	setp.lt.s64 	%p67, %rd345, %rd156;
	selp.f32 	%f238, %f237, %f149, %p67;
	min.s64 	%rd346, %rd345, %rd156;
$L__BB4_173:
	mov.b32 	%r140, %f238;
	mov.b32 	%r156, 8;
	mov.b32 	%r157, 31;
	mov.b32 	%r158, -1;
	// begin inline asm
	shfl.sync.down.b32 %r139, %r140, %r156, %r157, %r158;
	// end inline asm
	mov.b32 	%f152, %r139;
	// begin inline asm
	shfl.sync.down.b32 %r144, %r145, %r156, %r157, %r158;
	// end inline asm
	mov.b64 	{%r150, %r155}, %rd346;
	// begin inline asm
	shfl.sync.down.b32 %r149, %r150, %r156, %r157, %r158;
	// end inline asm
	// begin inline asm
	shfl.sync.down.b32 %r154, %r155, %r156, %r157, %r158;
	// end inline asm
	mov.b64 	%rd159, {%r149, %r154};
	setp.gt.s32 	%p68, %r78, 23;
	setp.lt.f32 	%p69, %f238, %f152;
	or.pred  	%p70, %p68, %p69;
	mov.f32 	%f239, %f238;
	mov.u64 	%rd347, %rd346;
	@%p70 bra 	$L__BB4_176;
	setp.gt.f32 	%p71, %f238, %f152;
	mov.f32 	%f239, %f152;
	mov.u64 	%rd347, %rd159;
	@%p71 bra 	$L__BB4_176;
	setp.lt.s64 	%p72, %rd346, %rd159;
	selp.f32 	%f239, %f238, %f152, %p72;
	min.s64 	%rd347, %rd346, %rd159;
$L__BB4_176:
	mov.b32 	%r160, %f239;
	mov.b32 	%r176, 16;
	mov.b32 	%r177, 31;
	mov.b32 	%r178, -1;
	// begin inline asm
	shfl.sync.down.b32 %r159, %r160, %r176, %r177, %r178;
	// end inline asm
	mov.b32 	%f155, %r159;
	// begin inline asm
	shfl.sync.down.b32 %r164, %r165, %r176, %r177, %r178;
	// end inline asm
	mov.b64 	{%r170, %r175}, %rd347;
	// begin inline asm
	shfl.sync.down.b32 %r169, %r170, %r176, %r177, %r178;
	// end inline asm
	// begin inline asm
	shfl.sync.down.b32 %r174, %r175, %r176, %r177, %r178;
	// end inline asm
	mov.b64 	%rd162, {%r169, %r174};
	setp.gt.s32 	%p73, %r78, 15;
	setp.lt.f32 	%p74, %f239, %f155;
	or.pred  	%p75, %p73, %p74;
	mov.f32 	%f247, %f239;
	mov.u64 	%rd355, %rd347;
	@%p75 bra 	$L__BB4_179;
	setp.gt.f32 	%p76, %f239, %f155;
	mov.f32 	%f247, %f155;
	mov.u64 	%rd355, %rd162;
	@%p76 bra 	$L__BB4_179;
	setp.lt.s64 	%p77, %rd347, %rd162;
	selp.f32 	%f247, %f239, %f155, %p77;
	min.s64 	%rd355, %rd347, %rd162;
$L__BB4_179:
	setp.ne.s32 	%p78, %r78, 0;
	@%p78 bra 	$L__BB4_181;
	shr.u32 	%r179, %r16, 1;
	and.b32  	%r180, %r179, 496;
	mov.u32 	%r181, _ZN6thrust24THRUST_300001_SM_1000_NS8cuda_cub4core6detail5shmemE;
	add.s32 	%r182, %r181, %r180;
	st.shared.f32 	[%r182+8], %f247;
	st.shared.u64 	[%r182+16], %rd355;
$L__BB4_181:
	bar.sync 	0;
	setp.ne.s32 	%p79, %r16, 0;
	@%p79 bra 	$L__BB4_203;
	ld.shared.f32 	%f158, [_ZN6thrust24THRUST_300001_SM_1000_NS8cuda_cub4core6detail5shmemE+24];
	ld.shared.u64 	%rd165, [_ZN6thrust24THRUST_300001_SM_1000_NS8cuda_cub4core6detail5shmemE+32];
	setp.lt.f32 	%p80, %f247, %f158;
	mov.f32 	%f241, %f247;
	mov.u64 	%rd349, %rd355;
	@%p80 bra 	$L__BB4_185;
	setp.lt.f32 	%p81, %f158, %f247;
	mov.f32 	%f241, %f158;
	mov.u64 	%rd349, %rd165;
	@%p81 bra 	$L__BB4_185;
	setp.lt.s64 	%p82, %rd355, %rd165;
	selp.f32 	%f241, %f247, %f158, %p82;
	min.s64 	%rd349, %rd355, %rd165;
$L__BB4_185:
	ld.shared.f32 	%f161, [_ZN6thrust24THRUST_300001_SM_1000_NS8cuda_cub4core6detail5shmemE+40];
	ld.shared.u64 	%rd168, [_ZN6thrust24THRUST_300001_SM_1000_NS8cuda_cub4core6detail5shmemE+48];
	setp.lt.f32 	%p83, %f241, %f161;
	mov.f32 	%f242, %f241;
	mov.u64 	%rd350, %rd349;
	@%p83 bra 	$L__BB4_188;
	setp.lt.f32 	%p84, %f161, %f241;
	mov.f32 	%f242, %f161;
	mov.u64 	%rd350, %rd168;
	@%p84 bra 	$L__BB4_188;
	setp.lt.s64 	%p85, %rd349, %rd168;
	selp.f32 	%f242, %f241, %f161, %p85;
	min.s64 	%rd350, %rd349, %rd168;
$L__BB4_188:
	ld.shared.f32 	%f164, [_ZN6thrust24THRUST_300001_SM_1000_NS8cuda_cub4core6detail5shmemE+56];
	ld.shared.u64 	%rd171, [_ZN6thrust24THRUST_300001_SM_1000_NS8cuda_cub4core6detail5shmemE+64];
	setp.lt.f32 	%p86, %f242, %f164;
	mov.f32 	%f243, %f242;
	mov.u64 	%rd351, %rd350;
	@%p86 bra 	$L__BB4_191;
	setp.lt.f32 	%p87, %f164, %f242;
	mov.f32 	%f243, %f164;
	mov.u64 	%rd351, %rd171;
	@%p87 bra 	$L__BB4_191;
	setp.lt.s64 	%p88, %rd350, %rd171;
	selp.f32 	%f243, %f242, %f164, %p88;
	min.s64 	%rd351, %rd350, %rd171;
$L__BB4_191:
	ld.shared.f32 	%f167, [_ZN6thrust24THRUST_300001_SM_1000_NS8cuda_cub4core6detail5shmemE+72];
	ld.shared.u64 	%rd174, [_ZN6thrust24THRUST_300001_SM_1000_NS8cuda_cub4core6detail5shmemE+80];
	setp.lt.f32 	%p89, %f243, %f167;
	mov.f32 	%f244, %f243;
	mov.u64 	%rd352, %rd351;
	@%p89 bra 	$L__BB4_194;
	setp.lt.f32 	%p90, %f167, %f243;
	mov.f32 	%f244, %f167;
	mov.u64 	%rd352, %rd174;
	@%p90 bra 	$L__BB4_194;
	setp.lt.s64 	%p91, %rd351, %rd174;
	selp.f32 	%f244, %f243, %f167, %p91;
	min.s64 	%rd352, %rd351, %rd174;
$L__BB4_194:
	ld.shared.f32 	%f170, [_ZN6thrust24THRUST_300001_SM_1000_NS8cuda_cub4core6detail5shmemE+88];
	ld.shared.u64 	%rd177, [_ZN6thrust24THRUST_300001_SM_1000_NS8cuda_cub4core6detail5shmemE+96];
	setp.lt.f32 	%p92, %f244, %f170;
	mov.f32 	%f245, %f244;
	mov.u64 	%rd353, %rd352;
	@%p92 bra 	$L__BB4_197;
	setp.lt.f32 	%p93, %f170, %f244;
	mov.f32 	%f245, %f170;
	mov.u64 	%rd353, %rd177;
	@%p93 bra 	$L__BB4_197;
	setp.lt.s64 	%p94, %rd352, %rd177;
	selp.f32 	%f245, %f244, %f170, %p94;
	min.s64 	%rd353, %rd352, %rd177;
$L__BB4_197:
	ld.shared.f32 	%f173, [_ZN6thrust24THRUST_300001_SM_1000_NS8cuda_cub4core6detail5shmemE+104];
	ld.shared.u64 	%rd180, [_ZN6thrust24THRUST_300001_SM_1000_NS8cuda_cub4core6detail5shmemE+112];
	setp.lt.f32 	%p95, %f245, %f173;
	mov.f32 	%f246, %f245;
	mov.u64 	%rd354, %rd353;
	@%p95 bra 	$L__BB4_200;
	setp.lt.f32 	%p96, %f173, %f245;
	mov.f32 	%f246, %f173;
	mov.u64 	%rd354, %rd180;
	@%p96 bra 	$L__BB4_200;
	setp.lt.s64 	%p97, %rd353, %rd180;
	selp.f32 	%f246, %f245, %f173, %p97;
	min.s64 	%rd354, %rd353, %rd180;
$L__BB4_200:
	ld.shared.f32 	%f176, [_ZN6thrust24THRUST_300001_SM_1000_NS8cuda_cub4core6detail5shmemE+120];
	ld.shared.u64 	%rd183, [_ZN6thrust24THRUST_300001_SM_1000_NS8cuda_cub4core6detail5shmemE+128];
	setp.lt.f32 	%p98, %f246, %f176;
	mov.f32 	%f247, %f246;
	mov.u64 	%rd355, %rd354;
	@%p98 bra 	$L__BB4_203;
	setp.lt.f32 	%p99, %f176, %f246;
	mov.f32 	%f247, %f176;
	mov.u64 	%rd355, %rd183;
	@%p99 bra 	$L__BB4_203;
	setp.lt.s64 	%p100, %rd354, %rd183;
	selp.f32 	%f247, %f246, %f176, %p100;
	min.s64 	%rd355, %rd354, %rd183;
$L__BB4_203:
	mov.u32 	%r418, %tid.x;
	setp.ne.s32 	%p227, %r418, 0;
	@%p227 bra 	$L__BB4_205;
	cvta.to.global.u64 	%rd287, %rd187;
	st.global.f32 	[%rd287], %f247;
	st.global.u64 	[%rd287+8], %rd355;
$L__BB4_205:
	ret;

}
	// .globl	_ZN6thrust24THRUST_300001_SM_1000_NS8cuda_cub4core6detail13_kernel_agentINS1_8__reduce11ReduceAgentINS0_12zip_iteratorIN4cuda3std3__45tupleIJNS0_6detail15normal_iteratorINS0_10device_ptrIfEEEENS0_17counting_iteratorIlNS0_11use_defaultESI_SI_EEEEEEEPNSB_IJflEEESM_lNS1_9__extrema9arg_min_fIflNSA_4lessIfEEEEEEJSL_SN_lSS_EEEvDpT0_
.visible .entry _ZN6thrust24THRUST_300001_SM_1000_NS8cuda_cub4core6detail13_kernel_agentINS1_8__reduce11ReduceAgentINS0_12zip_iteratorIN4cuda3std3__45tupleIJNS0_6detail15normal_iteratorINS0_10device_ptrIfEEEENS0_17counting_iteratorIlNS0_11use_defaultESI_SI_EEEEEEEPNSB_IJflEEESM_lNS1_9__extrema9arg_min_fIflNSA_4lessIfEEEEEEJSL_SN_lSS_EEEvDpT0_(
	.param .align 8 .b8 _ZN6thrust24THRUST_300001_SM_1000_NS8cuda_cub4core6detail13_kernel_agentINS1_8__reduce11ReduceAgentINS0_12zip_iteratorIN4cuda3std3__45tupleIJNS0_6detail15normal_iteratorINS0_10device_ptrIfEEEENS0_17counting_iteratorIlNS0_11use_defaultESI_SI_EEEEEEEPNSB_IJflEEESM_lNS1_9__extrema9arg_min_fIflNSA_4lessIfEEEEEEJSL_SN_lSS_EEEvDpT0__param_0[16],
	.param .u64 .ptr .align 1 _ZN6thrust24THRUST_300001_SM_1000_NS8cuda_cub4core6detail13_kernel_agentINS1_8__reduce11ReduceAgentINS0_12zip_iteratorIN4cuda3std3__45tupleIJNS0_6detail15normal_iteratorINS0_10device_ptrIfEEEENS0_17counting_iteratorIlNS0_11use_defaultESI_SI_EEEEEEEPNSB_IJflEEESM_lNS1_9__extrema9arg_min_fIflNSA_4lessIfEEEEEEJSL_SN_lSS_EEEvDpT0__param_1,
	.param .u64 _ZN6thrust24THRUST_300001_SM_1000_NS8cuda_cub4core6detail13_kernel_agentINS1_8__reduce11ReduceAgentINS0_12zip_iteratorIN4cuda3std3__45tupleIJNS0_6detail15normal_iteratorINS0_10device_ptrIfEEEENS0_17counting_iteratorIlNS0_11use_defaultESI_SI_EEEEEEEPNSB_IJflEEESM_lNS1_9__extrema9arg_min_fIflNSA_4lessIfEEEEEEJSL_SN_lSS_EEEvDpT0__param_2,
	.param .align 1 .b8 _ZN6thrust24THRUST_300001_SM_1000_NS8cuda_cub4core6detail13_kernel_agentINS1_8__reduce11ReduceAgentINS0_12zip_iteratorIN4cuda3std3__45tupleIJNS0_6detail15normal_iteratorINS0_10device_ptrIfEEEENS0_17counting_iteratorIlNS0_11use_defaultESI_SI_EEEEEEEPNSB_IJflEEESM_lNS1_9__extrema9arg_min_fIflNSA_4lessIfEEEEEEJSL_SN_lSS_EEEvDpT0__param_3[1]
)
.maxntid 256
{
	.reg .pred 	%p<223>;
	.reg .b32 	%r<391>;
	.reg .b32 	%f<243>;
	.reg .b64 	%rd<308>;

	ld.param.u64 	%rd195, [_ZN6thrust24THRUST_300001_SM_1000_NS8cuda_cub4core6detail13_kernel_agentINS1_8__reduce11ReduceAgentINS0_12zip_iteratorIN4cuda3std3__45tupleIJNS0_6detail15normal_iteratorINS0_10device_ptrIfEEEENS0_17counting_iteratorIlNS0_11use_defaultESI_SI_EEEEEEEPNSB_IJflEEESM_lNS1_9__extrema9arg_min_fIflNSA_4lessIfEEEEEEJSL_SN_lSS_EEEvDpT0__param_0+8];
	ld.param.u64 	%rd194, [_ZN6thrust24THRUST_300001_SM_1000_NS8cuda_cub4core6detail13_kernel_agentINS1_8__reduce11ReduceAgentINS0_12zip_iteratorIN4cuda3std3__45tupleIJNS0_6detail15normal_iteratorINS0_10device_ptrIfEEEENS0_17counting_iteratorIlNS0_11use_defaultESI_SI_EEEEEEEPNSB_IJflEEESM_lNS1_9__extrema9arg_min_fIflNSA_4lessIfEEEEEEJSL_SN_lSS_EEEvDpT0__param_0];
	ld.param.u64 	%rd197, [_ZN6thrust24THRUST_300001_SM_1000_NS8cuda_cub4core6detail13_kernel_agentINS1_8__reduce11ReduceAgentINS0_12zip_iteratorIN4cuda3std3__45tupleIJNS0_6detail15normal_iteratorINS0_10device_ptrIfEEEENS0_17counting_iteratorIlNS0_11use_defaultESI_SI_EEEEEEEPNSB_IJflEEESM_lNS1_9__extrema9arg_min_fIflNSA_4lessIfEEEEEEJSL_SN_lSS_EEEvDpT0__param_2];
	setp.eq.s64 	%p1, %rd197, 0;
	@%p1 bra 	$L__BB5_200;
	cvta.to.global.u64 	%rd1, %rd194;
	setp.gt.s64 	%p2, %rd197, 1279;
	@%p2 bra 	$L__BB5_112;
	cvt.u32.u64 	%r1, %rd197;
	mov.u32 	%r2, %tid.x;
	setp.ge.s32 	%p96, %r2, %r1;
	mov.f32 	%f188, 0f00000000;
	mov.b64 	%rd249, 0;
	mov.u32 	%r385, %r2;
	@%p96 bra 	$L__BB5_4;
	cvt.u64.u32 	%rd225, %r2;
	mul.wide.u32 	%rd226, %r2, 4;
	add.s64 	%rd227, %rd1, %rd226;
	add.s64 	%rd249, %rd195, %rd225;
	ld.global.f32 	%f188, [%rd227];
	add.s32 	%r385, %r2, 256;
$L__BB5_4:
	setp.ge.s32 	%p97, %r385, %r1;
	@%p97 bra 	$L__BB5_26;
	not.b32 	%r154, %r385;
	add.s32 	%r5, %r154, %r1;
	and.b32  	%r155, %r5, 768;
	setp.eq.s32 	%p98, %r155, 768;
	@%p98 bra 	$L__BB5_11;
	cvt.u64.u32 	%rd229, %r385;
	add.s64 	%rd240, %rd195, %rd229;
	mul.wide.u32 	%rd230, %r385, 4;
	add.s64 	%rd239, %rd1, %rd230;
	shr.u32 	%r156, %r5, 8;
	add.s32 	%r157, %r156, 1;
	and.b32  	%r158, %r157, 3;
	neg.s32 	%r383, %r158;
$L__BB5_7:
	.pragma "nounroll";
	mov.u64 	%rd9, %rd249;
	mov.f32 	%f3, %f188;
	ld.global.f32 	%f4, [%rd239];
	setp.lt.f32 	%p99, %f3, %f4;
	@%p99 bra 	$L__BB5_10;
	setp.lt.f32 	%p100, %f4, %f3;
	mov.u64 	%rd249, %rd240;
	mov.f32 	%f188, %f4;
	@%p100 bra 	$L__BB5_10;
	setp.lt.s64 	%p101, %rd9, %rd240;
	min.s64 	%rd249, %rd9, %rd240;
	selp.f32 	%f188, %f3, %f4, %p101;
$L__BB5_10:
	add.s32 	%r385, %r385, 256;
	add.s64 	%rd240, %rd240, 256;
	add.s64 	%rd239, %rd239, 1024;
	add.s32 	%r383, %r383, 1;
	setp.ne.s32 	%p102, %r383, 0;
	@%p102 bra 	$L__BB5_7;
$L__BB5_11:
	setp.lt.u32 	%p103, %r5, 768;
	@%p103 bra 	$L__BB5_26;
	add.s32 	%r386, %r385, 512;
$L__BB5_13:
	mov.u32 	%r13, %r386;
	add.s32 	%r159, %r13, -512;
	cvt.s64.s32 	%rd231, %r159;
	mul.wide.s32 	%rd232, %r159, 4;
	add.s64 	%rd17, %rd1, %rd232;
	add.s64 	%rd18, %rd195, %rd231;
	ld.global.f32 	%f10, [%rd17];
	setp.lt.f32 	%p104, %f188, %f10;
	mov.u64 	%rd246, %rd249;
	mov.f32 	%f185, %f188;
	@%p104 bra 	$L__BB5_16;
	setp.lt.f32 	%p105, %f10, %f188;
	mov.u64 	%rd246, %rd18;
	mov.f32 	%f185, %f10;
	@%p105 bra 	$L__BB5_16;
	setp.lt.s64 	%p106, %rd249, %rd18;
	min.s64 	%rd246, %rd249, %rd18;
	selp.f32 	%f185, %f188, %f10, %p106;
$L__BB5_16:
	add.s32 	%r160, %r13, -256;
	cvt.s64.s32 	%rd233, %r160;
	add.s64 	%rd21, %rd195, %rd233;
	ld.global.f32 	%f13, [%rd17+1024];
	setp.lt.f32 	%p107, %f185, %f13;
	mov.u64 	%rd247, %rd246;
	mov.f32 	%f186, %f185;
	@%p107 bra 	$L__BB5_19;
	setp.lt.f32 	%p108, %f13, %f185;
	mov.u64 	%rd247, %rd21;
	mov.f32 	%f186, %f13;
	@%p108 bra 	$L__BB5_19;
	setp.lt.s64 	%p109, %rd246, %rd21;
	min.s64 	%rd247, %rd246, %rd21;
	selp.f32 	%f186, %f185, %f13, %p109;
$L__BB5_19:
	cvt.s64.s32 	%rd234, %r13;
	add.s64 	%rd24, %rd195, %rd234;
	ld.global.f32 	%f16, [%rd17+2048];
	setp.lt.f32 	%p110, %f186, %f16;
	mov.u64 	%rd248, %rd247;
	mov.f32 	%f187, %f186;
	@%p110 bra 	$L__BB5_22;
	setp.lt.f32 	%p111, %f16, %f186;
	mov.u64 	%rd248, %rd24;
	mov.f32 	%f187, %f16;
	@%p111 bra 	$L__BB5_22;
	setp.lt.s64 	%p112, %rd247, %rd24;
	min.s64 	%rd248, %rd247, %rd24;
	selp.f32 	%f187, %f186, %f16, %p112;
$L__BB5_22:
	add.s32 	%r161, %r13, 256;
	cvt.s64.s32 	%rd235, %r161;
	add.s64 	%rd27, %rd195, %rd235;
	ld.global.f32 	%f19, [%rd17+3072];
	setp.lt.f32 	%p113, %f187, %f19;
	mov.u64 	%rd249, %rd248;
	mov.f32 	%f188, %f187;
	@%p113 bra 	$L__BB5_25;
	setp.lt.f32 	%p114, %f19, %f187;
	mov.u64 	%rd249, %rd27;
	mov.f32 	%f188, %f19;
	@%p114 bra 	$L__BB5_25;
	setp.lt.s64 	%p115, %rd248, %rd27;
	min.s64 	%rd249, %rd248, %rd27;
	selp.f32 	%f188, %f187, %f19, %p115;
$L__BB5_25:
	add.s32 	%r386, %r13, 1024;
	add.s32 	%r162, %r13, 512;
	setp.lt.s32 	%p116, %r162, %r1;
	@%p116 bra 	$L__BB5_13;
$L__BB5_26:
	setp.lt.s32 	%p117, %r1, 256;
	@%p117 bra 	$L__BB5_66;
	// begin inline asm
	mov.u32 %r276, %laneid;
	// end inline asm
	mov.b32 	%r278, %f188;
	mov.b32 	%r294, 1;
	mov.b32 	%r295, 31;
	mov.b32 	%r296, -1;
	// begin inline asm
	shfl.sync.down.b32 %r277, %r278, %r294, %r295, %r296;
	// end inline asm
	mov.b32 	%f23, %r277;
	// begin inline asm
	shfl.sync.down.b32 %r282, %r283, %r294, %r295, %r296;
	// end inline asm
	mov.b64 	{%r288, %r293}, %rd249;
	// begin inline asm
	shfl.sync.down.b32 %r287, %r288, %r294, %r295, %r296;
	// end inline asm
	// begin inline asm
	shfl.sync.down.b32 %r292, %r293, %r294, %r295, %r296;
	// end inline asm
	mov.b64 	%rd31, {%r287, %r292};
	setp.gt.s32 	%p174, %r276, 30;
	setp.lt.f32 	%p175, %f188, %f23;
	or.pred  	%p176, %p174, %p175;
	mov.u64 	%rd251, %rd249;
	mov.f32 	%f190, %f188;
	@%p176 bra 	$L__BB5_30;
	setp.gt.f32 	%p177, %f188, %f23;
	mov.u64 	%rd251, %rd31;
	mov.f32 	%f190, %f23;
	@%p177 bra 	$L__BB5_30;
	setp.lt.s64 	%p178, %rd249, %rd31;
	min.s64 	%rd251, %rd249, %rd31;
	selp.f32 	%f190, %f188, %f23, %p178;
$L__BB5_30:
	mov.b32 	%r298, %f190;
	mov.b32 	%r314, 2;
	mov.b32 	%r315, 31;
	mov.b32 	%r316, -1;
	// begin inline asm
	shfl.sync.down.b32 %r297, %r298, %r314, %r315, %r316;
	// end inline asm
	mov.b32 	%f26, %r297;
	// begin inline asm
	shfl.sync.down.b32 %r302, %r303, %r314, %r315, %r316;
	// end inline asm
	mov.b64 	{%r308, %r313}, %rd251;
	// begin inline asm
	shfl.sync.down.b32 %r307, %r308, %r314, %r315, %r316;
	// end inline asm
	// begin inline asm
	shfl.sync.down.b32 %r312, %r313, %r314, %r315, %r316;
	// end inline asm
	mov.b64 	%rd34, {%r307, %r312};
	setp.gt.s32 	%p179, %r276, 29;
	setp.lt.f32 	%p180, %f190, %f26;
	or.pred  	%p181, %p179, %p180;
	mov.u64 	%rd252, %rd251;
	mov.f32 	%f191, %f190;
	@%p181 bra 	$L__BB5_33;
	setp.gt.f32 	%p182, %f190, %f26;
	mov.u64 	%rd252, %rd34;
	mov.f32 	%f191, %f26;
	@%p182 bra 	$L__BB5_33;
	setp.lt.s64 	%p183, %rd251, %rd34;
	min.s64 	%rd252, %rd251, %rd34;
	selp.f32 	%f191, %f190, %f26, %p183;
$L__BB5_33:
	mov.b32 	%r318, %f191;
	mov.b32 	%r334, 4;
	mov.b32 	%r335, 31;
	mov.b32 	%r336, -1;
	// begin inline asm
	shfl.sync.down.b32 %r317, %r318, %r334, %r335, %r336;
	// end inline asm
	mov.b32 	%f29, %r317;
	// begin inline asm
	shfl.sync.down.b32 %r322, %r323, %r334, %r335, %r336;
	// end inline asm
	mov.b64 	{%r328, %r333}, %rd252;
	// begin inline asm
	shfl.sync.down.b32 %r327, %r328, %r334, %r335, %r336;
	// end inline asm
	// begin inline asm
	shfl.sync.down.b32 %r332, %r333, %r334, %r335, %r336;
	// end inline asm
	mov.b64 	%rd37, {%r327, %r332};
	setp.gt.s32 	%p184, %r276, 27;
	setp.lt.f32 	%p185, %f191, %f29;
	or.pred  	%p186, %p184, %p185;
	mov.u64 	%rd253, %rd252;
	mov.f32 	%f192, %f191;
	@%p186 bra 	$L__BB5_36;
	setp.gt.f32 	%p187, %f191, %f29;
	mov.u64 	%rd253, %rd37;
	mov.f32 	%f192, %f29;
	@%p187 bra 	$L__BB5_36;
	setp.lt.s64 	%p188, %rd252, %rd37;
	min.s64 	%rd253, %rd252, %rd37;
	selp.f32 	%f192, %f191, %f29, %p188;
$L__BB5_36:
	mov.b32 	%r338, %f192;
	mov.b32 	%r354, 8;
	mov.b32 	%r355, 31;
	mov.b32 	%r356, -1;
	// begin inline asm
	shfl.sync.down.b32 %r337, %r338, %r354, %r355, %r356;
	// end inline asm
	mov.b32 	%f32, %r337;
	// begin inline asm
	shfl.sync.down.b32 %r342, %r343, %r354, %r355, %r356;
	// end inline asm
	mov.b64 	{%r348, %r353}, %rd253;
	// begin inline asm
	shfl.sync.down.b32 %r347, %r348, %r354, %r355, %r356;
	// end inline asm
	// begin inline asm
	shfl.sync.down.b32 %r352, %r353, %r354, %r355, %r356;
	// end inline asm
	mov.b64 	%rd40, {%r347, %r352};
	setp.gt.s32 	%p189, %r276, 23;
	setp.lt.f32 	%p190, %f192, %f32;
	or.pred  	%p191, %p189, %p190;
	mov.u64 	%rd254, %rd253;
	mov.f32 	%f193, %f192;
	@%p191 bra 	$L__BB5_39;
	setp.gt.f32 	%p192, %f192, %f32;
	mov.u64 	%rd254, %rd40;
	mov.f32 	%f193, %f32;
	@%p192 bra 	$L__BB5_39;
	setp.lt.s64 	%p193, %rd253, %rd40;
	min.s64 	%rd254, %rd253, %rd40;
	selp.f32 	%f193, %f192, %f32, %p193;
$L__BB5_39:
	mov.b32 	%r358, %f193;
	mov.b32 	%r374, 16;
	mov.b32 	%r375, 31;
	mov.b32 	%r376, -1;
	// begin inline asm
	shfl.sync.down.b32 %r357, %r358, %r374, %r375, %r376;
	// end inline asm
	mov.b32 	%f35, %r357;
	// begin inline asm
	shfl.sync.down.b32 %r362, %r363, %r374, %r375, %r376;
	// end inline asm
	mov.b64 	{%r368, %r373}, %rd254;
	// begin inline asm
	shfl.sync.down.b32 %r367, %r368, %r374, %r375, %r376;
	// end inline asm
	// begin inline asm
	shfl.sync.down.b32 %r372, %r373, %r374, %r375, %r376;
	// end inline asm
	mov.b64 	%rd43, {%r367, %r372};
	setp.gt.s32 	%p194, %r276, 15;
	setp.lt.f32 	%p195, %f193, %f35;
	or.pred  	%p196, %p194, %p195;
	mov.u64 	%rd307, %rd254;
	mov.f32 	%f242, %f193;
	@%p196 bra 	$L__BB5_42;
	setp.gt.f32 	%p197, %f193, %f35;
	mov.u64 	%rd307, %rd43;
	mov.f32 	%f242, %f35;
	@%p197 bra 	$L__BB5_42;
	setp.lt.s64 	%p198, %rd254, %rd43;
	min.s64 	%rd307, %rd254, %rd43;
	selp.f32 	%f242, %f193, %f35, %p198;
$L__BB5_42:
	setp.ne.s32 	%p199, %r276, 0;
	@%p199 bra 	$L__BB5_44;
	shr.u32 	%r377, %r2, 1;
	and.b32  	%r378, %r377, 496;
	mov.u32 	%r379, _ZN6thrust24THRUST_300001_SM_1000_NS8cuda_cub4core6detail5shmemE;
	add.s32 	%r380, %r379, %r378;
	st.shared.f32 	[%r380+8], %f242;
	st.shared.u64 	[%r380+16], %rd307;
$L__BB5_44:
	bar.sync 	0;
	setp.ne.s32 	%p200, %r2, 0;
	@%p200 bra 	$L__BB5_198;
	ld.shared.f32 	%f38, [_ZN6thrust24THRUST_300001_SM_1000_NS8cuda_cub4core6detail5shmemE+24];
	ld.shared.u64 	%rd46, [_ZN6thrust24THRUST_300001_SM_1000_NS8cuda_cub4core6detail5shmemE+32];
	setp.lt.f32 	%p201, %f242, %f38;
	mov.u64 	%rd256, %rd307;
	mov.f32 	%f195, %f242;
	@%p201 bra 	$L__BB5_48;
	setp.lt.f32 	%p202, %f38, %f242;
	mov.u64 	%rd256, %rd46;
	mov.f32 	%f195, %f38;
	@%p202 bra 	$L__BB5_48;
	setp.lt.s64 	%p203, %rd307, %rd46;
	min.s64 	%rd256, %rd307, %rd46;
	selp.f32 	%f195, %f242, %f38, %p203;
$L__BB5_48:
	ld.shared.f32 	%f41, [_ZN6thrust24THRUST_300001_SM_1000_NS8cuda_cub4core6detail5shmemE+40];
	ld.shared.u64 	%rd49, [_ZN6thrust24THRUST_300001_SM_1000_NS8cuda_cub4core6detail5shmemE+48];
	setp.lt.f32 	%p204, %f195, %f41;
	mov.u64 	%rd257, %rd256;
	mov.f32 	%f196, %f195;
	@%p204 bra 	$L__BB5_51;
	setp.lt.f32 	%p205, %f41, %f195;
	mov.u64 	%rd257, %rd49;
	mov.f32 	%f196, %f41;
	@%p205 bra 	$L__BB5_51;
	setp.lt.s64 	%p206, %rd256, %rd49;
	min.s64 	%rd257, %rd256, %rd49;
	selp.f32 	%f196, %f195, %f41, %p206;
$L__BB5_51:
	ld.shared.f32 	%f44, [_ZN6thrust24THRUST_300001_SM_1000_NS8cuda_cub4core6detail5shmemE+56];
	ld.shared.u64 	%rd52, [_ZN6thrust24THRUST_300001_SM_1000_NS8cuda_cub4core6detail5shmemE+64];
	setp.lt.f32 	%p207, %f196, %f44;
	mov.u64 	%rd258, %rd257;
	mov.f32 	%f197, %f196;
	@%p207 bra 	$L__BB5_54;
	setp.lt.f32 	%p208, %f44, %f196;
	mov.u64 	%rd258, %rd52;
	mov.f32 	%f197, %f44;
	@%p208 bra 	$L__BB5_54;
	setp.lt.s64 	%p209, %rd257, %rd52;
	min.s64 	%rd258, %rd257, %rd52;
	selp.f32 	%f197, %f196, %f44, %p209;
$L__BB5_54:
	ld.shared.f32 	%f47, [_ZN6thrust24THRUST_300001_SM_1000_NS8cuda_cub4core6detail5shmemE+72];
	ld.shared.u64 	%rd55, [_ZN6thrust24THRUST_300001_SM_1000_NS8cuda_cub4core6detail5shmemE+80];
	setp.lt.f32 	%p210, %f197, %f47;
	mov.u64 	%rd259, %rd258;
	mov.f32 	%f198, %f197;
	@%p210 bra 	$L__BB5_57;
	setp.lt.f32 	%p211, %f47, %f197;
	mov.u64 	%rd259, %rd55;
	mov.f32 	%f198, %f47;
	@%p211 bra 	$L__BB5_57;
	setp.lt.s64 	%p212, %rd258, %rd55;
	min.s64 	%rd259, %rd258, %rd55;
	selp.f32 	%f198, %f197, %f47, %p212;
$L__BB5_57:
	ld.shared.f32 	%f50, [_ZN6thrust24THRUST_300001_SM_1000_NS8cuda_cub4core6detail5shmemE+88];
	ld.shared.u64 	%rd58, [_ZN6thrust24THRUST_300001_SM_1000_NS8cuda_cub4core6detail5shmemE+96];
	setp.lt.f32 	%p213, %f198, %f50;
	mov.u64 	%rd260, %rd259;
	mov.f32 	%f199, %f198;
	@%p213 bra 	$L__BB5_60;
	setp.lt.f32 	%p214, %f50, %f198;
	mov.u64 	%rd260, %rd58;
	mov.f32 	%f199, %f50;
	@%p214 bra 	$L__BB5_60;
	setp.lt.s64 	%p215, %rd259, %rd58;
	min.s64 	%rd260, %rd259, %rd58;
	selp.f32 	%f199, %f198, %f50, %p215;
$L__BB5_60:
	ld.shared.f32 	%f53, [_ZN6thrust24THRUST_300001_SM_1000_NS8cuda_cub4core6detail5shmemE+104];
	ld.shared.u64 	%rd61, [_ZN6thrust24THRUST_300001_SM_1000_NS8cuda_cub4core6detail5shmemE+112];
	setp.lt.f32 	%p216, %f199, %f53;
	mov.u64 	%rd261, %rd260;
	mov.f32 	%f200, %f199;
	@%p216 bra 	$L__BB5_63;
	setp.lt.f32 	%p217, %f53, %f199;
	mov.u64 	%rd261, %rd61;
	mov.f32 	%f200, %f53;
	@%p217 bra 	$L__BB5_63;
	setp.lt.s64 	%p218, %rd260, %rd61;
	min.s64 	%rd261, %rd260, %rd61;
	selp.f32 	%f200, %f199, %f53, %p218;
$L__BB5_63:
	ld.shared.f32 	%f56, [_ZN6thrust24THRUST_300001_SM_1000_NS8cuda_cub4core6detail5shmemE+120];
	ld.shared.u64 	%rd64, [_ZN6thrust24THRUST_300001_SM_1000_NS8cuda_cub4core6detail5shmemE+128];
	setp.lt.f32 	%p219, %f200, %f56;
	mov.f32 	%f242, %f200;
	mov.u64 	%rd307, %rd261;
	@%p219 bra 	$L__BB5_198;
	setp.lt.f32 	%p220, %f56, %f200;
	mov.f32 	%f242, %f56;
	mov.u64 	%rd307, %rd64;
	@%p220 bra 	$L__BB5_198;
	setp.lt.s64 	%p221, %rd261, %rd64;
	min.s64 	%rd307, %rd261, %rd64;
	selp.f32 	%f242, %f200, %f56, %p221;
	bra.uni 	$L__BB5_198;
$L__BB5_66:
	// begin inline asm
	mov.u32 %r163, %laneid;
	// end inline asm
	and.b32  	%r184, %r2, 992;
	add.s32 	%r185, %r184, 32;
	setp.gt.s32 	%p118, %r185, %r1;
	not.b32 	%r186, %r184;
	add.s32 	%r187, %r1, %r186;
	selp.b32 	%r182, %r187, 31, %p118;
	mov.b32 	%r165, %f188;
	mov.b32 	%r181, 1;
	mov.b32 	%r183, -1;
	// begin inline asm
	shfl.sync.down.b32 %r164, %r165, %r181, %r182, %r183;
	// end inline asm
	mov.b32 	%f58, %r164;
	// begin inline asm
	shfl.sync.down.b32 %r169, %r170, %r181, %r182, %r183;
	// end inline asm
	mov.b64 	{%r175, %r180}, %rd249;
	// begin inline asm
	shfl.sync.down.b32 %r174, %r175, %r181, %r182, %r183;
	// end inline asm
	// begin inline asm
	shfl.sync.down.b32 %r179, %r180, %r181, %r182, %r183;
	// end inline asm
	mov.b64 	%rd66, {%r174, %r179};
	setp.ge.s32 	%p119, %r163, %r182;
	setp.lt.f32 	%p120, %f188, %f58;
	or.pred  	%p121, %p119, %p120;
	mov.f32 	%f201, %f188;
	mov.u64 	%rd262, %rd249;
	@%p121 bra 	$L__BB5_69;
	setp.gt.f32 	%p122, %f188, %f58;
	mov.f32 	%f201, %f58;
	mov.u64 	%rd262, %rd66;
	@%p122 bra 	$L__BB5_69;
	setp.lt.s64 	%p123, %rd249, %rd66;
	selp.f32 	%f201, %f188, %f58, %p123;
	min.s64 	%rd262, %rd249, %rd66;
$L__BB5_69:
	mov.b32 	%r189, %f201;
	mov.b32 	%r205, 2;
	mov.b32 	%r207, -1;
	// begin inline asm
	shfl.sync.down.b32 %r188, %r189, %r205, %r182, %r207;
	// end inline asm
	mov.b32 	%f61, %r188;
	// begin inline asm
	shfl.sync.down.b32 %r193, %r194, %r205, %r182, %r207;
	// end inline asm
	mov.b64 	{%r199, %r204}, %rd262;
	// begin inline asm
	shfl.sync.down.b32 %r198, %r199, %r205, %r182, %r207;
	// end inline asm
	// begin inline asm
	shfl.sync.down.b32 %r203, %r204, %r205, %r182, %r207;
	// end inline asm
	mov.b64 	%rd69, {%r198, %r203};
	add.s32 	%r208, %r163, 2;
	setp.gt.s32 	%p124, %r208, %r182;
	setp.lt.f32 	%p125, %f201, %f61;
	or.pred  	%p126, %p124, %p125;
	mov.f32 	%f202, %f201;
	mov.u64 	%rd263, %rd262;
	@%p126 bra 	$L__BB5_72;
	setp.gt.f32 	%p127, %f201, %f61;
	mov.f32 	%f202, %f61;
	mov.u64 	%rd263, %rd69;
	@%p127 bra 	$L__BB5_72;
	setp.lt.s64 	%p128, %rd262, %rd69;
	selp.f32 	%f202, %f201, %f61, %p128;
	min.s64 	%rd263, %rd262, %rd69;
$L__BB5_72:
	mov.b32 	%r210, %f202;
	mov.b32 	%r226, 4;
	mov.b32 	%r228, -1;
	// begin inline asm
	shfl.sync.down.b32 %r209, %r210, %r226, %r182, %r228;
	// end inline asm
	mov.b32 	%f64, %r209;
	// begin inline asm
	shfl.sync.down.b32 %r214, %r215, %r226, %r182, %r228;
	// end inline asm
	mov.b64 	{%r220, %r225}, %rd263;
	// begin inline asm
	shfl.sync.down.b32 %r219, %r220, %r226, %r182, %r228;
	// end inline asm
	// begin inline asm
	shfl.sync.down.b32 %r224, %r225, %r226, %r182, %r228;
	// end inline asm
	mov.b64 	%rd72, {%r219, %r224};
	add.s32 	%r229, %r163, 4;
	setp.gt.s32 	%p129, %r229, %r182;
	setp.lt.f32 	%p130, %f202, %f64;
	or.pred  	%p131, %p129, %p130;
	mov.f32 	%f203, %f202;
	mov.u64 	%rd264, %rd263;
	@%p131 bra 	$L__BB5_75;
	setp.gt.f32 	%p132, %f202, %f64;
	mov.f32 	%f203, %f64;
	mov.u64 	%rd264, %rd72;
	@%p132 bra 	$L__BB5_75;
	setp.lt.s64 	%p133, %rd263, %rd72;
	selp.f32 	%f203, %f202, %f64, %p133;
	min.s64 	%rd264, %rd263, %rd72;
$L__BB5_75:
	mov.b32 	%r231, %f203;
	mov.b32 	%r247, 8;
	mov.b32 	%r249, -1;
	// begin inline asm
	shfl.sync.down.b32 %r230, %r231, %r247, %r182, %r249;
	// end inline asm
	mov.b32 	%f67, %r230;
	// begin inline asm
	shfl.sync.down.b32 %r235, %r236, %r247, %r182, %r249;
	// end inline asm
	mov.b64 	{%r241, %r246}, %rd264;
	// begin inline asm
	shfl.sync.down.b32 %r240, %r241, %r247, %r182, %r249;
	// end inline asm
	// begin inline asm
	shfl.sync.down.b32 %r245, %r246, %r247, %r182, %r249;
	// end inline asm
	mov.b64 	%rd75, {%r240, %r245};
	add.s32 	%r250, %r163, 8;
	setp.gt.s32 	%p134, %r250, %r182;
	setp.lt.f32 	%p135, %f203, %f67;
	or.pred  	%p136, %p134, %p135;
	mov.f32 	%f204, %f203;
	mov.u64 	%rd265, %rd264;
	@%p136 bra 	$L__BB5_78;
	setp.gt.f32 	%p137, %f203, %f67;
	mov.f32 	%f204, %f67;
	mov.u64 	%rd265, %rd75;
	@%p137 bra 	$L__BB5_78;
	setp.lt.s64 	%p138, %rd264, %rd75;
	selp.f32 	%f204, %f203, %f67, %p138;
	min.s64 	%rd265, %rd264, %rd75;
$L__BB5_78:
	mov.b32 	%r252, %f204;
	mov.b32 	%r268, 16;
	mov.b32 	%r270, -1;
	// begin inline asm
	shfl.sync.down.b32 %r251, %r252, %r268, %r182, %r270;
	// end inline asm
	mov.b32 	%f70, %r251;
	// begin inline asm
	shfl.sync.down.b32 %r256, %r257, %r268, %r182, %r270;
	// end inline asm
	mov.b64 	{%r262, %r267}, %rd265;
	// begin inline asm
	shfl.sync.down.b32 %r261, %r262, %r268, %r182, %r270;
	// end inline asm
	// begin inline asm
	shfl.sync.down.b32 %r266, %r267, %r268, %r182, %r270;
	// end inline asm
	mov.b64 	%rd78, {%r261, %r266};
	add.s32 	%r271, %r163, 16;
	setp.gt.s32 	%p139, %r271, %r182;
	setp.lt.f32 	%p140, %f204, %f70;
	or.pred  	%p141, %p139, %p140;
	mov.f32 	%f242, %f204;
	mov.u64 	%rd307, %rd265;
	@%p141 bra 	$L__BB5_81;
	setp.gt.f32 	%p142, %f204, %f70;
	mov.f32 	%f242, %f70;
	mov.u64 	%rd307, %rd78;
	@%p142 bra 	$L__BB5_81;
	setp.lt.s64 	%p143, %rd265, %rd78;
	selp.f32 	%f242, %f204, %f70, %p143;
	min.s64 	%rd307, %rd265, %rd78;
$L__BB5_81:
	setp.ne.s32 	%p144, %r163, 0;
	@%p144 bra 	$L__BB5_83;
	shr.u32 	%r272, %r2, 1;
	and.b32  	%r273, %r272, 496;
	mov.u32 	%r274, _ZN6thrust24THRUST_300001_SM_1000_NS8cuda_cub4core6detail5shmemE;
	add.s32 	%r275, %r274, %r273;
	st.shared.f32 	[%r275+8], %f242;
	st.shared.u64 	[%r275+16], %rd307;
$L__BB5_83:
	bar.sync 	0;
	setp.ne.s32 	%p145, %r2, 0;
	@%p145 bra 	$L__BB5_198;
	setp.lt.s32 	%p146, %r1, 33;
	mov.f32 	%f206, %f242;
	mov.u64 	%rd267, %rd307;
	@%p146 bra 	$L__BB5_88;
	ld.shared.f32 	%f73, [_ZN6thrust24THRUST_300001_SM_1000_NS8cuda_cub4core6detail5shmemE+24];
	ld.shared.u64 	%rd81, [_ZN6thrust24THRUST_300001_SM_1000_NS8cuda_cub4core6detail5shmemE+32];
	setp.lt.f32 	%p147, %f242, %f73;
	mov.f32 	%f206, %f242;
	mov.u64 	%rd267, %rd307;
	@%p147 bra 	$L__BB5_88;
	setp.lt.f32 	%p148, %f73, %f242;
	mov.f32 	%f206, %f73;
	mov.u64 	%rd267, %rd81;
	@%p148 bra 	$L__BB5_88;
	setp.lt.s64 	%p149, %rd307, %rd81;
	selp.f32 	%f206, %f242, %f73, %p149;
	min.s64 	%rd267, %rd307, %rd81;
$L__BB5_88:
	setp.lt.s32 	%p150, %r1, 65;
	mov.f32 	%f207, %f206;
	mov.u64 	%rd268, %rd267;
	@%p150 bra 	$L__BB5_92;
	ld.shared.f32 	%f76, [_ZN6thrust24THRUST_300001_SM_1000_NS8cuda_cub4core6detail5shmemE+40];
	ld.shared.u64 	%rd84, [_ZN6thrust24THRUST_300001_SM_1000_NS8cuda_cub4core6detail5shmemE+48];
	setp.lt.f32 	%p151, %f206, %f76;
	mov.f32 	%f207, %f206;
	mov.u64 	%rd268, %rd267;
	@%p151 bra 	$L__BB5_92;
	setp.lt.f32 	%p152, %f76, %f206;
	mov.f32 	%f207, %f76;
	mov.u64 	%rd268, %rd84;
	@%p152 bra 	$L__BB5_92;
	setp.lt.s64 	%p153, %rd267, %rd84;
	selp.f32 	%f207, %f206, %f76, %p153;
	min.s64 	%rd268, %rd267, %rd84;
$L__BB5_92:
	setp.lt.s32 	%p154, %r1, 97;
	mov.f32 	%f208, %f207;
	mov.u64 	%rd269, %rd268;
	@%p154 bra 	$L__BB5_96;
	ld.shared.f32 	%f79, [_ZN6thrust24THRUST_300001_SM_1000_NS8cuda_cub4core6detail5shmemE+56];
	ld.shared.u64 	%rd87, [_ZN6thrust24THRUST_300001_SM_1000_NS8cuda_cub4core6detail5shmemE+64];
	setp.lt.f32 	%p155, %f207, %f79;
	mov.f32 	%f208, %f207;
	mov.u64 	%rd269, %rd268;
	@%p155 bra 	$L__BB5_96;
	setp.lt.f32 	%p156, %f79, %f207;
	mov.f32 	%f208, %f79;
	mov.u64 	%rd269, %rd87;
	@%p156 bra 	$L__BB5_96;
	setp.lt.s64 	%p157, %rd268, %rd87;
	selp.f32 	%f208, %f207, %f79, %p157;
	min.s64 	%rd269, %rd268, %rd87;
$L__BB5_96:
	setp.lt.s32 	%p158, %r1, 129;
	mov.f32 	%f209, %f208;
	mov.u64 	%rd270, %rd269;
	@%p158 bra 	$L__BB5_100;
	ld.shared.f32 	%f82, [_ZN6thrust24THRUST_300001_SM_1000_NS8cuda_cub4core6detail5shmemE+72];
	ld.shared.u64 	%rd90, [_ZN6thrust24THRUST_300001_SM_1000_NS8cuda_cub4core6detail5shmemE+80];
	setp.lt.f32 	%p159, %f208, %f82;
	mov.f32 	%f209, %f208;
	mov.u64 	%rd270, %rd269;
	@%p159 bra 	$L__BB5_100;
	setp.lt.f32 	%p160, %f82, %f208;
	mov.f32 	%f209, %f82;
	mov.u64 	%rd270, %rd90;
	@%p160 bra 	$L__BB5_100;
	setp.lt.s64 	%p161, %rd269, %rd90;
	selp.f32 	%f209, %f208, %f82, %p161;
	min.s64 	%rd270, %rd269, %rd90;
$L__BB5_100:
	setp.lt.s32 	%p162, %r1, 161;
	mov.f32 	%f210, %f209;
	mov.u64 	%rd271, %rd270;
	@%p162 bra 	$L__BB5_104;
	ld.shared.f32 	%f85, [_ZN6thrust24THRUST_300001_SM_1000_NS8cuda_cub4core6detail5shmemE+88];
	ld.shared.u64 	%rd93, [_ZN6thrust24THRUST_300001_SM_1000_NS8cuda_cub4core6detail5shmemE+96];
	setp.lt.f32 	%p163, %f209, %f85;
	mov.f32 	%f210, %f209;
	mov.u64 	%rd271, %rd270;
	@%p163 bra 	$L__BB5_104;
	setp.lt.f32 	%p164, %f85, %f209;
	mov.f32 	%f210, %f85;
	mov.u64 	%rd271, %rd93;
	@%p164 bra 	$L__BB5_104;
	setp.lt.s64 	%p165, %rd270, %rd93;
	selp.f32 	%f210, %f209, %f85, %p165;
	min.s64 	%rd271, %rd270, %rd93;
$L__BB5_104:
	setp.lt.s32 	%p166, %r1, 193;
	mov.f32 	%f211, %f210;
	mov.u64 	%rd272, %rd271;
	@%p166 bra 	$L__BB5_108;
	ld.shared.f32 	%f88, [_ZN6thrust24THRUST_300001_SM_1000_NS8cuda_cub4core6detail5shmemE+104];
	ld.shared.u64 	%rd96, [_ZN6thrust24THRUST_300001_SM_1000_NS8cuda_cub4core6detail5shmemE+112];
	setp.lt.f32 	%p167, %f210, %f88;
	mov.f32 	%f211, %f210;
	mov.u64 	%rd272, %rd271;
	@%p167 bra 	$L__BB5_108;
	setp.lt.f32 	%p168, %f88, %f210;
	mov.f32 	%f211, %f88;
	mov.u64 	%rd272, %rd96;
	@%p168 bra 	$L__BB5_108;
	setp.lt.s64 	%p169, %rd271, %rd96;
	selp.f32 	%f211, %f210, %f88, %p169;
	min.s64 	%rd272, %rd271, %rd96;
$L__BB5_108:
	setp.lt.s32 	%p170, %r1, 225;
	mov.f32 	%f242, %f211;
	mov.u64 	%rd307, %rd272;
	@%p170 bra 	$L__BB5_198;
	ld.shared.f32 	%f91, [_ZN6thrust24THRUST_300001_SM_1000_NS8cuda_cub4core6detail5shmemE+120];
	ld.shared.u64 	%rd99, [_ZN6thrust24THRUST_300001_SM_1000_NS8cuda_cub4core6detail5shmemE+128];
	setp.lt.f32 	%p171, %f211, %f91;
	mov.f32 	%f242, %f211;
	mov.u64 	%rd307, %rd272;
	@%p171 bra 	$L__BB5_198;
	setp.lt.f32 	%p172, %f91, %f211;
	mov.f32 	%f242, %f91;
	mov.u64 	%rd307, %rd99;
	@%p172 bra 	$L__BB5_198;
	setp.lt.s64 	%p173, %rd272, %rd99;
	selp.f32 	%f242, %f211, %f91, %p173;
	min.s64 	%rd307, %rd272, %rd99;
	bra.uni 	$L__BB5_198;
$L__BB5_112:
	mov.u32 	%r18, %tid.x;
	cvt.u64.u32 	%rd101, %r18;
	mul.wide.u32 	%rd198, %r18, 4;
	add.s64 	%rd102, %rd1, %rd198;
	ld.global.f32 	%f172, [%rd102];
	add.s32 	%r31, %r18, 256;
	cvt.u64.u32 	%rd199, %r31;
	ld.global.f32 	%f173, [%rd102+1024];
	add.s32 	%r32, %r18, 512;
	cvt.u64.u32 	%rd200, %r32;
	ld.global.f32 	%f174, [%rd102+2048];
	ld.global.f32 	%f93, [%rd102+3072];
	or.b32  	%r33, %r18, 1024;
	cvt.u64.u32 	%rd103, %r33;
	add.s64 	%rd104, %rd195, %rd103;
	ld.global.f32 	%f94, [%rd102+4096];
	setp.lt.f32 	%p3, %f173, %f172;
	selp.f32 	%f175, %f173, %f172, %p3;
	selp.b64 	%rd201, %rd199, %rd101, %p3;
	setp.lt.f32 	%p4, %f174, %f175;
	selp.f32 	%f95, %f174, %f175, %p4;
	selp.b64 	%rd105, %rd200, %rd201, %p4;
	setp.lt.f32 	%p5, %f95, %f93;
	mov.f32 	%f212, %f95;
	mov.u64 	%rd273, %rd105;
	@%p5 bra 	$L__BB5_115;
	add.s32 	%r34, %r18, 768;
	cvt.u64.u32 	%rd273, %r34;
	setp.lt.f32 	%p6, %f93, %f95;
	mov.f32 	%f212, %f93;
	@%p6 bra 	$L__BB5_115;
	mov.f32 	%f212, %f95;
	mov.u64 	%rd273, %rd105;
$L__BB5_115:
	add.s64 	%rd108, %rd195, %rd273;
	setp.lt.f32 	%p7, %f212, %f94;
	mov.f32 	%f229, %f212;
	mov.u64 	%rd294, %rd108;
	@%p7 bra 	$L__BB5_118;
	setp.lt.f32 	%p8, %f94, %f212;
	mov.f32 	%f229, %f94;
	mov.u64 	%rd294, %rd104;
	@%p8 bra 	$L__BB5_118;
	setp.lt.s64 	%p9, %rd273, %rd103;
	selp.f32 	%f229, %f212, %f94, %p9;
	selp.b64 	%rd294, %rd108, %rd104, %p9;
$L__BB5_118:
	setp.lt.u64 	%p10, %rd197, 2560;
	mov.b64 	%rd283, 1280;
	@%p10 bra 	$L__BB5_136;
	mov.b64 	%rd283, 1280;
$L__BB5_120:
	mov.u64 	%rd111, %rd283;
	add.s64 	%rd204, %rd111, %rd101;
	shl.b64 	%rd205, %rd111, 2;
	add.s64 	%rd206, %rd102, %rd205;
	add.s64 	%rd113, %rd204, %rd195;
	ld.global.f32 	%f100, [%rd206];
	ld.global.f32 	%f101, [%rd206+1024];
	add.s64 	%rd114, %rd113, 512;
	ld.global.f32 	%f102, [%rd206+2048];
	add.s64 	%rd115, %rd113, 768;
	ld.global.f32 	%f103, [%rd206+3072];
	ld.global.f32 	%f104, [%rd206+4096];
	setp.lt.f32 	%p11, %f229, %f100;
	mov.f32 	%f215, %f229;
	mov.u64 	%rd277, %rd294;
	@%p11 bra 	$L__BB5_123;
	setp.lt.f32 	%p12, %f100, %f229;
	mov.f32 	%f215, %f100;
	mov.u64 	%rd277, %rd113;
	@%p12 bra 	$L__BB5_123;
	setp.lt.s64 	%p13, %rd294, %rd113;
	selp.f32 	%f215, %f229, %f100, %p13;
	min.s64 	%rd277, %rd294, %rd113;
$L__BB5_123:
	setp.lt.f32 	%p14, %f215, %f101;
	mov.f32 	%f216, %f215;
	mov.u64 	%rd278, %rd277;
	@%p14 bra 	$L__BB5_126;
	add.s64 	%rd208, %rd204, %rd195;
	add.s64 	%rd278, %rd208, 256;
	setp.lt.f32 	%p15, %f101, %f215;
	mov.f32 	%f216, %f101;
	@%p15 bra 	$L__BB5_126;
	setp.lt.s64 	%p16, %rd277, %rd278;
	selp.f32 	%f216, %f215, %f101, %p16;
	min.s64 	%rd278, %rd277, %rd278;
$L__BB5_126:
	setp.lt.f32 	%p17, %f216, %f102;
	mov.f32 	%f217, %f216;
	mov.u64 	%rd279, %rd278;
	@%p17 bra 	$L__BB5_129;
	setp.lt.f32 	%p18, %f102, %f216;
	mov.f32 	%f217, %f102;
	mov.u64 	%rd279, %rd114;
	@%p18 bra 	$L__BB5_129;
	setp.lt.s64 	%p19, %rd278, %rd114;
	selp.f32 	%f217, %f216, %f102, %p19;
	min.s64 	%rd279, %rd278, %rd114;
$L__BB5_129:
	setp.lt.f32 	%p20, %f217, %f103;
	mov.f32 	%f218, %f217;
	mov.u64 	%rd280, %rd279;
	@%p20 bra 	$L__BB5_132;
	setp.lt.f32 	%p21, %f103, %f217;
	mov.f32 	%f218, %f103;
	mov.u64 	%rd280, %rd115;
	@%p21 bra 	$L__BB5_132;
	setp.lt.s64 	%p22, %rd279, %rd115;
	selp.f32 	%f218, %f217, %f103, %p22;
	min.s64 	%rd280, %rd279, %rd115;
$L__BB5_132:
	setp.lt.f32 	%p23, %f218, %f104;
	mov.f32 	%f229, %f218;
	mov.u64 	%rd294, %rd280;
	@%p23 bra 	$L__BB5_135;
	add.s64 	%rd210, %rd204, %rd195;
	add.s64 	%rd294, %rd210, 1024;
	setp.lt.f32 	%p24, %f104, %f218;
	mov.f32 	%f229, %f104;
	@%p24 bra 	$L__BB5_135;
	setp.lt.s64 	%p25, %rd280, %rd294;
	selp.f32 	%f229, %f218, %f104, %p25;
	min.s64 	%rd294, %rd280, %rd294;
$L__BB5_135:
	add.s64 	%rd283, %rd111, 1280;
	add.s64 	%rd211, %rd111, 2560;
	setp.le.s64 	%p26, %rd211, %rd197;
	@%p26 bra 	$L__BB5_120;
$L__BB5_136:
	setp.le.s64 	%p27, %rd197, %rd283;
	@%p27 bra 	$L__BB5_159;
	cvt.u32.u64 	%r35, %rd283;
	cvt.u32.u64 	%r36, %rd197;
	sub.s32 	%r19, %r36, %r35;
	setp.ge.s32 	%p28, %r18, %r19;
	@%p28 bra 	$L__BB5_159;
	cvta.to.global.u64 	%rd131, %rd194;
	not.b32 	%r38, %r18;
	add.s32 	%r39, %r38, %r36;
	sub.s32 	%r20, %r39, %r35;
	and.b32  	%r41, %r20, 768;
	setp.eq.s32 	%p29, %r41, 768;
	mov.u32 	%r389, %r18;
	@%p29 bra 	$L__BB5_144;
	add.s64 	%rd213, %rd283, %rd101;
	add.s64 	%rd285, %rd213, %rd195;
	shl.b64 	%rd214, %rd213, 2;
	add.s64 	%rd284, %rd131, %rd214;
	shr.u32 	%r42, %r20, 8;
	add.s32 	%r43, %r42, 1;
	and.b32  	%r44, %r43, 3;
	neg.s32 	%r387, %r44;
	mov.u32 	%r389, %r18;
$L__BB5_140:
	.pragma "nounroll";
	mov.u64 	%rd136, %rd294;
	mov.f32 	%f116, %f229;
	ld.global.f32 	%f117, [%rd284];
	setp.lt.f32 	%p30, %f116, %f117;
	@%p30 bra 	$L__BB5_143;
	setp.lt.f32 	%p31, %f117, %f116;
	mov.f32 	%f229, %f117;
	mov.u64 	%rd294, %rd285;
	@%p31 bra 	$L__BB5_143;
	setp.lt.s64 	%p32, %rd136, %rd285;
	selp.f32 	%f229, %f116, %f117, %p32;
	min.s64 	%rd294, %rd136, %rd285;
$L__BB5_143:
	add.s32 	%r389, %r389, 256;
	add.s64 	%rd285, %rd285, 256;
	add.s64 	%rd284, %rd284, 1024;
	add.s32 	%r387, %r387, 1;
	setp.ne.s32 	%p33, %r387, 0;
	@%p33 bra 	$L__BB5_140;
$L__BB5_144:
	setp.lt.u32 	%p34, %r20, 768;
	@%p34 bra 	$L__BB5_159;
	add.s32 	%r390, %r389, 512;
$L__BB5_146:
	mov.u32 	%r28, %r390;
	add.s32 	%r45, %r28, -512;
	cvt.u64.u32 	%rd215, %r45;
	add.s64 	%rd216, %rd283, %rd215;
	shl.b64 	%rd217, %rd216, 2;
	add.s64 	%rd144, %rd131, %rd217;
	add.s64 	%rd145, %rd216, %rd195;
	ld.global.f32 	%f123, [%rd144];
	setp.lt.f32 	%p35, %f229, %f123;
	mov.f32 	%f226, %f229;
	mov.u64 	%rd291, %rd294;
	@%p35 bra 	$L__BB5_149;
	setp.lt.f32 	%p36, %f123, %f229;
	mov.f32 	%f226, %f123;
	mov.u64 	%rd291, %rd145;
	@%p36 bra 	$L__BB5_149;
	setp.lt.s64 	%p37, %rd294, %rd145;
	selp.f32 	%f226, %f229, %f123, %p37;
	min.s64 	%rd291, %rd294, %rd145;
$L__BB5_149:
	add.s32 	%r46, %r28, -256;
	cvt.u64.u32 	%rd218, %r46;
	add.s64 	%rd219, %rd283, %rd218;
	add.s64 	%rd148, %rd219, %rd195;
	ld.global.f32 	%f126, [%rd144+1024];
	setp.lt.f32 	%p38, %f226, %f126;
	mov.f32 	%f227, %f226;
	mov.u64 	%rd292, %rd291;
	@%p38 bra 	$L__BB5_152;
	setp.lt.f32 	%p39, %f126, %f226;
	mov.f32 	%f227, %f126;
	mov.u64 	%rd292, %rd148;
	@%p39 bra 	$L__BB5_152;
	setp.lt.s64 	%p40, %rd291, %rd148;
	selp.f32 	%f227, %f226, %f126, %p40;
	min.s64 	%rd292, %rd291, %rd148;
$L__BB5_152:
	cvt.u64.u32 	%rd220, %r28;
	add.s64 	%rd221, %rd283, %rd220;
	add.s64 	%rd151, %rd221, %rd195;
	ld.global.f32 	%f129, [%rd144+2048];
	setp.lt.f32 	%p41, %f227, %f129;
	mov.f32 	%f228, %f227;
	mov.u64 	%rd293, %rd292;
	@%p41 bra 	$L__BB5_155;
	setp.lt.f32 	%p42, %f129, %f227;
	mov.f32 	%f228, %f129;
	mov.u64 	%rd293, %rd151;
	@%p42 bra 	$L__BB5_155;
	setp.lt.s64 	%p43, %rd292, %rd151;
	selp.f32 	%f228, %f227, %f129, %p43;
	min.s64 	%rd293, %rd292, %rd151;
$L__BB5_155:
	add.s32 	%r47, %r28, 256;
	cvt.u64.u32 	%rd222, %r47;
	add.s64 	%rd223, %rd283, %rd222;
	add.s64 	%rd154, %rd223, %rd195;
	ld.global.f32 	%f132, [%rd144+3072];
	setp.lt.f32 	%p44, %f228, %f132;
	mov.f32 	%f229, %f228;
	mov.u64 	%rd294, %rd293;
	@%p44 bra 	$L__BB5_158;
	setp.lt.f32 	%p45, %f132, %f228;
	mov.f32 	%f229, %f132;
	mov.u64 	%rd294, %rd154;
	@%p45 bra 	$L__BB5_158;
	setp.lt.s64 	%p46, %rd293, %rd154;
	selp.f32 	%f229, %f228, %f132, %p46;
	min.s64 	%rd294, %rd293, %rd154;
$L__BB5_158:
	add.s32 	%r390, %r28, 1024;
	add.s32 	%r48, %r28, 512;
	setp.lt.s32 	%p47, %r48, %r19;
	@%p47 bra 	$L__BB5_146;
$L__BB5_159:
	// begin inline asm
	mov.u32 %r49, %laneid;
	// end inline asm
	mov.b32 	%r51, %f229;
	mov.b32 	%r67, 1;
	mov.b32 	%r68, 31;
	mov.b32 	%r69, -1;
	// begin inline asm
	shfl.sync.down.b32 %r50, %r51, %r67, %r68, %r69;
	// end inline asm
	mov.b32 	%f136, %r50;
	// begin inline asm
	shfl.sync.down.b32 %r55, %r56, %r67, %r68, %r69;
	// end inline asm
	mov.b64 	{%r61, %r66}, %rd294;
	// begin inline asm
	shfl.sync.down.b32 %r60, %r61, %r67, %r68, %r69;
	// end inline asm
	// begin inline asm
	shfl.sync.down.b32 %r65, %r66, %r67, %r68, %r69;
	// end inline asm
	mov.b64 	%rd158, {%r60, %r65};
	setp.gt.s32 	%p48, %r49, 30;
	setp.lt.f32 	%p49, %f229, %f136;
	or.pred  	%p50, %p48, %p49;
	mov.f32 	%f231, %f229;
	mov.u64 	%rd296, %rd294;
	@%p50 bra 	$L__BB5_162;
	setp.gt.f32 	%p51, %f229, %f136;
	mov.f32 	%f231, %f136;
	mov.u64 	%rd296, %rd158;
	@%p51 bra 	$L__BB5_162;
	setp.lt.s64 	%p52, %rd294, %rd158;
	selp.f32 	%f231, %f229, %f136, %p52;
	min.s64 	%rd296, %rd294, %rd158;
$L__BB5_162:
	mov.b32 	%r71, %f231;
	mov.b32 	%r87, 2;
	mov.b32 	%r88, 31;
	mov.b32 	%r89, -1;
	// begin inline asm
	shfl.sync.down.b32 %r70, %r71, %r87, %r88, %r89;
	// end inline asm
	mov.b32 	%f139, %r70;
	// begin inline asm
	shfl.sync.down.b32 %r75, %r76, %r87, %r88, %r89;
	// end inline asm
	mov.b64 	{%r81, %r86}, %rd296;
	// begin inline asm
	shfl.sync.down.b32 %r80, %r81, %r87, %r88, %r89;
	// end inline asm
	// begin inline asm
	shfl.sync.down.b32 %r85, %r86, %r87, %r88, %r89;
	// end inline asm
	mov.b64 	%rd161, {%r80, %r85};
	setp.gt.s32 	%p53, %r49, 29;
	setp.lt.f32 	%p54, %f231, %f139;
	or.pred  	%p55, %p53, %p54;
	mov.f32 	%f232, %f231;
	mov.u64 	%rd297, %rd296;
	@%p55 bra 	$L__BB5_165;
	setp.gt.f32 	%p56, %f231, %f139;
	mov.f32 	%f232, %f139;
	mov.u64 	%rd297, %rd161;
	@%p56 bra 	$L__BB5_165;
	setp.lt.s64 	%p57, %rd296, %rd161;
	selp.f32 	%f232, %f231, %f139, %p57;
	min.s64 	%rd297, %rd296, %rd161;
$L__BB5_165:
	mov.b32 	%r91, %f232;
	mov.b32 	%r107, 4;
	mov.b32 	%r108, 31;
	mov.b32 	%r109, -1;
	// begin inline asm
	shfl.sync.down.b32 %r90, %r91, %r107, %r108, %r109;
	// end inline asm
	mov.b32 	%f142, %r90;
	// begin inline asm
	shfl.sync.down.b32 %r95, %r96, %r107, %r108, %r109;
	// end inline asm
	mov.b64 	{%r101, %r106}, %rd297;
	// begin inline asm
	shfl.sync.down.b32 %r100, %r101, %r107, %r108, %r109;
	// end inline asm
	// begin inline asm
	shfl.sync.down.b32 %r105, %r106, %r107, %r108, %r109;
	// end inline asm
	mov.b64 	%rd164, {%r100, %r105};
	setp.gt.s32 	%p58, %r49, 27;
	setp.lt.f32 	%p59, %f232, %f142;
	or.pred  	%p60, %p58, %p59;
	mov.f32 	%f233, %f232;
	mov.u64 	%rd298, %rd297;
	@%p60 bra 	$L__BB5_168;
	setp.gt.f32 	%p61, %f232, %f142;
	mov.f32 	%f233, %f142;
	mov.u64 	%rd298, %rd164;
	@%p61 bra 	$L__BB5_168;
	setp.lt.s64 	%p62, %rd297, %rd164;
	selp.f32 	%f233, %f232, %f142, %p62;
	min.s64 	%rd298, %rd297, %rd164;
$L__BB5_168:
	mov.b32 	%r111, %f233;
	mov.b32 	%r127, 8;
	mov.b32 	%r128, 31;
	mov.b32 	%r129, -1;
	// begin inline asm
	shfl.sync.down.b32 %r110, %r111, %r127, %r128, %r129;
	// end inline asm
	mov.b32 	%f145, %r110;
	// begin inline asm
	shfl.sync.down.b32 %r115, %r116, %r127, %r128, %r129;
	// end inline asm
	mov.b64 	{%r121, %r126}, %rd298;
	// begin inline asm
	shfl.sync.down.b32 %r120, %r121, %r127, %r128, %r129;
	// end inline asm
	// begin inline asm
	shfl.sync.down.b32 %r125, %r126, %r127, %r128, %r129;
	// end inline asm
	mov.b64 	%rd167, {%r120, %r125};
	setp.gt.s32 	%p63, %r49, 23;
	setp.lt.f32 	%p64, %f233, %f145;
	or.pred  	%p65, %p63, %p64;
	mov.f32 	%f234, %f233;
	mov.u64 	%rd299, %rd298;
	@%p65 bra 	$L__BB5_171;
	setp.gt.f32 	%p66, %f233, %f145;
	mov.f32 	%f234, %f145;
	mov.u64 	%rd299, %rd167;
	@%p66 bra 	$L__BB5_171;
	setp.lt.s64 	%p67, %rd298, %rd167;
	selp.f32 	%f234, %f233, %f145, %p67;
	min.s64 	%rd299, %rd298, %rd167;
$L__BB5_171:
	mov.b32 	%r131, %f234;
	mov.b32 	%r147, 16;
	mov.b32 	%r148, 31;
	mov.b32 	%r149, -1;
	// begin inline asm
	shfl.sync.down.b32 %r130, %r131, %r147, %r148, %r149;
	// end inline asm
	mov.b32 	%f148, %r130;
	// begin inline asm
	shfl.sync.down.b32 %r135, %r136, %r147, %r148, %r149;
	// end inline asm
	mov.b64 	{%r141, %r146}, %rd299;
	// begin inline asm
	shfl.sync.down.b32 %r140, %r141, %r147, %r148, %r149;
	// end inline asm
	// begin inline asm
	shfl.sync.down.b32 %r145, %r146, %r147, %r148, %r149;
	// end inline asm
	mov.b64 	%rd170, {%r140, %r145};
	setp.gt.s32 	%p68, %r49, 15;
	setp.lt.f32 	%p69, %f234, %f148;
	or.pred  	%p70, %p68, %p69;
	mov.f32 	%f242, %f234;
	mov.u64 	%rd307, %rd299;
	@%p70 bra 	$L__BB5_174;
	setp.gt.f32 	%p71, %f234, %f148;
	mov.f32 	%f242, %f148;
	mov.u64 	%rd307, %rd170;
	@%p71 bra 	$L__BB5_174;
	setp.lt.s64 	%p72, %rd299, %rd170;
	selp.f32 	%f242, %f234, %f148, %p72;
	min.s64 	%rd307, %rd299, %rd170;
$L__BB5_174:
	setp.ne.s32 	%p73, %r49, 0;
	@%p73 bra 	$L__BB5_176;
	shr.u32 	%r150, %r18, 1;
	and.b32  	%r151, %r150, 496;
	mov.u32 	%r152, _ZN6thrust24THRUST_300001_SM_1000_NS8cuda_cub4core6detail5shmemE;
	add.s32 	%r153, %r152, %r151;
	st.shared.f32 	[%r153+8], %f242;
	st.shared.u64 	[%r153+16], %rd307;
$L__BB5_176:
	bar.sync 	0;
	setp.ne.s32 	%p74, %r18, 0;
	@%p74 bra 	$L__BB5_198;
	ld.shared.f32 	%f151, [_ZN6thrust24THRUST_300001_SM_1000_NS8cuda_cub4core6detail5shmemE+24];
	ld.shared.u64 	%rd173, [_ZN6thrust24THRUST_300001_SM_1000_NS8cuda_cub4core6detail5shmemE+32];
	setp.lt.f32 	%p75, %f242, %f151;
	mov.f32 	%f236, %f242;
	mov.u64 	%rd301, %rd307;
	@%p75 bra 	$L__BB5_180;
	setp.lt.f32 	%p76, %f151, %f242;
	mov.f32 	%f236, %f151;
	mov.u64 	%rd301, %rd173;
	@%p76 bra 	$L__BB5_180;
	setp.lt.s64 	%p77, %rd307, %rd173;
	selp.f32 	%f236, %f242, %f151, %p77;
	min.s64 	%rd301, %rd307, %rd173;
$L__BB5_180:
	ld.shared.f32 	%f154, [_ZN6thrust24THRUST_300001_SM_1000_NS8cuda_cub4core6detail5shmemE+40];
	ld.shared.u64 	%rd176, [_ZN6thrust24THRUST_300001_SM_1000_NS8cuda_cub4core6detail5shmemE+48];
	setp.lt.f32 	%p78, %f236, %f154;
	mov.f32 	%f237, %f236;
	mov.u64 	%rd302, %rd301;
	@%p78 bra 	$L__BB5_183;
	setp.lt.f32 	%p79, %f154, %f236;
	mov.f32 	%f237, %f154;
	mov.u64 	%rd302, %rd176;
	@%p79 bra 	$L__BB5_183;
	setp.lt.s64 	%p80, %rd301, %rd176;
	selp.f32 	%f237, %f236, %f154, %p80;
	min.s64 	%rd302, %rd301, %rd176;
$L__BB5_183:
	ld.shared.f32 	%f157, [_ZN6thrust24THRUST_300001_SM_1000_NS8cuda_cub4core6detail5shmemE+56];
	ld.shared.u64 	%rd179, [_ZN6thrust24THRUST_300001_SM_1000_NS8cuda_cub4core6detail5shmemE+64];
	setp.lt.f32 	%p81, %f237, %f157;
	mov.f32 	%f238, %f237;
	mov.u64 	%rd303, %rd302;
	@%p81 bra 	$L__BB5_186;
	setp.lt.f32 	%p82, %f157, %f237;
	mov.f32 	%f238, %f157;
	mov.u64 	%rd303, %rd179;
	@%p82 bra 	$L__BB5_186;
	setp.lt.s64 	%p83, %rd302, %rd179;
	selp.f32 	%f238, %f237, %f157, %p83;
	min.s64 	%rd303, %rd302, %rd179;
$L__BB5_186:
	ld.shared.f32 	%f160, [_ZN6thrust24THRUST_300001_SM_1000_NS8cuda_cub4core6detail5shmemE+72];
	ld.shared.u64 	%rd182, [_ZN6thrust24THRUST_300001_SM_1000_NS8cuda_cub4core6detail5shmemE+80];
	setp.lt.f32 	%p84, %f238, %f160;
	mov.f32 	%f239, %f238;
	mov.u64 	%rd304, %rd303;
	@%p84 bra 	$L__BB5_189;
	setp.lt.f32 	%p85, %f160, %f238;
	mov.f32 	%f239, %f160;
	mov.u64 	%rd304, %rd182;
	@%p85 bra 	$L__BB5_189;
	setp.lt.s64 	%p86, %rd303, %rd182;
	selp.f32 	%f239, %f238, %f160, %p86;
	min.s64 	%rd304, %rd303, %rd182;
$L__BB5_189:
	ld.shared.f32 	%f163, [_ZN6thrust24THRUST_300001_SM_1000_NS8cuda_cub4core6detail5shmemE+88];
	ld.shared.u64 	%rd185, [_ZN6thrust24THRUST_300001_SM_1000_NS8cuda_cub4core6detail5shmemE+96];
	setp.lt.f32 	%p87, %f239, %f163;
	mov.f32 	%f240, %f239;
	mov.u64 	%rd305, %rd304;
	@%p87 bra 	$L__BB5_192;
	setp.lt.f32 	%p88, %f163, %f239;
	mov.f32 	%f240, %f163;
	mov.u64 	%rd305, %rd185;
	@%p88 bra 	$L__BB5_192;
	setp.lt.s64 	%p89, %rd304, %rd185;
	selp.f32 	%f240, %f239, %f163, %p89;
	min.s64 	%rd305, %rd304, %rd185;
$L__BB5_192:
	ld.shared.f32 	%f166, [_ZN6thrust24THRUST_300001_SM_1000_NS8cuda_cub4core6detail5shmemE+104];
	ld.shared.u64 	%rd188, [_ZN6thrust24THRUST_300001_SM_1000_NS8cuda_cub4core6detail5shmemE+112];
	setp.lt.f32 	%p90, %f240, %f166;
	mov.f32 	%f241, %f240;
	mov.u64 	%rd306, %rd305;
	@%p90 bra 	$L__BB5_195;
	setp.lt.f32 	%p91, %f166, %f240;
	mov.f32 	%f241, %f166;
	mov.u64 	%rd306, %rd188;
	@%p91 bra 	$L__BB5_195;
	setp.lt.s64 	%p92, %rd305, %rd188;
	selp.f32 	%f241, %f240, %f166, %p92;
	min.s64 	%rd306, %rd305, %rd188;
$L__BB5_195:
	ld.shared.f32 	%f169, [_ZN6thrust24THRUST_300001_SM_1000_NS8cuda_cub4core6detail5shmemE+120];
	ld.shared.u64 	%rd191, [_ZN6thrust24THRUST_300001_SM_1000_NS8cuda_cub4core6detail5shmemE+128];
	setp.lt.f32 	%p93, %f241, %f169;
	mov.f32 	%f242, %f241;
	mov.u64 	%rd307, %rd306;
	@%p93 bra 	$L__BB5_198;
	setp.lt.f32 	%p94, %f169, %f241;
	mov.f32 	%f242, %f169;
	mov.u64 	%rd307, %rd191;
	@%p94 bra 	$L__BB5_198;
	setp.lt.s64 	%p95, %rd306, %rd191;
	selp.f32 	%f242, %f241, %f169, %p95;
	min.s64 	%rd307, %rd306, %rd191;
$L__BB5_198:
	mov.u32 	%r381, %tid.x;
	setp.ne.s32 	%p222, %r381, 0;
	@%p222 bra 	$L__BB5_200;
	ld.param.u64 	%rd237, [_ZN6thrust24THRUST_300001_SM_1000_NS8cuda_cub4core6detail13_kernel_agentINS1_8__reduce11ReduceAgentINS0_12zip_iteratorIN4cuda3std3__45tupleIJNS0_6detail15normal_iteratorINS0_10device_ptrIfEEEENS0_17counting_iteratorIlNS0_11use_defaultESI_SI_EEEEEEEPNSB_IJflEEESM_lNS1_9__extrema9arg_min_fIflNSA_4lessIfEEEEEEJSL_SN_lSS_EEEvDpT0__param_1];
	cvta.to.global.u64 	%rd236, %rd237;
	st.global.f32 	[%rd236], %f242;
	st.global.u64 	[%rd236+8], %rd307;
$L__BB5_200:
	ret;

}
	// .globl	_ZN6thrust24THRUST_300001_SM_1000_NS8cuda_cub4core6detail13_kernel_agentINS1_8__reduce11ReduceAgentINS0_12zip_iteratorIN4cuda3std3__45tupleIJNS0_6detail15normal_iteratorINS0_10device_ptrIfEEEENS0_17counting_iteratorIlNS0_11use_defaultESI_SI_EEEEEEEPNSB_IJflEEESM_lNS1_9__extrema9arg_min_fIflNSA_4lessIfEEEEEEJSL_SN_lN3cub18CUB_300001_SM_100013GridEvenShareIlEENSV_9GridQueueIyEESS_EEEvDpT0_
.visible .entry _ZN6thrust24THRUST_300001_SM_1000_NS8cuda_cub4core6detail13_kernel_agentINS1_8__reduce11ReduceAgentINS0_12zip_iteratorIN4cuda3std3__45tupleIJNS0_6detail15normal_iteratorINS0_10device_ptrIfEEEENS0_17counting_iteratorIlNS0_11use_defaultESI_SI_EEEEEEEPNSB_IJflEEESM_lNS1_9__extrema9arg_min_fIflNSA_4lessIfEEEEEEJSL_SN_lN3cub18CUB_300001_SM_100013GridEvenShareIlEENSV_9GridQueueIyEESS_EEEvDpT0_(
	.param .align 8 .b8 _ZN6thrust24THRUST_300001_SM_1000_NS8cuda_cub4core6detail13_kernel_agentINS1_8__reduce11ReduceAgentINS0_12zip_iteratorIN4cuda3std3__45tupleIJNS0_6detail15normal_iteratorINS0_10device_ptrIfEEEENS0_17counting_iteratorIlNS0_11use_defaultESI_SI_EEEEEEEPNSB_IJflEEESM_lNS1_9__extrema9arg_min_fIflNSA_4lessIfEEEEEEJSL_SN_lN3cub18CUB_300001_SM_100013GridEvenShareIlEENSV_9GridQueueIyEESS_EEEvDpT0__param_0[16],
	.param .u64 .ptr .align 1 _ZN6thrust24THRUST_300001_SM_1000_NS8cuda_cub4core6detail13_kernel_agentINS1_8__reduce11ReduceAgentINS0_12zip_iteratorIN4cuda3std3__45tupleIJNS0_6detail15normal_iteratorINS0_10device_ptrIfEEEENS0_17counting_iteratorIlNS0_11use_defaultESI_SI_EEEEEEEPNSB_IJflEEESM_lNS1_9__extrema9arg_min_fIflNSA_4lessIfEEEEEEJSL_SN_lN3cub18CUB_300001_SM_100013GridEvenShareIlEENSV_9GridQueueIyEESS_EEEvDpT0__param_1,
	.param .u64 _ZN6thrust24THRUST_300001_SM_1000_NS8cuda_cub4core6detail13_kernel_agentINS1_8__reduce11ReduceAgentINS0_12zip_iteratorIN4cuda3std3__45tupleIJNS0_6detail15normal_iteratorINS0_10device_ptrIfEEEENS0_17counting_iteratorIlNS0_11use_defaultESI_SI_EEEEEEEPNSB_IJflEEESM_lNS1_9__extrema9arg_min_fIflNSA_4lessIfEEEEEEJSL_SN_lN3cub18CUB_300001_SM_100013GridEvenShareIlEENSV_9GridQueueIyEESS_EEEvDpT0__param_2,
	.param .align 8 .b8 _ZN6thrust24THRUST_300001_SM_1000_NS8cuda_cub4core6detail13_kernel_agentINS1_8__reduce11ReduceAgentINS0_12zip_iteratorIN4cuda3std3__45tupleIJNS0_6detail15normal_iteratorINS0_10device_ptrIfEEEENS0_17counting_iteratorIlNS0_11use_defaultESI_SI_EEEEEEEPNSB_IJflEEESM_lNS1_9__extrema9arg_min_fIflNSA_4lessIfEEEEEEJSL_SN_lN3cub18CUB_300001_SM_100013GridEvenShareIlEENSV_9GridQueueIyEESS_EEEvDpT0__param_3[72],
	.param .align 8 .b8 _ZN6thrust24THRUST_300001_SM_1000_NS8cuda_cub4core6detail13_kernel_agentINS1_8__reduce11ReduceAgentINS0_12zip_iteratorIN4cuda3std3__45tupleIJNS0_6detail15normal_iteratorINS0_10device_ptrIfEEEENS0_17counting_iteratorIlNS0_11use_defaultESI_SI_EEEEEEEPNSB_IJflEEESM_lNS1_9__extrema9arg_min_fIflNSA_4lessIfEEEEEEJSL_SN_lN3cub18CUB_300001_SM_100013GridEvenShareIlEENSV_9GridQueueIyEESS_EEEvDpT0__param_4[8],
	.param .align 1 .b8 _ZN6thrust24THRUST_300001_SM_1000_NS8cuda_cub4core6detail13_kernel_agentINS1_8__reduce11ReduceAgentINS0_12zip_iteratorIN4cuda3std3__45tupleIJNS0_6detail15normal_iteratorINS0_10device_ptrIfEEEENS0_17counting_iteratorIlNS0_11use_defaultESI_SI_EEEEEEEPNSB_IJflEEESM_lNS1_9__extrema9arg_min_fIflNSA_4lessIfEEEEEEJSL_SN_lN3cub18CUB_300001_SM_100013GridEvenShareIlEENSV_9GridQueueIyEESS_EEEvDpT0__param_5[1]
)
.maxntid 256
{
	.reg .pred 	%p<225>;
	.reg .b32 	%r<399>;
	.reg .b32 	%f<243>;
	.reg .b64 	%rd<325>;

	ld.param.u64 	%rd199, [_ZN6thrust24THRUST_300001_SM_1000_NS8cuda_cub4core6detail13_kernel_agentINS1_8__reduce11ReduceAgentINS0_12zip_iteratorIN4cuda3std3__45tupleIJNS0_6detail15normal_iteratorINS0_10device_ptrIfEEEENS0_17counting_iteratorIlNS0_11use_defaultESI_SI_EEEEEEEPNSB_IJflEEESM_lNS1_9__extrema9arg_min_fIflNSA_4lessIfEEEEEEJSL_SN_lN3cub18CUB_300001_SM_100013GridEvenShareIlEENSV_9GridQueueIyEESS_EEEvDpT0__param_0+8];
	ld.param.u64 	%rd198, [_ZN6thrust24THRUST_300001_SM_1000_NS8cuda_cub4core6detail13_kernel_agentINS1_8__reduce11ReduceAgentINS0_12zip_iteratorIN4cuda3std3__45tupleIJNS0_6detail15normal_iteratorINS0_10device_ptrIfEEEENS0_17counting_iteratorIlNS0_11use_defaultESI_SI_EEEEEEEPNSB_IJflEEESM_lNS1_9__extrema9arg_min_fIflNSA_4lessIfEEEEEEJSL_SN_lN3cub18CUB_300001_SM_100013GridEvenShareIlEENSV_9GridQueueIyEESS_EEEvDpT0__param_0];
	ld.param.u64 	%rd202, [_ZN6thrust24THRUST_300001_SM_1000_NS8cuda_cub4core6detail13_kernel_agentINS1_8__reduce11ReduceAgentINS0_12zip_iteratorIN4cuda3std3__45tupleIJNS0_6detail15normal_iteratorINS0_10device_ptrIfEEEENS0_17counting_iteratorIlNS0_11use_defaultESI_SI_EEEEEEEPNSB_IJflEEESM_lNS1_9__extrema9arg_min_fIflNSA_4lessIfEEEEEEJSL_SN_lN3cub18CUB_300001_SM_100013GridEvenShareIlEENSV_9GridQueueIyEESS_EEEvDpT0__param_4];
	ld.param.u64 	%rd201, [_ZN6thrust24THRUST_300001_SM_1000_NS8cuda_cub4core6detail13_kernel_agentINS1_8__reduce11ReduceAgentINS0_12zip_iteratorIN4cuda3std3__45tupleIJNS0_6detail15normal_iteratorINS0_10device_ptrIfEEEENS0_17counting_iteratorIlNS0_11use_defaultESI_SI_EEEEEEEPNSB_IJflEEESM_lNS1_9__extrema9arg_min_fIflNSA_4lessIfEEEEEEJSL_SN_lN3cub18CUB_300001_SM_100013GridEvenShareIlEENSV_9GridQueueIyEESS_EEEvDpT0__param_2];
	cvta.to.global.u64 	%rd1, %rd202;
	cvta.to.global.u64 	%rd2, %rd198;
	mov.u32 	%r1, %ctaid.x;
	mul.lo.s32 	%r33, %r1, 1280;
	cvt.u64.u32 	%rd4, %r33;
	mov.u32 	%r34, %nctaid.x;
	mul.lo.s32 	%r35, %r34, 1280;
	cvt.u64.u32 	%rd5, %r35;
	add.s64 	%rd203, %rd4, 1280;
	setp.le.s64 	%p1, %rd203, %rd201;
	@%p1 bra 	$L__BB6_111;
	cvt.u32.u64 	%r159, %rd4;
	cvt.u32.u64 	%r2, %rd201;
	sub.s32 	%r3, %r2, %r159;
	mov.u32 	%r4, %tid.x;
	setp.ge.s32 	%p98, %r4, %r3;
	mov.f32 	%f188, 0f00000000;
	mov.b64 	%rd266, 0;
	mov.u32 	%r393, %r4;
	@%p98 bra 	$L__BB6_3;
	cvt.u64.u32 	%rd234, %r4;
	add.s64 	%rd235, %rd4, %rd234;
	shl.b64 	%rd236, %rd235, 2;
	add.s64 	%rd237, %rd2, %rd236;
	add.s64 	%rd266, %rd199, %rd235;
	ld.global.f32 	%f188, [%rd237];
	add.s32 	%r393, %r4, 256;
$L__BB6_3:
	setp.ge.s32 	%p99, %r393, %r3;
	@%p99 bra 	$L__BB6_25;
	not.b32 	%r161, %r393;
	add.s32 	%r162, %r161, %r2;
	sub.s32 	%r7, %r162, %r159;
	and.b32  	%r163, %r7, 768;
	setp.eq.s32 	%p100, %r163, 768;
	@%p100 bra 	$L__BB6_10;
	cvt.u64.u32 	%rd239, %r393;
	add.s64 	%rd240, %rd239, %rd4;
	add.s64 	%rd257, %rd240, %rd199;
	shl.b64 	%rd241, %rd240, 2;
	add.s64 	%rd256, %rd2, %rd241;
	shr.u32 	%r164, %r7, 8;
	add.s32 	%r165, %r164, 1;
	and.b32  	%r166, %r165, 3;
	neg.s32 	%r391, %r166;
$L__BB6_6:
	.pragma "nounroll";
	mov.u64 	%rd12, %rd266;
	mov.f32 	%f3, %f188;
	ld.global.f32 	%f4, [%rd256];
	setp.lt.f32 	%p101, %f3, %f4;
	@%p101 bra 	$L__BB6_9;
	setp.lt.f32 	%p102, %f4, %f3;
	mov.u64 	%rd266, %rd257;
	mov.f32 	%f188, %f4;
	@%p102 bra 	$L__BB6_9;
	setp.lt.s64 	%p103, %rd12, %rd257;
	min.s64 	%rd266, %rd12, %rd257;
	selp.f32 	%f188, %f3, %f4, %p103;
$L__BB6_9:
	add.s32 	%r393, %r393, 256;
	add.s64 	%rd257, %rd257, 256;
	add.s64 	%rd256, %rd256, 1024;
	add.s32 	%r391, %r391, 1;
	setp.ne.s32 	%p104, %r391, 0;
	@%p104 bra 	$L__BB6_6;
$L__BB6_10:
	setp.lt.u32 	%p105, %r7, 768;
	@%p105 bra 	$L__BB6_25;
	add.s32 	%r394, %r393, 512;
$L__BB6_12:
	mov.u32 	%r15, %r394;
	add.s32 	%r167, %r15, -512;
	cvt.s64.s32 	%rd242, %r167;
	add.s64 	%rd243, %rd242, %rd4;
	shl.b64 	%rd244, %rd243, 2;
	add.s64 	%rd20, %rd2, %rd244;
	add.s64 	%rd21, %rd243, %rd199;
	ld.global.f32 	%f10, [%rd20];
	setp.lt.f32 	%p106, %f188, %f10;
	mov.u64 	%rd263, %rd266;
	mov.f32 	%f185, %f188;
	@%p106 bra 	$L__BB6_15;
	setp.lt.f32 	%p107, %f10, %f188;
	mov.u64 	%rd263, %rd21;
	mov.f32 	%f185, %f10;
	@%p107 bra 	$L__BB6_15;
	setp.lt.s64 	%p108, %rd266, %rd21;
	min.s64 	%rd263, %rd266, %rd21;
	selp.f32 	%f185, %f188, %f10, %p108;
$L__BB6_15:
	add.s32 	%r168, %r15, -256;
	cvt.s64.s32 	%rd245, %r168;
	add.s64 	%rd246, %rd245, %rd4;
	add.s64 	%rd24, %rd246, %rd199;
	ld.global.f32 	%f13, [%rd20+1024];
	setp.lt.f32 	%p109, %f185, %f13;
	mov.u64 	%rd264, %rd263;
	mov.f32 	%f186, %f185;
	@%p109 bra 	$L__BB6_18;
	setp.lt.f32 	%p110, %f13, %f185;
	mov.u64 	%rd264, %rd24;
	mov.f32 	%f186, %f13;
	@%p110 bra 	$L__BB6_18;
	setp.lt.s64 	%p111, %rd263, %rd24;
	min.s64 	%rd264, %rd263, %rd24;
	selp.f32 	%f186, %f185, %f13, %p111;
$L__BB6_18:
	cvt.s64.s32 	%rd247, %r15;
	add.s64 	%rd248, %rd247, %rd4;
	add.s64 	%rd27, %rd248, %rd199;
	ld.global.f32 	%f16, [%rd20+2048];
	setp.lt.f32 	%p112, %f186, %f16;
	mov.u64 	%rd265, %rd264;
	mov.f32 	%f187, %f186;
	@%p112 bra 	$L__BB6_21;
	setp.lt.f32 	%p113, %f16, %f186;
	mov.u64 	%rd265, %rd27;
	mov.f32 	%f187, %f16;
	@%p113 bra 	$L__BB6_21;
	setp.lt.s64 	%p114, %rd264, %rd27;
	min.s64 	%rd265, %rd264, %rd27;
	selp.f32 	%f187, %f186, %f16, %p114;
$L__BB6_21:
	add.s32 	%r169, %r15, 256;
	cvt.s64.s32 	%rd249, %r169;
	add.s64 	%rd250, %rd249, %rd4;
	add.s64 	%rd30, %rd250, %rd199;
	ld.global.f32 	%f19, [%rd20+3072];
	setp.lt.f32 	%p115, %f187, %f19;
	mov.u64 	%rd266, %rd265;
	mov.f32 	%f188, %f187;
	@%p115 bra 	$L__BB6_24;
	setp.lt.f32 	%p116, %f19, %f187;
	mov.u64 	%rd266, %rd30;
	mov.f32 	%f188, %f19;
	@%p116 bra 	$L__BB6_24;
	setp.lt.s64 	%p117, %rd265, %rd30;
	min.s64 	%rd266, %rd265, %rd30;
	selp.f32 	%f188, %f187, %f19, %p117;
$L__BB6_24:
	add.s32 	%r394, %r15, 1024;
	add.s32 	%r170, %r15, 512;
	setp.lt.s32 	%p118, %r170, %r3;
	@%p118 bra 	$L__BB6_12;
$L__BB6_25:
	setp.lt.s32 	%p119, %r3, 256;
	@%p119 bra 	$L__BB6_65;
	// begin inline asm
	mov.u32 %r284, %laneid;
	// end inline asm
	mov.b32 	%r286, %f188;
	mov.b32 	%r302, 1;
	mov.b32 	%r303, 31;
	mov.b32 	%r304, -1;
	// begin inline asm
	shfl.sync.down.b32 %r285, %r286, %r302, %r303, %r304;
	// end inline asm
	mov.b32 	%f23, %r285;
	// begin inline asm
	shfl.sync.down.b32 %r290, %r291, %r302, %r303, %r304;
	// end inline asm
	mov.b64 	{%r296, %r301}, %rd266;
	// begin inline asm
	shfl.sync.down.b32 %r295, %r296, %r302, %r303, %r304;
	// end inline asm
	// begin inline asm
	shfl.sync.down.b32 %r300, %r301, %r302, %r303, %r304;
	// end inline asm
	mov.b64 	%rd34, {%r295, %r300};
	setp.gt.s32 	%p176, %r284, 30;
	setp.lt.f32 	%p177, %f188, %f23;
	or.pred  	%p178, %p176, %p177;
	mov.u64 	%rd268, %rd266;
	mov.f32 	%f190, %f188;
	@%p178 bra 	$L__BB6_29;
	setp.gt.f32 	%p179, %f188, %f23;
	mov.u64 	%rd268, %rd34;
	mov.f32 	%f190, %f23;
	@%p179 bra 	$L__BB6_29;
	setp.lt.s64 	%p180, %rd266, %rd34;
	min.s64 	%rd268, %rd266, %rd34;
	selp.f32 	%f190, %f188, %f23, %p180;
$L__BB6_29:
	mov.b32 	%r306, %f190;
	mov.b32 	%r322, 2;
	mov.b32 	%r323, 31;
	mov.b32 	%r324, -1;
	// begin inline asm
	shfl.sync.down.b32 %r305, %r306, %r322, %r323, %r324;
	// end inline asm
	mov.b32 	%f26, %r305;
	// begin inline asm
	shfl.sync.down.b32 %r310, %r311, %r322, %r323, %r324;
	// end inline asm
	mov.b64 	{%r316, %r321}, %rd268;
	// begin inline asm
	shfl.sync.down.b32 %r315, %r316, %r322, %r323, %r324;
	// end inline asm
	// begin inline asm
	shfl.sync.down.b32 %r320, %r321, %r322, %r323, %r324;
	// end inline asm
	mov.b64 	%rd37, {%r315, %r320};
	setp.gt.s32 	%p181, %r284, 29;
	setp.lt.f32 	%p182, %f190, %f26;
	or.pred  	%p183, %p181, %p182;
	mov.u64 	%rd269, %rd268;
	mov.f32 	%f191, %f190;
	@%p183 bra 	$L__BB6_32;
	setp.gt.f32 	%p184, %f190, %f26;
	mov.u64 	%rd269, %rd37;
	mov.f32 	%f191, %f26;
	@%p184 bra 	$L__BB6_32;
	setp.lt.s64 	%p185, %rd268, %rd37;
	min.s64 	%rd269, %rd268, %rd37;
	selp.f32 	%f191, %f190, %f26, %p185;
$L__BB6_32:
	mov.b32 	%r326, %f191;
	mov.b32 	%r342, 4;
	mov.b32 	%r343, 31;
	mov.b32 	%r344, -1;
	// begin inline asm
	shfl.sync.down.b32 %r325, %r326, %r342, %r343, %r344;
	// end inline asm
	mov.b32 	%f29, %r325;
	// begin inline asm
	shfl.sync.down.b32 %r330, %r331, %r342, %r343, %r344;
	// end inline asm
	mov.b64 	{%r336, %r341}, %rd269;
	// begin inline asm
	shfl.sync.down.b32 %r335, %r336, %r342, %r343, %r344;
	// end inline asm
	// begin inline asm
	shfl.sync.down.b32 %r340, %r341, %r342, %r343, %r344;
	// end inline asm
	mov.b64 	%rd40, {%r335, %r340};
	setp.gt.s32 	%p186, %r284, 27;
	setp.lt.f32 	%p187, %f191, %f29;
	or.pred  	%p188, %p186, %p187;
	mov.u64 	%rd270, %rd269;
	mov.f32 	%f192, %f191;
	@%p188 bra 	$L__BB6_35;
	setp.gt.f32 	%p189, %f191, %f29;
	mov.u64 	%rd270, %rd40;
	mov.f32 	%f192, %f29;
	@%p189 bra 	$L__BB6_35;
	setp.lt.s64 	%p190, %rd269, %rd40;
	min.s64 	%rd270, %rd269, %rd40;
	selp.f32 	%f192, %f191, %f29, %p190;
$L__BB6_35:
	mov.b32 	%r346, %f192;
	mov.b32 	%r362, 8;
	mov.b32 	%r363, 31;
	mov.b32 	%r364, -1;
	// begin inline asm
	shfl.sync.down.b32 %r345, %r346, %r362, %r363, %r364;
	// end inline asm
	mov.b32 	%f32, %r345;
	// begin inline asm
	shfl.sync.down.b32 %r350, %r351, %r362, %r363, %r364;
	// end inline asm
	mov.b64 	{%r356, %r361}, %rd270;
	// begin inline asm
	shfl.sync.down.b32 %r355, %r356, %r362, %r363, %r364;
	// end inline asm
	// begin inline asm
	shfl.sync.down.b32 %r360, %r361, %r362, %r363, %r364;
	// end inline asm
	mov.b64 	%rd43, {%r355, %r360};
	setp.gt.s32 	%p191, %r284, 23;
	setp.lt.f32 	%p192, %f192, %f32;
	or.pred  	%p193, %p191, %p192;
	mov.u64 	%rd271, %rd270;
	mov.f32 	%f193, %f192;
	@%p193 bra 	$L__BB6_38;
	setp.gt.f32 	%p194, %f192, %f32;
	mov.u64 	%rd271, %rd43;
	mov.f32 	%f193, %f32;
	@%p194 bra 	$L__BB6_38;
	setp.lt.s64 	%p195, %rd270, %rd43;
	min.s64 	%rd271, %rd270, %rd43;
	selp.f32 	%f193, %f192, %f32, %p195;
$L__BB6_38:
	mov.b32 	%r366, %f193;
	mov.b32 	%r382, 16;
	mov.b32 	%r383, 31;
	mov.b32 	%r384, -1;
	// begin inline asm
	shfl.sync.down.b32 %r365, %r366, %r382, %r383, %r384;
	// end inline asm
	mov.b32 	%f35, %r365;
	// begin inline asm
	shfl.sync.down.b32 %r370, %r371, %r382, %r383, %r384;
	// end inline asm
	mov.b64 	{%r376, %r381}, %rd271;
	// begin inline asm
	shfl.sync.down.b32 %r375, %r376, %r382, %r383, %r384;
	// end inline asm
	// begin inline asm
	shfl.sync.down.b32 %r380, %r381, %r382, %r383, %r384;
	// end inline asm
	mov.b64 	%rd46, {%r375, %r380};
	setp.gt.s32 	%p196, %r284, 15;
	setp.lt.f32 	%p197, %f193, %f35;
	or.pred  	%p198, %p196, %p197;
	mov.u64 	%rd324, %rd271;
	mov.f32 	%f242, %f193;
	@%p198 bra 	$L__BB6_41;
	setp.gt.f32 	%p199, %f193, %f35;
	mov.u64 	%rd324, %rd46;
	mov.f32 	%f242, %f35;
	@%p199 bra 	$L__BB6_41;
	setp.lt.s64 	%p200, %rd271, %rd46;
	min.s64 	%rd324, %rd271, %rd46;
	selp.f32 	%f242, %f193, %f35, %p200;
$L__BB6_41:
	setp.ne.s32 	%p201, %r284, 0;
	@%p201 bra 	$L__BB6_43;
	shr.u32 	%r385, %r4, 1;
	and.b32  	%r386, %r385, 496;
	mov.u32 	%r387, _ZN6thrust24THRUST_300001_SM_1000_NS8cuda_cub4core6detail5shmemE;
	add.s32 	%r388, %r387, %r386;
	st.shared.f32 	[%r388+8], %f242;
	st.shared.u64 	[%r388+16], %rd324;
$L__BB6_43:
	bar.sync 	0;
	setp.ne.s32 	%p202, %r4, 0;
	@%p202 bra 	$L__BB6_201;
	ld.shared.f32 	%f38, [_ZN6thrust24THRUST_300001_SM_1000_NS8cuda_cub4core6detail5shmemE+24];
	ld.shared.u64 	%rd49, [_ZN6thrust24THRUST_300001_SM_1000_NS8cuda_cub4core6detail5shmemE+32];
	setp.lt.f32 	%p203, %f242, %f38;
	mov.u64 	%rd273, %rd324;
	mov.f32 	%f195, %f242;
	@%p203 bra 	$L__BB6_47;
	setp.lt.f32 	%p204, %f38, %f242;
	mov.u64 	%rd273, %rd49;
	mov.f32 	%f195, %f38;
	@%p204 bra 	$L__BB6_47;
	setp.lt.s64 	%p205, %rd324, %rd49;
	min.s64 	%rd273, %rd324, %rd49;
	selp.f32 	%f195, %f242, %f38, %p205;
$L__BB6_47:
	ld.shared.f32 	%f41, [_ZN6thrust24THRUST_300001_SM_1000_NS8cuda_cub4core6detail5shmemE+40];
	ld.shared.u64 	%rd52, [_ZN6thrust24THRUST_300001_SM_1000_NS8cuda_cub4core6detail5shmemE+48];
	setp.lt.f32 	%p206, %f195, %f41;
	mov.u64 	%rd274, %rd273;
	mov.f32 	%f196, %f195;
	@%p206 bra 	$L__BB6_50;
	setp.lt.f32 	%p207, %f41, %f195;
	mov.u64 	%rd274, %rd52;
	mov.f32 	%f196, %f41;
	@%p207 bra 	$L__BB6_50;
	setp.lt.s64 	%p208, %rd273, %rd52;
	min.s64 	%rd274, %rd273, %rd52;
	selp.f32 	%f196, %f195, %f41, %p208;
$L__BB6_50:
	ld.shared.f32 	%f44, [_ZN6thrust24THRUST_300001_SM_1000_NS8cuda_cub4core6detail5shmemE+56];
	ld.shared.u64 	%rd55, [_ZN6thrust24THRUST_300001_SM_1000_NS8cuda_cub4core6detail5shmemE+64];
	setp.lt.f32 	%p209, %f196, %f44;
	mov.u64 	%rd275, %rd274;
	mov.f32 	%f197, %f196;
	@%p209 bra 	$L__BB6_53;
	setp.lt.f32 	%p210, %f44, %f196;
	mov.u64 	%rd275, %rd55;
	mov.f32 	%f197, %f44;
	@%p210 bra 	$L__BB6_53;
	setp.lt.s64 	%p211, %rd274, %rd55;
	min.s64 	%rd275, %rd274, %rd55;
	selp.f32 	%f197, %f196, %f44, %p211;
$L__BB6_53:
	ld.shared.f32 	%f47, [_ZN6thrust24THRUST_300001_SM_1000_NS8cuda_cub4core6detail5shmemE+72];
	ld.shared.u64 	%rd58, [_ZN6thrust24THRUST_300001_SM_1000_NS8cuda_cub4core6detail5shmemE+80];
	setp.lt.f32 	%p212, %f197, %f47;
	mov.u64 	%rd276, %rd275;
	mov.f32 	%f198, %f197;
	@%p212 bra 	$L__BB6_56;
	setp.lt.f32 	%p213, %f47, %f197;
	mov.u64 	%rd276, %rd58;
	mov.f32 	%f198, %f47;
	@%p213 bra 	$L__BB6_56;
	setp.lt.s64 	%p214, %rd275, %rd58;
	min.s64 	%rd276, %rd275, %rd58;
	selp.f32 	%f198, %f197, %f47, %p214;
$L__BB6_56:
	ld.shared.f32 	%f50, [_ZN6thrust24THRUST_300001_SM_1000_NS8cuda_cub4core6detail5shmemE+88];
	ld.shared.u64 	%rd61, [_ZN6thrust24THRUST_300001_SM_1000_NS8cuda_cub4core6detail5shmemE+96];
	setp.lt.f32 	%p215, %f198, %f50;
	mov.f32 	%f199, %f198;
	mov.u64 	%rd277, %rd276;
	@%p215 bra 	$L__BB6_59;
	setp.lt.f32 	%p216, %f50, %f198;
	mov.f32 	%f199, %f50;
	mov.u64 	%rd277, %rd61;
	@%p216 bra 	$L__BB6_59;
	setp.lt.s64 	%p217, %rd276, %rd61;
	selp.f32 	%f199, %f198, %f50, %p217;
	min.s64 	%rd277, %rd276, %rd61;
$L__BB6_59:
	ld.shared.f32 	%f53, [_ZN6thrust24THRUST_300001_SM_1000_NS8cuda_cub4core6detail5shmemE+104];
	ld.shared.u64 	%rd64, [_ZN6thrust24THRUST_300001_SM_1000_NS8cuda_cub4core6detail5shmemE+112];
	setp.lt.f32 	%p218, %f199, %f53;
	mov.f32 	%f200, %f199;
	mov.u64 	%rd278, %rd277;
	@%p218 bra 	$L__BB6_62;
	setp.lt.f32 	%p219, %f53, %f199;
	mov.f32 	%f200, %f53;
	mov.u64 	%rd278, %rd64;
	@%p219 bra 	$L__BB6_62;
	setp.lt.s64 	%p220, %rd277, %rd64;
	selp.f32 	%f200, %f199, %f53, %p220;
	min.s64 	%rd278, %rd277, %rd64;
$L__BB6_62:
	ld.shared.f32 	%f56, [_ZN6thrust24THRUST_300001_SM_1000_NS8cuda_cub4core6detail5shmemE+120];
	ld.shared.u64 	%rd67, [_ZN6thrust24THRUST_300001_SM_1000_NS8cuda_cub4core6detail5shmemE+128];
	setp.lt.f32 	%p221, %f200, %f56;
	mov.f32 	%f242, %f200;
	mov.u64 	%rd324, %rd278;
	@%p221 bra 	$L__BB6_201;
	setp.lt.f32 	%p222, %f56, %f200;
	mov.f32 	%f242, %f56;
	mov.u64 	%rd324, %rd67;
	@%p222 bra 	$L__BB6_201;
	setp.lt.s64 	%p223, %rd278, %rd67;
	selp.f32 	%f242, %f200, %f56, %p223;
	min.s64 	%rd324, %rd278, %rd67;
	bra.uni 	$L__BB6_201;
$L__BB6_65:
	// begin inline asm
	mov.u32 %r171, %laneid;
	// end inline asm
	and.b32  	%r192, %r4, 992;
	add.s32 	%r193, %r192, 32;
	setp.gt.s32 	%p120, %r193, %r3;
	not.b32 	%r194, %r192;
	add.s32 	%r195, %r3, %r194;
	selp.b32 	%r190, %r195, 31, %p120;
	mov.b32 	%r173, %f188;
	mov.b32 	%r189, 1;
	mov.b32 	%r191, -1;
	// begin inline asm
	shfl.sync.down.b32 %r172, %r173, %r189, %r190, %r191;
	// end inline asm
	mov.b32 	%f58, %r172;
	// begin inline asm
	shfl.sync.down.b32 %r177, %r178, %r189, %r190, %r191;
	// end inline asm
	mov.b64 	{%r183, %r188}, %rd266;
	// begin inline asm
	shfl.sync.down.b32 %r182, %r183, %r189, %r190, %r191;
	// end inline asm
	// begin inline asm
	shfl.sync.down.b32 %r187, %r188, %r189, %r190, %r191;
	// end inline asm
	mov.b64 	%rd69, {%r182, %r187};
	setp.ge.s32 	%p121, %r171, %r190;
	setp.lt.f32 	%p122, %f188, %f58;
	or.pred  	%p123, %p121, %p122;
	mov.f32 	%f201, %f188;
	mov.u64 	%rd279, %rd266;
	@%p123 bra 	$L__BB6_68;
	setp.gt.f32 	%p124, %f188, %f58;
	mov.f32 	%f201, %f58;
	mov.u64 	%rd279, %rd69;
	@%p124 bra 	$L__BB6_68;
	setp.lt.s64 	%p125, %rd266, %rd69;
	selp.f32 	%f201, %f188, %f58, %p125;
	min.s64 	%rd279, %rd266, %rd69;
$L__BB6_68:
	mov.b32 	%r197, %f201;
	mov.b32 	%r213, 2;
	mov.b32 	%r215, -1;
	// begin inline asm
	shfl.sync.down.b32 %r196, %r197, %r213, %r190, %r215;
	// end inline asm
	mov.b32 	%f61, %r196;
	// begin inline asm
	shfl.sync.down.b32 %r201, %r202, %r213, %r190, %r215;
	// end inline asm
	mov.b64 	{%r207, %r212}, %rd279;
	// begin inline asm
	shfl.sync.down.b32 %r206, %r207, %r213, %r190, %r215;
	// end inline asm
	// begin inline asm
	shfl.sync.down.b32 %r211, %r212, %r213, %r190, %r215;
	// end inline asm
	mov.b64 	%rd72, {%r206, %r211};
	add.s32 	%r216, %r171, 2;
	setp.gt.s32 	%p126, %r216, %r190;
	setp.lt.f32 	%p127, %f201, %f61;
	or.pred  	%p128, %p126, %p127;
	mov.f32 	%f202, %f201;
	mov.u64 	%rd280, %rd279;
	@%p128 bra 	$L__BB6_71;
	setp.gt.f32 	%p129, %f201, %f61;
	mov.f32 	%f202, %f61;
	mov.u64 	%rd280, %rd72;
	@%p129 bra 	$L__BB6_71;
	setp.lt.s64 	%p130, %rd279, %rd72;
	selp.f32 	%f202, %f201, %f61, %p130;
	min.s64 	%rd280, %rd279, %rd72;
$L__BB6_71:
	mov.b32 	%r218, %f202;
	mov.b32 	%r234, 4;
	mov.b32 	%r236, -1;
	// begin inline asm
	shfl.sync.down.b32 %r217, %r218, %r234, %r190, %r236;
	// end inline asm
	mov.b32 	%f64, %r217;
	// begin inline asm
	shfl.sync.down.b32 %r222, %r223, %r234, %r190, %r236;
	// end inline asm
	mov.b64 	{%r228, %r233}, %rd280;
	// begin inline asm
	shfl.sync.down.b32 %r227, %r228, %r234, %r190, %r236;
	// end inline asm
	// begin inline asm
	shfl.sync.down.b32 %r232, %r233, %r234, %r190, %r236;
	// end inline asm
	mov.b64 	%rd75, {%r227, %r232};
	add.s32 	%r237, %r171, 4;
	setp.gt.s32 	%p131, %r237, %r190;
	setp.lt.f32 	%p132, %f202, %f64;
	or.pred  	%p133, %p131, %p132;
	mov.f32 	%f203, %f202;
	mov.u64 	%rd281, %rd280;
	@%p133 bra 	$L__BB6_74;
	setp.gt.f32 	%p134, %f202, %f64;
	mov.f32 	%f203, %f64;
	mov.u64 	%rd281, %rd75;
	@%p134 bra 	$L__BB6_74;
	setp.lt.s64 	%p135, %rd280, %rd75;
	selp.f32 	%f203, %f202, %f64, %p135;
	min.s64 	%rd281, %rd280, %rd75;
$L__BB6_74:
	mov.b32 	%r239, %f203;
	mov.b32 	%r255, 8;
	mov.b32 	%r257, -1;
	// begin inline asm
	shfl.sync.down.b32 %r238, %r239, %r255, %r190, %r257;
	// end inline asm
	mov.b32 	%f67, %r238;
	// begin inline asm
	shfl.sync.down.b32 %r243, %r244, %r255, %r190, %r257;
	// end inline asm
	mov.b64 	{%r249, %r254}, %rd281;
	// begin inline asm
	shfl.sync.down.b32 %r248, %r249, %r255, %r190, %r257;
	// end inline asm
	// begin inline asm
	shfl.sync.down.b32 %r253, %r254, %r255, %r190, %r257;
	// end inline asm
	mov.b64 	%rd78, {%r248, %r253};
	add.s32 	%r258, %r171, 8;
	setp.gt.s32 	%p136, %r258, %r190;
	setp.lt.f32 	%p137, %f203, %f67;
	or.pred  	%p138, %p136, %p137;
	mov.f32 	%f204, %f203;
	mov.u64 	%rd282, %rd281;
	@%p138 bra 	$L__BB6_77;
	setp.gt.f32 	%p139, %f203, %f67;
	mov.f32 	%f204, %f67;
	mov.u64 	%rd282, %rd78;
	@%p139 bra 	$L__BB6_77;
	setp.lt.s64 	%p140, %rd281, %rd78;
	selp.f32 	%f204, %f203, %f67, %p140;
	min.s64 	%rd282, %rd281, %rd78;
$L__BB6_77:
	mov.b32 	%r260, %f204;
	mov.b32 	%r276, 16;
	mov.b32 	%r278, -1;
	// begin inline asm
	shfl.sync.down.b32 %r259, %r260, %r276, %r190, %r278;
	// end inline asm
	mov.b32 	%f70, %r259;
	// begin inline asm
	shfl.sync.down.b32 %r264, %r265, %r276, %r190, %r278;
	// end inline asm
	mov.b64 	{%r270, %r275}, %rd282;
	// begin inline asm
	shfl.sync.down.b32 %r269, %r270, %r276, %r190, %r278;
	// end inline asm
	// begin inline asm
	shfl.sync.down.b32 %r274, %r275, %r276, %r190, %r278;
	// end inline asm
	mov.b64 	%rd81, {%r269, %r274};
	add.s32 	%r279, %r171, 16;
	setp.gt.s32 	%p141, %r279, %r190;
	setp.lt.f32 	%p142, %f204, %f70;
	or.pred  	%p143, %p141, %p142;
	mov.f32 	%f242, %f204;
	mov.u64 	%rd324, %rd282;
	@%p143 bra 	$L__BB6_80;
	setp.gt.f32 	%p144, %f204, %f70;
	mov.f32 	%f242, %f70;
	mov.u64 	%rd324, %rd81;
	@%p144 bra 	$L__BB6_80;
	setp.lt.s64 	%p145, %rd282, %rd81;
	selp.f32 	%f242, %f204, %f70, %p145;
	min.s64 	%rd324, %rd282, %rd81;
$L__BB6_80:
	setp.ne.s32 	%p146, %r171, 0;
	@%p146 bra 	$L__BB6_82;
	shr.u32 	%r280, %r4, 1;
	and.b32  	%r281, %r280, 496;
	mov.u32 	%r282, _ZN6thrust24THRUST_300001_SM_1000_NS8cuda_cub4core6detail5shmemE;
	add.s32 	%r283, %r282, %r281;
	st.shared.f32 	[%r283+8], %f242;
	st.shared.u64 	[%r283+16], %rd324;
$L__BB6_82:
	bar.sync 	0;
	setp.ne.s32 	%p147, %r4, 0;
	@%p147 bra 	$L__BB6_201;
	setp.lt.s32 	%p148, %r3, 33;
	mov.f32 	%f206, %f242;
	mov.u64 	%rd284, %rd324;
	@%p148 bra 	$L__BB6_87;
	ld.shared.f32 	%f73, [_ZN6thrust24THRUST_300001_SM_1000_NS8cuda_cub4core6detail5shmemE+24];
	ld.shared.u64 	%rd84, [_ZN6thrust24THRUST_300001_SM_1000_NS8cuda_cub4core6detail5shmemE+32];
	setp.lt.f32 	%p149, %f242, %f73;
	mov.f32 	%f206, %f242;
	mov.u64 	%rd284, %rd324;
	@%p149 bra 	$L__BB6_87;
	setp.lt.f32 	%p150, %f73, %f242;
	mov.f32 	%f206, %f73;
	mov.u64 	%rd284, %rd84;
	@%p150 bra 	$L__BB6_87;
	setp.lt.s64 	%p151, %rd324, %rd84;
	selp.f32 	%f206, %f242, %f73, %p151;
	min.s64 	%rd284, %rd324, %rd84;
$L__BB6_87:
	setp.lt.s32 	%p152, %r3, 65;
	mov.f32 	%f207, %f206;
	mov.u64 	%rd285, %rd284;
	@%p152 bra 	$L__BB6_91;
	ld.shared.f32 	%f76, [_ZN6thrust24THRUST_300001_SM_1000_NS8cuda_cub4core6detail5shmemE+40];
	ld.shared.u64 	%rd87, [_ZN6thrust24THRUST_300001_SM_1000_NS8cuda_cub4core6detail5shmemE+48];
	setp.lt.f32 	%p153, %f206, %f76;
	mov.f32 	%f207, %f206;
	mov.u64 	%rd285, %rd284;
	@%p153 bra 	$L__BB6_91;
	setp.lt.f32 	%p154, %f76, %f206;
	mov.f32 	%f207, %f76;
	mov.u64 	%rd285, %rd87;
	@%p154 bra 	$L__BB6_91;
	setp.lt.s64 	%p155, %rd284, %rd87;
	selp.f32 	%f207, %f206, %f76, %p155;
	min.s64 	%rd285, %rd284, %rd87;
$L__BB6_91:
	setp.lt.s32 	%p156, %r3, 97;
	mov.f32 	%f208, %f207;
	mov.u64 	%rd286, %rd285;
	@%p156 bra 	$L__BB6_95;
	ld.shared.f32 	%f79, [_ZN6thrust24THRUST_300001_SM_1000_NS8cuda_cub4core6detail5shmemE+56];
	ld.shared.u64 	%rd90, [_ZN6thrust24THRUST_300001_SM_1000_NS8cuda_cub4core6detail5shmemE+64];
	setp.lt.f32 	%p157, %f207, %f79;
	mov.f32 	%f208, %f207;
	mov.u64 	%rd286, %rd285;
	@%p157 bra 	$L__BB6_95;
	setp.lt.f32 	%p158, %f79, %f207;
	mov.f32 	%f208, %f79;
	mov.u64 	%rd286, %rd90;
	@%p158 bra 	$L__BB6_95;
	setp.lt.s64 	%p159, %rd285, %rd90;
	selp.f32 	%f208, %f207, %f79, %p159;
	min.s64 	%rd286, %rd285, %rd90;
$L__BB6_95:
	setp.lt.s32 	%p160, %r3, 129;
	mov.f32 	%f209, %f208;
	mov.u64 	%rd287, %rd286;
	@%p160 bra 	$L__BB6_99;
	ld.shared.f32 	%f82, [_ZN6thrust24THRUST_300001_SM_1000_NS8cuda_cub4core6detail5shmemE+72];
	ld.shared.u64 	%rd93, [_ZN6thrust24THRUST_300001_SM_1000_NS8cuda_cub4core6detail5shmemE+80];
	setp.lt.f32 	%p161, %f208, %f82;
	mov.f32 	%f209, %f208;
	mov.u64 	%rd287, %rd286;
	@%p161 bra 	$L__BB6_99;
	setp.lt.f32 	%p162, %f82, %f208;
	mov.f32 	%f209, %f82;
	mov.u64 	%rd287, %rd93;
	@%p162 bra 	$L__BB6_99;
	setp.lt.s64 	%p163, %rd286, %rd93;
	selp.f32 	%f209, %f208, %f82, %p163;
	min.s64 	%rd287, %rd286, %rd93;
$L__BB6_99:
	setp.lt.s32 	%p164, %r3, 161;
	mov.f32 	%f210, %f209;
	mov.u64 	%rd288, %rd287;
	@%p164 bra 	$L__BB6_103;
	ld.shared.f32 	%f85, [_ZN6thrust24THRUST_300001_SM_1000_NS8cuda_cub4core6detail5shmemE+88];
	ld.shared.u64 	%rd96, [_ZN6thrust24THRUST_300001_SM_1000_NS8cuda_cub4core6detail5shmemE+96];
	setp.lt.f32 	%p165, %f209, %f85;
	mov.f32 	%f210, %f209;
	mov.u64 	%rd288, %rd287;
	@%p165 bra 	$L__BB6_103;
	setp.lt.f32 	%p166, %f85, %f209;
	mov.f32 	%f210, %f85;
	mov.u64 	%rd288, %rd96;
	@%p166 bra 	$L__BB6_103;
	setp.lt.s64 	%p167, %rd287, %rd96;
	selp.f32 	%f210, %f209, %f85, %p167;
	min.s64 	%rd288, %rd287, %rd96;
$L__BB6_103:
	setp.lt.s32 	%p168, %r3, 193;
	mov.f32 	%f211, %f210;
	mov.u64 	%rd289, %rd288;
	@%p168 bra 	$L__BB6_107;
	ld.shared.f32 	%f88, [_ZN6thrust24THRUST_300001_SM_1000_NS8cuda_cub4core6detail5shmemE+104];
	ld.shared.u64 	%rd99, [_ZN6thrust24THRUST_300001_SM_1000_NS8cuda_cub4core6detail5shmemE+112];
	setp.lt.f32 	%p169, %f210, %f88;
	mov.f32 	%f211, %f210;
	mov.u64 	%rd289, %rd288;
	@%p169 bra 	$L__BB6_107;
	setp.lt.f32 	%p170, %f88, %f210;
	mov.f32 	%f211, %f88;
	mov.u64 	%rd289, %rd99;
	@%p170 bra 	$L__BB6_107;
	setp.lt.s64 	%p171, %rd288, %rd99;
	selp.f32 	%f211, %f210, %f88, %p171;
	min.s64 	%rd289, %rd288, %rd99;
$L__BB6_107:
	setp.lt.s32 	%p172, %r3, 225;
	mov.f32 	%f242, %f211;
	mov.u64 	%rd324, %rd289;
	@%p172 bra 	$L__BB6_201;
	ld.shared.f32 	%f91, [_ZN6thrust24THRUST_300001_SM_1000_NS8cuda_cub4core6detail5shmemE+120];
	ld.shared.u64 	%rd102, [_ZN6thrust24THRUST_300001_SM_1000_NS8cuda_cub4core6detail5shmemE+128];
	setp.lt.f32 	%p173, %f211, %f91;
	mov.f32 	%f242, %f211;
	mov.u64 	%rd324, %rd289;
	@%p173 bra 	$L__BB6_201;
	setp.lt.f32 	%p174, %f91, %f211;
	mov.f32 	%f242, %f91;
	mov.u64 	%rd324, %rd102;
	@%p174 bra 	$L__BB6_201;
	setp.lt.s64 	%p175, %rd289, %rd102;
	selp.f32 	%f242, %f211, %f91, %p175;
	min.s64 	%rd324, %rd289, %rd102;
	bra.uni 	$L__BB6_201;
$L__BB6_111:
	mov.u32 	%r20, %tid.x;
	add.s64 	%rd104, %rd199, %rd4;
	cvt.u64.u32 	%rd105, %r20;
	add.s64 	%rd204, %rd105, %rd4;
	cvta.to.global.u64 	%rd205, %rd198;
	shl.b64 	%rd206, %rd204, 2;
	add.s64 	%rd207, %rd205, %rd206;
	ld.global.f32 	%f172, [%rd207];
	add.s32 	%r36, %r20, 256;
	cvt.u64.u32 	%rd208, %r36;
	ld.global.f32 	%f173, [%rd207+1024];
	add.s32 	%r37, %r20, 512;
	cvt.u64.u32 	%rd209, %r37;
	ld.global.f32 	%f174, [%rd207+2048];
	ld.global.f32 	%f93, [%rd207+3072];
	or.b32  	%r38, %r20, 1024;
	cvt.u64.u32 	%rd106, %r38;
	add.s64 	%rd107, %rd104, %rd106;
	ld.global.f32 	%f94, [%rd207+4096];
	setp.lt.f32 	%p2, %f173, %f172;
	selp.f32 	%f175, %f173, %f172, %p2;
	selp.b64 	%rd210, %rd208, %rd105, %p2;
	setp.lt.f32 	%p3, %f174, %f175;
	selp.f32 	%f95, %f174, %f175, %p3;
	selp.b64 	%rd108, %rd209, %rd210, %p3;
	setp.lt.f32 	%p4, %f95, %f93;
	mov.f32 	%f212, %f95;
	mov.u64 	%rd290, %rd108;
	@%p4 bra 	$L__BB6_114;
	add.s32 	%r39, %r20, 768;
	cvt.u64.u32 	%rd290, %r39;
	setp.lt.f32 	%p5, %f93, %f95;
	mov.f32 	%f212, %f93;
	@%p5 bra 	$L__BB6_114;
	mov.f32 	%f212, %f95;
	mov.u64 	%rd290, %rd108;
$L__BB6_114:
	add.s64 	%rd111, %rd104, %rd290;
	setp.lt.f32 	%p6, %f212, %f94;
	mov.f32 	%f230, %f212;
	mov.u64 	%rd312, %rd111;
	@%p6 bra 	$L__BB6_117;
	setp.lt.f32 	%p7, %f94, %f212;
	mov.f32 	%f230, %f94;
	mov.u64 	%rd312, %rd107;
	@%p7 bra 	$L__BB6_117;
	setp.lt.s64 	%p8, %rd290, %rd106;
	selp.f32 	%f230, %f212, %f94, %p8;
	selp.b64 	%rd312, %rd111, %rd107, %p8;
$L__BB6_117:
	setp.le.u64 	%p9, %rd201, %rd5;
	@%p9 bra 	$L__BB6_162;
	setp.ne.s32 	%p10, %r20, 0;
	@%p10 bra 	$L__BB6_120;
	atom.global.add.u64 	%rd211, [%rd1+8], 1280;
	add.s64 	%rd212, %rd211, %rd5;
	st.shared.u64 	[_ZN6thrust24THRUST_300001_SM_1000_NS8cuda_cub4core6detail5shmemE+152], %rd212;
$L__BB6_120:
	bar.sync 	0;
	ld.shared.u64 	%rd300, [_ZN6thrust24THRUST_300001_SM_1000_NS8cuda_cub4core6detail5shmemE+152];
	add.s64 	%rd213, %rd300, 1280;
	setp.gt.s64 	%p11, %rd213, %rd201;
	@%p11 bra 	$L__BB6_139;
$L__BB6_121:
	add.s64 	%rd214, %rd300, %rd105;
	cvta.to.global.u64 	%rd215, %rd198;
	shl.b64 	%rd216, %rd214, 2;
	add.s64 	%rd217, %rd215, %rd216;
	add.s64 	%rd117, %rd214, %rd199;
	ld.global.f32 	%f100, [%rd217];
	add.s64 	%rd118, %rd117, 256;
	ld.global.f32 	%f101, [%rd217+1024];
	add.s64 	%rd119, %rd117, 512;
	ld.global.f32 	%f102, [%rd217+2048];
	add.s64 	%rd120, %rd117, 768;
	ld.global.f32 	%f103, [%rd217+3072];
	add.s64 	%rd121, %rd117, 1024;
	ld.global.f32 	%f104, [%rd217+4096];
	setp.lt.f32 	%p12, %f230, %f100;
	mov.f32 	%f215, %f230;
	mov.u64 	%rd294, %rd312;
	@%p12 bra 	$L__BB6_124;
	setp.lt.f32 	%p13, %f100, %f230;
	mov.f32 	%f215, %f100;
	mov.u64 	%rd294, %rd117;
	@%p13 bra 	$L__BB6_124;
	setp.lt.s64 	%p14, %rd312, %rd117;
	selp.f32 	%f215, %f230, %f100, %p14;
	min.s64 	%rd294, %rd312, %rd117;
$L__BB6_124:
	setp.lt.f32 	%p15, %f215, %f101;
	mov.f32 	%f216, %f215;
	mov.u64 	%rd295, %rd294;
	@%p15 bra 	$L__BB6_127;
	setp.lt.f32 	%p16, %f101, %f215;
	mov.f32 	%f216, %f101;
	mov.u64 	%rd295, %rd118;
	@%p16 bra 	$L__BB6_127;
	setp.lt.s64 	%p17, %rd294, %rd118;
	selp.f32 	%f216, %f215, %f101, %p17;
	min.s64 	%rd295, %rd294, %rd118;
$L__BB6_127:
	setp.lt.f32 	%p18, %f216, %f102;
	mov.f32 	%f217, %f216;
	mov.u64 	%rd296, %rd295;
	@%p18 bra 	$L__BB6_130;
	setp.lt.f32 	%p19, %f102, %f216;
	mov.f32 	%f217, %f102;
	mov.u64 	%rd296, %rd119;
	@%p19 bra 	$L__BB6_130;
	setp.lt.s64 	%p20, %rd295, %rd119;
	selp.f32 	%f217, %f216, %f102, %p20;
	min.s64 	%rd296, %rd295, %rd119;
$L__BB6_130:
	setp.lt.f32 	%p21, %f217, %f103;
	mov.f32 	%f218, %f217;
	mov.u64 	%rd297, %rd296;
	@%p21 bra 	$L__BB6_133;
	setp.lt.f32 	%p22, %f103, %f217;
	mov.f32 	%f218, %f103;
	mov.u64 	%rd297, %rd120;
	@%p22 bra 	$L__BB6_133;
	setp.lt.s64 	%p23, %rd296, %rd120;
	selp.f32 	%f218, %f217, %f103, %p23;
	min.s64 	%rd297, %rd296, %rd120;
$L__BB6_133:
	setp.lt.f32 	%p24, %f218, %f104;
	mov.f32 	%f230, %f218;
	mov.u64 	%rd312, %rd297;
	@%p24 bra 	$L__BB6_136;
	setp.lt.f32 	%p25, %f104, %f218;
	mov.f32 	%f230, %f104;
	mov.u64 	%rd312, %rd121;
	@%p25 bra 	$L__BB6_136;
	setp.lt.s64 	%p26, %rd297, %rd121;
	selp.f32 	%f230, %f218, %f104, %p26;
	min.s64 	%rd312, %rd297, %rd121;
$L__BB6_136:
	setp.ne.s32 	%p27, %r20, 0;
	bar.sync 	0;
	@%p27 bra 	$L__BB6_138;
	atom.global.add.u64 	%rd218, [%rd1+8], 1280;
	add.s64 	%rd219, %rd218, %rd5;
	st.shared.u64 	[_ZN6thrust24THRUST_300001_SM_1000_NS8cuda_cub4core6detail5shmemE+152], %rd219;
$L__BB6_138:
	bar.sync 	0;
	ld.shared.u64 	%rd300, [_ZN6thrust24THRUST_300001_SM_1000_NS8cuda_cub4core6detail5shmemE+152];
	add.s64 	%rd220, %rd300, 1280;
	setp.le.s64 	%p28, %rd220, %rd201;
	@%p28 bra 	$L__BB6_121;
$L__BB6_139:
	setp.le.s64 	%p29, %rd201, %rd300;
	@%p29 bra 	$L__BB6_162;
	cvt.u32.u64 	%r40, %rd300;
	cvt.u32.u64 	%r41, %rd201;
	sub.s32 	%r21, %r41, %r40;
	setp.ge.s32 	%p30, %r20, %r21;
	@%p30 bra 	$L__BB6_162;
	cvta.to.global.u64 	%rd135, %rd198;
	not.b32 	%r43, %r20;
	add.s32 	%r44, %r43, %r41;
	sub.s32 	%r22, %r44, %r40;
	and.b32  	%r46, %r22, 768;
	setp.eq.s32 	%p31, %r46, 768;
	mov.u32 	%r397, %r20;
	@%p31 bra 	$L__BB6_147;
	add.s64 	%rd222, %rd300, %rd105;
	add.s64 	%rd302, %rd222, %rd199;
	shl.b64 	%rd223, %rd222, 2;
	add.s64 	%rd301, %rd135, %rd223;
	shr.u32 	%r47, %r22, 8;
	add.s32 	%r48, %r47, 1;
	and.b32  	%r49, %r48, 3;
	neg.s32 	%r395, %r49;
	mov.u32 	%r397, %r20;
$L__BB6_143:
	.pragma "nounroll";
	mov.u64 	%rd140, %rd312;
	mov.f32 	%f116, %f230;
	ld.global.f32 	%f117, [%rd301];
	setp.lt.f32 	%p32, %f116, %f117;
	@%p32 bra 	$L__BB6_146;
	setp.lt.f32 	%p33, %f117, %f116;
	mov.f32 	%f230, %f117;
	mov.u64 	%rd312, %rd302;
	@%p33 bra 	$L__BB6_146;
	setp.lt.s64 	%p34, %rd140, %rd302;
	selp.f32 	%f230, %f116, %f117, %p34;
	min.s64 	%rd312, %rd140, %rd302;
$L__BB6_146:
	add.s32 	%r397, %r397, 256;
	add.s64 	%rd302, %rd302, 256;
	add.s64 	%rd301, %rd301, 1024;
	add.s32 	%r395, %r395, 1;
	setp.ne.s32 	%p35, %r395, 0;
	@%p35 bra 	$L__BB6_143;
$L__BB6_147:
	setp.lt.u32 	%p36, %r22, 768;
	@%p36 bra 	$L__BB6_162;
	add.s32 	%r398, %r397, 512;
$L__BB6_149:
	mov.u32 	%r30, %r398;
	add.s32 	%r50, %r30, -512;
	cvt.u64.u32 	%rd224, %r50;
	add.s64 	%rd225, %rd300, %rd224;
	shl.b64 	%rd226, %rd225, 2;
	add.s64 	%rd148, %rd135, %rd226;
	add.s64 	%rd149, %rd225, %rd199;
	ld.global.f32 	%f123, [%rd148];
	setp.lt.f32 	%p37, %f230, %f123;
	mov.f32 	%f226, %f230;
	mov.u64 	%rd308, %rd312;
	@%p37 bra 	$L__BB6_152;
	setp.lt.f32 	%p38, %f123, %f230;
	mov.f32 	%f226, %f123;
	mov.u64 	%rd308, %rd149;
	@%p38 bra 	$L__BB6_152;
	setp.lt.s64 	%p39, %rd312, %rd149;
	selp.f32 	%f226, %f230, %f123, %p39;
	min.s64 	%rd308, %rd312, %rd149;
$L__BB6_152:
	add.s32 	%r51, %r30, -256;
	cvt.u64.u32 	%rd227, %r51;
	add.s64 	%rd228, %rd300, %rd227;
	add.s64 	%rd152, %rd228, %rd199;
	ld.global.f32 	%f126, [%rd148+1024];
	setp.lt.f32 	%p40, %f226, %f126;
	mov.f32 	%f227, %f226;
	mov.u64 	%rd309, %rd308;
	@%p40 bra 	$L__BB6_155;
	setp.lt.f32 	%p41, %f126, %f226;
	mov.f32 	%f227, %f126;
	mov.u64 	%rd309, %rd152;
	@%p41 bra 	$L__BB6_155;
	setp.lt.s64 	%p42, %rd308, %rd152;
	selp.f32 	%f227, %f226, %f126, %p42;
	min.s64 	%rd309, %rd308, %rd152;
$L__BB6_155:
	cvt.u64.u32 	%rd229, %r30;
	add.s64 	%rd230, %rd300, %rd229;
	add.s64 	%rd155, %rd230, %rd199;
	ld.global.f32 	%f129, [%rd148+2048];
	setp.lt.f32 	%p43, %f227, %f129;
	mov.f32 	%f228, %f227;
	mov.u64 	%rd310, %rd309;
	@%p43 bra 	$L__BB6_158;
	setp.lt.f32 	%p44, %f129, %f227;
	mov.f32 	%f228, %f129;
	mov.u64 	%rd310, %rd155;
	@%p44 bra 	$L__BB6_158;
	setp.lt.s64 	%p45, %rd309, %rd155;
	selp.f32 	%f228, %f227, %f129, %p45;
	min.s64 	%rd310, %rd309, %rd155;
$L__BB6_158:
	add.s32 	%r52, %r30, 256;
	cvt.u64.u32 	%rd231, %r52;
	add.s64 	%rd232, %rd300, %rd231;
	add.s64 	%rd158, %rd232, %rd199;
	ld.global.f32 	%f132, [%rd148+3072];
	setp.lt.f32 	%p46, %f228, %f132;
	mov.f32 	%f230, %f228;
	mov.u64 	%rd312, %rd310;
	@%p46 bra 	$L__BB6_161;
	setp.lt.f32 	%p47, %f132, %f228;
	mov.f32 	%f230, %f132;
	mov.u64 	%rd312, %rd158;
	@%p47 bra 	$L__BB6_161;
	setp.lt.s64 	%p48, %rd310, %rd158;
	selp.f32 	%f230, %f228, %f132, %p48;
	min.s64 	%rd312, %rd310, %rd158;
$L__BB6_161:
	add.s32 	%r398, %r30, 1024;
	add.s32 	%r53, %r30, 512;
	setp.lt.s32 	%p49, %r53, %r21;
	@%p49 bra 	$L__BB6_149;
$L__BB6_162:
	// begin inline asm
	mov.u32 %r54, %laneid;
	// end inline asm
	mov.b32 	%r56, %f230;
	mov.b32 	%r72, 1;
	mov.b32 	%r73, 31;
	mov.b32 	%r74, -1;
	// begin inline asm
	shfl.sync.down.b32 %r55, %r56, %r72, %r73, %r74;
	// end inline asm
	mov.b32 	%f136, %r55;
	// begin inline asm
	shfl.sync.down.b32 %r60, %r61, %r72, %r73, %r74;
	// end inline asm
	mov.b64 	{%r66, %r71}, %rd312;
	// begin inline asm
	shfl.sync.down.b32 %r65, %r66, %r72, %r73, %r74;
	// end inline asm
	// begin inline asm
	shfl.sync.down.b32 %r70, %r71, %r72, %r73, %r74;
	// end inline asm
	mov.b64 	%rd162, {%r65, %r70};
	setp.gt.s32 	%p50, %r54, 30;
	setp.lt.f32 	%p51, %f230, %f136;
	or.pred  	%p52, %p50, %p51;
	mov.f32 	%f231, %f230;
	mov.u64 	%rd313, %rd312;
	@%p52 bra 	$L__BB6_165;
	setp.gt.f32 	%p53, %f230, %f136;
	mov.f32 	%f231, %f136;
	mov.u64 	%rd313, %rd162;
	@%p53 bra 	$L__BB6_165;
	setp.lt.s64 	%p54, %rd312, %rd162;
	selp.f32 	%f231, %f230, %f136, %p54;
	min.s64 	%rd313, %rd312, %rd162;
$L__BB6_165:
	mov.b32 	%r76, %f231;
	mov.b32 	%r92, 2;
	mov.b32 	%r93, 31;
	mov.b32 	%r94, -1;
	// begin inline asm
	shfl.sync.down.b32 %r75, %r76, %r92, %r93, %r94;
	// end inline asm
	mov.b32 	%f139, %r75;
	// begin inline asm
	shfl.sync.down.b32 %r80, %r81, %r92, %r93, %r94;
	// end inline asm
	mov.b64 	{%r86, %r91}, %rd313;
	// begin inline asm
	shfl.sync.down.b32 %r85, %r86, %r92, %r93, %r94;
	// end inline asm
	// begin inline asm
	shfl.sync.down.b32 %r90, %r91, %r92, %r93, %r94;
	// end inline asm
	mov.b64 	%rd165, {%r85, %r90};
	setp.gt.s32 	%p55, %r54, 29;
	setp.lt.f32 	%p56, %f231, %f139;
	or.pred  	%p57, %p55, %p56;
	mov.f32 	%f232, %f231;
	mov.u64 	%rd314, %rd313;
	@%p57 bra 	$L__BB6_168;
	setp.gt.f32 	%p58, %f231, %f139;
	mov.f32 	%f232, %f139;
	mov.u64 	%rd314, %rd165;
	@%p58 bra 	$L__BB6_168;
	setp.lt.s64 	%p59, %rd313, %rd165;
	selp.f32 	%f232, %f231, %f139, %p59;
	min.s64 	%rd314, %rd313, %rd165;
$L__BB6_168:
	mov.b32 	%r96, %f232;
	mov.b32 	%r112, 4;
	mov.b32 	%r113, 31;
	mov.b32 	%r114, -1;
	// begin inline asm
	shfl.sync.down.b32 %r95, %r96, %r112, %r113, %r114;
	// end inline asm
	mov.b32 	%f142, %r95;
	// begin inline asm
	shfl.sync.down.b32 %r100, %r101, %r112, %r113, %r114;
	// end inline asm
	mov.b64 	{%r106, %r111}, %rd314;
	// begin inline asm
	shfl.sync.down.b32 %r105, %r106, %r112, %r113, %r114;
	// end inline asm
	// begin inline asm
	shfl.sync.down.b32 %r110, %r111, %r112, %r113, %r114;
	// end inline asm
	mov.b64 	%rd168, {%r105, %r110};
	setp.gt.s32 	%p60, %r54, 27;
	setp.lt.f32 	%p61, %f232, %f142;
	or.pred  	%p62, %p60, %p61;
	mov.f32 	%f233, %f232;
	mov.u64 	%rd315, %rd314;
	@%p62 bra 	$L__BB6_171;
	setp.gt.f32 	%p63, %f232, %f142;
	mov.f32 	%f233, %f142;
	mov.u64 	%rd315, %rd168;
	@%p63 bra 	$L__BB6_171;
	setp.lt.s64 	%p64, %rd314, %rd168;
	selp.f32 	%f233, %f232, %f142, %p64;
	min.s64 	%rd315, %rd314, %rd168;
$L__BB6_171:
	mov.b32 	%r116, %f233;
	mov.b32 	%r132, 8;
	mov.b32 	%r133, 31;
	mov.b32 	%r134, -1;
	// begin inline asm
	shfl.sync.down.b32 %r115, %r116, %r132, %r133, %r134;
	// end inline asm
	mov.b32 	%f145, %r115;
	// begin inline asm
	shfl.sync.down.b32 %r120, %r121, %r132, %r133, %r134;
	// end inline asm
	mov.b64 	{%r126, %r131}, %rd315;
	// begin inline asm
	shfl.sync.down.b32 %r125, %r126, %r132, %r133, %r134;
	// end inline asm
	// begin inline asm
	shfl.sync.down.b32 %r130, %r131, %r132, %r133, %r134;
	// end inline asm
	mov.b64 	%rd171, {%r125, %r130};
	setp.gt.s32 	%p65, %r54, 23;
	setp.lt.f32 	%p66, %f233, %f145;
	or.pred  	%p67, %p65, %p66;
	mov.f32 	%f234, %f233;
	mov.u64 	%rd316, %rd315;
	@%p67 bra 	$L__BB6_174;
	setp.gt.f32 	%p68, %f233, %f145;
	mov.f32 	%f234, %f145;
	mov.u64 	%rd316, %rd171;
	@%p68 bra 	$L__BB6_174;
	setp.lt.s64 	%p69, %rd315, %rd171;
	selp.f32 	%f234, %f233, %f145, %p69;
	min.s64 	%rd316, %rd315, %rd171;
$L__BB6_174:
	mov.b32 	%r136, %f234;
	mov.b32 	%r152, 16;
	mov.b32 	%r153, 31;
	mov.b32 	%r154, -1;
	// begin inline asm
	shfl.sync.down.b32 %r135, %r136, %r152, %r153, %r154;
	// end inline asm
	mov.b32 	%f148, %r135;
	// begin inline asm
	shfl.sync.down.b32 %r140, %r141, %r152, %r153, %r154;
	// end inline asm
	mov.b64 	{%r146, %r151}, %rd316;
	// begin inline asm
	shfl.sync.down.b32 %r145, %r146, %r152, %r153, %r154;
	// end inline asm
	// begin inline asm
	shfl.sync.down.b32 %r150, %r151, %r152, %r153, %r154;
	// end inline asm
	mov.b64 	%rd174, {%r145, %r150};
	setp.gt.s32 	%p70, %r54, 15;
	setp.lt.f32 	%p71, %f234, %f148;
	or.pred  	%p72, %p70, %p71;
	mov.f32 	%f242, %f234;
	mov.u64 	%rd324, %rd316;
	@%p72 bra 	$L__BB6_177;
	setp.gt.f32 	%p73, %f234, %f148;
	mov.f32 	%f242, %f148;
	mov.u64 	%rd324, %rd174;
	@%p73 bra 	$L__BB6_177;
	setp.lt.s64 	%p74, %rd316, %rd174;
	selp.f32 	%f242, %f234, %f148, %p74;
	min.s64 	%rd324, %rd316, %rd174;
$L__BB6_177:
	setp.ne.s32 	%p75, %r54, 0;
	@%p75 bra 	$L__BB6_179;
	shr.u32 	%r155, %r20, 1;
	and.b32  	%r156, %r155, 496;
	mov.u32 	%r157, _ZN6thrust24THRUST_300001_SM_1000_NS8cuda_cub4core6detail5shmemE;
	add.s32 	%r158, %r157, %r156;
	st.shared.f32 	[%r158+8], %f242;
	st.shared.u64 	[%r158+16], %rd324;
$L__BB6_179:
	bar.sync 	0;
	setp.ne.s32 	%p76, %r20, 0;
	@%p76 bra 	$L__BB6_201;
	ld.shared.f32 	%f151, [_ZN6thrust24THRUST_300001_SM_1000_NS8cuda_cub4core6detail5shmemE+24];
	ld.shared.u64 	%rd177, [_ZN6thrust24THRUST_300001_SM_1000_NS8cuda_cub4core6detail5shmemE+32];
	setp.lt.f32 	%p77, %f242, %f151;
	mov.f32 	%f236, %f242;
	mov.u64 	%rd318, %rd324;
	@%p77 bra 	$L__BB6_183;
	setp.lt.f32 	%p78, %f151, %f242;
	mov.f32 	%f236, %f151;
	mov.u64 	%rd318, %rd177;
	@%p78 bra 	$L__BB6_183;
	setp.lt.s64 	%p79, %rd324, %rd177;
	selp.f32 	%f236, %f242, %f151, %p79;
	min.s64 	%rd318, %rd324, %rd177;
$L__BB6_183:
	ld.shared.f32 	%f154, [_ZN6thrust24THRUST_300001_SM_1000_NS8cuda_cub4core6detail5shmemE+40];
	ld.shared.u64 	%rd180, [_ZN6thrust24THRUST_300001_SM_1000_NS8cuda_cub4core6detail5shmemE+48];
	setp.lt.f32 	%p80, %f236, %f154;
	mov.f32 	%f237, %f236;
	mov.u64 	%rd319, %rd318;
	@%p80 bra 	$L__BB6_186;
	setp.lt.f32 	%p81, %f154, %f236;
	mov.f32 	%f237, %f154;
	mov.u64 	%rd319, %rd180;
	@%p81 bra 	$L__BB6_186;
	setp.lt.s64 	%p82, %rd318, %rd180;
	selp.f32 	%f237, %f236, %f154, %p82;
	min.s64 	%rd319, %rd318, %rd180;
$L__BB6_186:
	ld.shared.f32 	%f157, [_ZN6thrust24THRUST_300001_SM_1000_NS8cuda_cub4core6detail5shmemE+56];
	ld.shared.u64 	%rd183, [_ZN6thrust24THRUST_300001_SM_1000_NS8cuda_cub4core6detail5shmemE+64];
	setp.lt.f32 	%p83, %f237, %f157;
	mov.f32 	%f238, %f237;
	mov.u64 	%rd320, %rd319;
	@%p83 bra 	$L__BB6_189;
	setp.lt.f32 	%p84, %f157, %f237;
	mov.f32 	%f238, %f157;
	mov.u64 	%rd320, %rd183;
	@%p84 bra 	$L__BB6_189;
	setp.lt.s64 	%p85, %rd319, %rd183;
	selp.f32 	%f238, %f237, %f157, %p85;
	min.s64 	%rd320, %rd319, %rd183;
$L__BB6_189:
	ld.shared.f32 	%f160, [_ZN6thrust24THRUST_300001_SM_1000_NS8cuda_cub4core6detail5shmemE+72];
	ld.shared.u64 	%rd186, [_ZN6thrust24THRUST_300001_SM_1000_NS8cuda_cub4core6detail5shmemE+80];
	setp.lt.f32 	%p86, %f238, %f160;
	mov.f32 	%f239, %f238;
	mov.u64 	%rd321, %rd320;
	@%p86 bra 	$L__BB6_192;
	setp.lt.f32 	%p87, %f160, %f238;
	mov.f32 	%f239, %f160;
	mov.u64 	%rd321, %rd186;
	@%p87 bra 	$L__BB6_192;
	setp.lt.s64 	%p88, %rd320, %rd186;
	selp.f32 	%f239, %f238, %f160, %p88;
	min.s64 	%rd321, %rd320, %rd186;
$L__BB6_192:
	ld.shared.f32 	%f163, [_ZN6thrust24THRUST_300001_SM_1000_NS8cuda_cub4core6detail5shmemE+88];
	ld.shared.u64 	%rd189, [_ZN6thrust24THRUST_300001_SM_1000_NS8cuda_cub4core6detail5shmemE+96];
	setp.lt.f32 	%p89, %f239, %f163;
	mov.f32 	%f240, %f239;
	mov.u64 	%rd322, %rd321;
	@%p89 bra 	$L__BB6_195;
	setp.lt.f32 	%p90, %f163, %f239;
	mov.f32 	%f240, %f163;
	mov.u64 	%rd322, %rd189;
	@%p90 bra 	$L__BB6_195;
	setp.lt.s64 	%p91, %rd321, %rd189;
	selp.f32 	%f240, %f239, %f163, %p91;
	min.s64 	%rd322, %rd321, %rd189;
$L__BB6_195:
	ld.shared.f32 	%f166, [_ZN6thrust24THRUST_300001_SM_1000_NS8cuda_cub4core6detail5shmemE+104];
	ld.shared.u64 	%rd192, [_ZN6thrust24THRUST_300001_SM_1000_NS8cuda_cub4core6detail5shmemE+112];
	setp.lt.f32 	%p92, %f240, %f166;
	mov.f32 	%f241, %f240;
	mov.u64 	%rd323, %rd322;
	@%p92 bra 	$L__BB6_198;
	setp.lt.f32 	%p93, %f166, %f240;
	mov.f32 	%f241, %f166;
	mov.u64 	%rd323, %rd192;
	@%p93 bra 	$L__BB6_198;
	setp.lt.s64 	%p94, %rd322, %rd192;
	selp.f32 	%f241, %f240, %f166, %p94;
	min.s64 	%rd323, %rd322, %rd192;
$L__BB6_198:
	ld.shared.f32 	%f169, [_ZN6thrust24THRUST_300001_SM_1000_NS8cuda_cub4core6detail5shmemE+120];
	ld.shared.u64 	%rd195, [_ZN6thrust24THRUST_300001_SM_1000_NS8cuda_cub4core6detail5shmemE+128];
	setp.lt.f32 	%p95, %f241, %f169;
	mov.f32 	%f242, %f241;
	mov.u64 	%rd324, %rd323;
	@%p95 bra 	$L__BB6_201;
	setp.lt.f32 	%p96, %f169, %f241;
	mov.f32 	%f242, %f169;
	mov.u64 	%rd324, %rd195;
	@%p96 bra 	$L__BB6_201;
	setp.lt.s64 	%p97, %rd323, %rd195;
	selp.f32 	%f242, %f241, %f169, %p97;
	min.s64 	%rd324, %rd323, %rd195;
$L__BB6_201:
	mov.u32 	%r389, %tid.x;
	setp.ne.s32 	%p224, %r389, 0;
	@%p224 bra 	$L__BB6_203;
	ld.param.u64 	%rd254, [_ZN6thrust24THRUST_300001_SM_1000_NS8cuda_cub4core6detail13_kernel_agentINS1_8__reduce11ReduceAgentINS0_12zip_iteratorIN4cuda3std3__45tupleIJNS0_6detail15normal_iteratorINS0_10device_ptrIfEEEENS0_17counting_iteratorIlNS0_11use_defaultESI_SI_EEEEEEEPNSB_IJflEEESM_lNS1_9__extrema9arg_min_fIflNSA_4lessIfEEEEEEJSL_SN_lN3cub18CUB_300001_SM_100013GridEvenShareIlEENSV_9GridQueueIyEESS_EEEvDpT0__param_1];
	cvta.to.global.u64 	%rd251, %rd254;
	mul.wide.u32 	%rd252, %r1, 16;
	add.s64 	%rd253, %rd251, %rd252;
	st.global.f32 	[%rd253], %f242;
	st.global.u64 	[%rd253+8], %rd324;
$L__BB6_203:
	ret;

}
	// .globl	_ZN6thrust24THRUST_300001_SM_1000_NS8cuda_cub4core6detail13_kernel_agentINS1_8__reduce10DrainAgentIlEEJN3cub18CUB_300001_SM_10009GridQueueIyEElEEEvDpT0_
.visible .entry _ZN6thrust24THRUST_300001_SM_1000_NS8cuda_cub4core6detail13_kernel_agentINS1_8__reduce10DrainAgentIlEEJN3cub18CUB_300001_SM_10009GridQueueIyEElEEEvDpT0_(
	.param .align 8 .b8 _ZN6thrust24THRUST_300001_SM_1000_NS8cuda_cub4core6detail13_kernel_agentINS1_8__reduce10DrainAgentIlEEJN3cub18CUB_300001_SM_10009GridQueueIyEElEEEvDpT0__param_0[8],
	.param .u64 _ZN6thrust24THRUST_300001_SM_1000_NS8cuda_cub4core6detail13_kernel_agentINS1_8__reduce10DrainAgentIlEEJN3cub18CUB_300001_SM_10009GridQueueIyEElEEEvDpT0__param_1
)
.maxntid 1
{
	.reg .b64 	%rd<5>;

	ld.param.u64 	%rd1, [_ZN6thrust24THRUST_300001_SM_1000_NS8cuda_cub4core6detail13_kernel_agentINS1_8__reduce10DrainAgentIlEEJN3cub18CUB_300001_SM_10009GridQueueIyEElEEEvDpT0__param_0];
	ld.param.u64 	%rd2, [_ZN6thrust24THRUST_300001_SM_1000_NS8cuda_cub4core6detail13_kernel_agentINS1_8__reduce10DrainAgentIlEEJN3cub18CUB_300001_SM_10009GridQueueIyEElEEEvDpT0__param_1];
	cvta.to.global.u64 	%rd3, %rd1;
	st.global.u64 	[%rd3], %rd2;
	mov.b64 	%rd4, 0;
	st.global.u64 	[%rd3+8], %rd4;
	ret;

}
	// .globl	_ZN6thrust24THRUST_300001_SM_1000_NS8cuda_cub4core6detail13_kernel_agentINS1_8__reduce11ReduceAgentIPN4cuda3std3__45tupleIJflEEESC_SB_lNS1_9__extrema9arg_min_fIflNS9_4lessIfEEEEEEJSC_SC_iSH_EEEvDpT0_
.visible .entry _ZN6thrust24THRUST_300001_SM_1000_NS8cuda_cub4core6detail13_kernel_agentINS1_8__reduce11ReduceAgentIPN4cuda3std3__45tupleIJflEEESC_SB_lNS1_9__extrema9arg_min_fIflNS9_4lessIfEEEEEEJSC_SC_iSH_EEEvDpT0_(
	.param .u64 .ptr .align 1 _ZN6thrust24THRUST_300001_SM_1000_NS8cuda_cub4core6detail13_kernel_agentINS1_8__reduce11ReduceAgentIPN4cuda3std3__45tupleIJflEEESC_SB_lNS1_9__extrema9arg_min_fIflNS9_4lessIfEEEEEEJSC_SC_iSH_EEEvDpT0__param_0,
	.param .u64 .ptr .align 1 _ZN6thrust24THRUST_300001_SM_1000_NS8cuda_cub4core6detail13_kernel_agentINS1_8__reduce11ReduceAgentIPN4cuda3std3__45tupleIJflEEESC_SB_lNS1_9__extrema9arg_min_fIflNS9_4lessIfEEEEEEJSC_SC_iSH_EEEvDpT0__param_1,
	.param .u32 _ZN6thrust24THRUST_300001_SM_1000_NS8cuda_cub4core6detail13_kernel_agentINS1_8__reduce11ReduceAgentIPN4cuda3std3__45tupleIJflEEESC_SB_lNS1_9__extrema9arg_min_fIflNS9_4lessIfEEEEEEJSC_SC_iSH_EEEvDpT0__param_2,
	.param .align 1 .b8 _ZN6thrust24THRUST_300001_SM_1000_NS8cuda_cub4core6detail13_kernel_agentINS1_8__reduce11ReduceAgentIPN4cuda3std3__45tupleIJflEEESC_SB_lNS1_9__extrema9arg_min_fIflNS9_4lessIfEEEEEEJSC_SC_iSH_EEEvDpT0__param_3[1]
)
.maxntid 256
{
	.reg .pred 	%p<260>;
	.reg .b32 	%r<436>;
	.reg .b32 	%f<293>;
	.reg .b64 	%rd<479>;

	ld.param.u64 	%rd236, [_ZN6thrust24THRUST_300001_SM_1000_NS8cuda_cub4core6detail13_kernel_agentINS1_8__reduce11ReduceAgentIPN4cuda3std3__45tupleIJflEEESC_SB_lNS1_9__extrema9arg_min_fIflNS9_4lessIfEEEEEEJSC_SC_iSH_EEEvDpT0__param_0];
	ld.param.u32 	%r29, [_ZN6thrust24THRUST_300001_SM_1000_NS8cuda_cub4core6detail13_kernel_agentINS1_8__reduce11ReduceAgentIPN4cuda3std3__45tupleIJflEEESC_SB_lNS1_9__extrema9arg_min_fIflNS9_4lessIfEEEEEEJSC_SC_iSH_EEEvDpT0__param_2];
	cvt.s64.s32 	%rd1, %r29;
	setp.eq.s32 	%p1, %r29, 0;
	@%p1 bra 	$L__BB8_238;
	setp.gt.s32 	%p2, %r29, 1279;
	@%p2 bra 	$L__BB8_111;
	mov.u32 	%r1, %tid.x;
	setp.ge.s32 	%p133, %r1, %r29;
	mov.f32 	%f224, 0f00000000;
	mov.b64 	%rd402, 0;
	mov.u32 	%r430, %r1;
	@%p133 bra 	$L__BB8_4;
	mul.wide.u32 	%rd366, %r1, 16;
	add.s64 	%rd363, %rd236, %rd366;
	// begin inline asm
	ld.global.nc.u64 %rd362, [%rd363];
	// end inline asm
	mov.b64 	{%r191, %r192}, %rd362;
	mov.b32 	%f224, %r191;
	add.s64 	%rd365, %rd363, 8;
	// begin inline asm
	ld.global.nc.u64 %rd402, [%rd365];
	// end inline asm
	add.s32 	%r430, %r1, 256;
$L__BB8_4:
	setp.ge.s32 	%p134, %r430, %r29;
	@%p134 bra 	$L__BB8_25;
	not.b32 	%r193, %r430;
	add.s32 	%r4, %r29, %r193;
	and.b32  	%r194, %r4, 768;
	setp.eq.s32 	%p135, %r194, 768;
	@%p135 bra 	$L__BB8_11;
	mul.wide.u32 	%rd368, %r430, 16;
	add.s64 	%rd393, %rd236, %rd368;
	shr.u32 	%r195, %r4, 8;
	add.s32 	%r196, %r195, 1;
	and.b32  	%r197, %r196, 3;
	neg.s32 	%r428, %r197;
$L__BB8_7:
	.pragma "nounroll";
	mov.u64 	%rd6, %rd402;
	mov.f32 	%f3, %f224;
	// begin inline asm
	ld.global.nc.u64 %rd369, [%rd393];
	// end inline asm
	mov.b64 	{%r198, %r199}, %rd369;
	mov.b32 	%f4, %r198;
	add.s64 	%rd372, %rd393, 8;
	// begin inline asm
	ld.global.nc.u64 %rd371, [%rd372];
	// end inline asm
	setp.lt.f32 	%p136, %f3, %f4;
	@%p136 bra 	$L__BB8_10;
	setp.lt.f32 	%p137, %f4, %f3;
	mov.u64 	%rd402, %rd371;
	mov.f32 	%f224, %f4;
	@%p137 bra 	$L__BB8_10;
	setp.lt.s64 	%p138, %rd6, %rd371;
	min.s64 	%rd402, %rd6, %rd371;
	selp.f32 	%f224, %f3, %f4, %p138;
$L__BB8_10:
	add.s32 	%r430, %r430, 256;
	add.s64 	%rd393, %rd393, 4096;
	add.s32 	%r428, %r428, 1;
	setp.ne.s32 	%p139, %r428, 0;
	@%p139 bra 	$L__BB8_7;
$L__BB8_11:
	setp.lt.u32 	%p140, %r4, 768;
	@%p140 bra 	$L__BB8_25;
$L__BB8_12:
	mul.wide.s32 	%rd377, %r430, 16;
	add.s64 	%rd374, %rd236, %rd377;
	// begin inline asm
	ld.global.nc.u64 %rd373, [%rd374];
	// end inline asm
	mov.b64 	{%r200, %r201}, %rd373;
	mov.b32 	%f10, %r200;
	add.s64 	%rd376, %rd374, 8;
	// begin inline asm
	ld.global.nc.u64 %rd375, [%rd376];
	// end inline asm
	setp.lt.f32 	%p141, %f224, %f10;
	mov.u64 	%rd399, %rd402;
	mov.f32 	%f221, %f224;
	@%p141 bra 	$L__BB8_15;
	setp.lt.f32 	%p142, %f10, %f224;
	mov.u64 	%rd399, %rd375;
	mov.f32 	%f221, %f10;
	@%p142 bra 	$L__BB8_15;
	setp.lt.s64 	%p143, %rd402, %rd375;
	min.s64 	%rd399, %rd402, %rd375;
	selp.f32 	%f221, %f224, %f10, %p143;
$L__BB8_15:
	add.s64 	%rd379, %rd374, 4096;
	// begin inline asm
	ld.global.nc.u64 %rd378, [%rd379];
	// end inline asm
	mov.b64 	{%r202, %r203}, %rd378;
	mov.b32 	%f13, %r202;
	add.s64 	%rd381, %rd374, 4104;
	// begin inline asm
	ld.global.nc.u64 %rd380, [%rd381];
	// end inline asm
	setp.lt.f32 	%p144, %f221, %f13;
	mov.u64 	%rd400, %rd399;
	mov.f32 	%f222, %f221;
	@%p144 bra 	$L__BB8_18;
	setp.lt.f32 	%p145, %f13, %f221;
	mov.u64 	%rd400, %rd380;
	mov.f32 	%f222, %f13;
	@%p145 bra 	$L__BB8_18;
	setp.lt.s64 	%p146, %rd399, %rd380;
	min.s64 	%rd400, %rd399, %rd380;
	selp.f32 	%f222, %f221, %f13, %p146;
$L__BB8_18:
	add.s64 	%rd383, %rd374, 8192;
	// begin inline asm
	ld.global.nc.u64 %rd382, [%rd383];
	// end inline asm
	mov.b64 	{%r204, %r205}, %rd382;
	mov.b32 	%f16, %r204;
	add.s64 	%rd385, %rd374, 8200;
	// begin inline asm
	ld.global.nc.u64 %rd384, [%rd385];
	// end inline asm
	setp.lt.f32 	%p147, %f222, %f16;
	mov.u64 	%rd401, %rd400;
	mov.f32 	%f223, %f222;
	@%p147 bra 	$L__BB8_21;
	setp.lt.f32 	%p148, %f16, %f222;
	mov.u64 	%rd401, %rd384;
	mov.f32 	%f223, %f16;
	@%p148 bra 	$L__BB8_21;
	setp.lt.s64 	%p149, %rd400, %rd384;
	min.s64 	%rd401, %rd400, %rd384;
	selp.f32 	%f223, %f222, %f16, %p149;
$L__BB8_21:
	add.s64 	%rd387, %rd374, 12288;
	// begin inline asm
	ld.global.nc.u64 %rd386, [%rd387];
	// end inline asm
	mov.b64 	{%r206, %r207}, %rd386;
	mov.b32 	%f19, %r206;
	add.s64 	%rd389, %rd374, 12296;
	// begin inline asm
	ld.global.nc.u64 %rd388, [%rd389];
	// end inline asm
	setp.lt.f32 	%p150, %f223, %f19;
	mov.u64 	%rd402, %rd401;
	mov.f32 	%f224, %f223;
	@%p150 bra 	$L__BB8_24;
	setp.lt.f32 	%p151, %f19, %f223;
	mov.u64 	%rd402, %rd388;
	mov.f32 	%f224, %f19;
	@%p151 bra 	$L__BB8_24;
	setp.lt.s64 	%p152, %rd401, %rd388;
	min.s64 	%rd402, %rd401, %rd388;
	selp.f32 	%f224, %f223, %f19, %p152;
$L__BB8_24:
	add.s32 	%r430, %r430, 1024;
	setp.lt.s32 	%p153, %r430, %r29;
	@%p153 bra 	$L__BB8_12;
$L__BB8_25:
	setp.lt.s32 	%p154, %r29, 256;
	@%p154 bra 	$L__BB8_65;
	// begin inline asm
	mov.u32 %r321, %laneid;
	// end inline asm
	mov.b32 	%r323, %f224;
	mov.b32 	%r339, 1;
	mov.b32 	%r340, 31;
	mov.b32 	%r341, -1;
	// begin inline asm
	shfl.sync.down.b32 %r322, %r323, %r339, %r340, %r341;
	// end inline asm
	mov.b32 	%f23, %r322;
	// begin inline asm
	shfl.sync.down.b32 %r327, %r328, %r339, %r340, %r341;
	// end inline asm
	mov.b64 	{%r333, %r338}, %rd402;
	// begin inline asm
	shfl.sync.down.b32 %r332, %r333, %r339, %r340, %r341;
	// end inline asm
	// begin inline asm
	shfl.sync.down.b32 %r337, %r338, %r339, %r340, %r341;
	// end inline asm
	mov.b64 	%rd28, {%r332, %r337};
	setp.gt.s32 	%p211, %r321, 30;
	setp.lt.f32 	%p212, %f224, %f23;
	or.pred  	%p213, %p211, %p212;
	mov.u64 	%rd404, %rd402;
	mov.f32 	%f226, %f224;
	@%p213 bra 	$L__BB8_29;
	setp.gt.f32 	%p214, %f224, %f23;
	mov.u64 	%rd404, %rd28;
	mov.f32 	%f226, %f23;
	@%p214 bra 	$L__BB8_29;
	setp.lt.s64 	%p215, %rd402, %rd28;
	min.s64 	%rd404, %rd402, %rd28;
	selp.f32 	%f226, %f224, %f23, %p215;
$L__BB8_29:
	mov.b32 	%r343, %f226;
	mov.b32 	%r359, 2;
	mov.b32 	%r360, 31;
	mov.b32 	%r361, -1;
	// begin inline asm
	shfl.sync.down.b32 %r342, %r343, %r359, %r360, %r361;
	// end inline asm
	mov.b32 	%f26, %r342;
	// begin inline asm
	shfl.sync.down.b32 %r347, %r348, %r359, %r360, %r361;
	// end inline asm
	mov.b64 	{%r353, %r358}, %rd404;
	// begin inline asm
	shfl.sync.down.b32 %r352, %r353, %r359, %r360, %r361;
	// end inline asm
	// begin inline asm
	shfl.sync.down.b32 %r357, %r358, %r359, %r360, %r361;
	// end inline asm
	mov.b64 	%rd31, {%r352, %r357};
	setp.gt.s32 	%p216, %r321, 29;
	setp.lt.f32 	%p217, %f226, %f26;
	or.pred  	%p218, %p216, %p217;
	mov.u64 	%rd405, %rd404;
	mov.f32 	%f227, %f226;
	@%p218 bra 	$L__BB8_32;
	setp.gt.f32 	%p219, %f226, %f26;
	mov.u64 	%rd405, %rd31;
	mov.f32 	%f227, %f26;
	@%p219 bra 	$L__BB8_32;
	setp.lt.s64 	%p220, %rd404, %rd31;
	min.s64 	%rd405, %rd404, %rd31;
	selp.f32 	%f227, %f226, %f26, %p220;
$L__BB8_32:
	mov.b32 	%r363, %f227;
	mov.b32 	%r379, 4;
	mov.b32 	%r380, 31;
	mov.b32 	%r381, -1;
	// begin inline asm
	shfl.sync.down.b32 %r362, %r363, %r379, %r380, %r381;
	// end inline asm
	mov.b32 	%f29, %r362;
	// begin inline asm
	shfl.sync.down.b32 %r367, %r368, %r379, %r380, %r381;
	// end inline asm
	mov.b64 	{%r373, %r378}, %rd405;
	// begin inline asm
	shfl.sync.down.b32 %r372, %r373, %r379, %r380, %r381;
	// end inline asm
	// begin inline asm
	shfl.sync.down.b32 %r377, %r378, %r379, %r380, %r381;
	// end inline asm
	mov.b64 	%rd34, {%r372, %r377};
	setp.gt.s32 	%p221, %r321, 27;
	setp.lt.f32 	%p222, %f227, %f29;
	or.pred  	%p223, %p221, %p222;
	mov.u64 	%rd406, %rd405;
	mov.f32 	%f228, %f227;
	@%p223 bra 	$L__BB8_35;
	setp.gt.f32 	%p224, %f227, %f29;
	mov.u64 	%rd406, %rd34;
	mov.f32 	%f228, %f29;
	@%p224 bra 	$L__BB8_35;
	setp.lt.s64 	%p225, %rd405, %rd34;
	min.s64 	%rd406, %rd405, %rd34;
	selp.f32 	%f228, %f227, %f29, %p225;
$L__BB8_35:
	mov.b32 	%r383, %f228;
	mov.b32 	%r399, 8;
	mov.b32 	%r400, 31;
	mov.b32 	%r401, -1;
	// begin inline asm
	shfl.sync.down.b32 %r382, %r383, %r399, %r400, %r401;
	// end inline asm
	mov.b32 	%f32, %r382;
	// begin inline asm
	shfl.sync.down.b32 %r387, %r388, %r399, %r400, %r401;
	// end inline asm
	mov.b64 	{%r393, %r398}, %rd406;
	// begin inline asm
	shfl.sync.down.b32 %r392, %r393, %r399, %r400, %r401;
	// end inline asm
	// begin inline asm
	shfl.sync.down.b32 %r397, %r398, %r399, %r400, %r401;
	// end inline asm
	mov.b64 	%rd37, {%r392, %r397};
	setp.gt.s32 	%p226, %r321, 23;
	setp.lt.f32 	%p227, %f228, %f32;
	or.pred  	%p228, %p226, %p227;
	mov.u64 	%rd407, %rd406;
	mov.f32 	%f229, %f228;
	@%p228 bra 	$L__BB8_38;
	setp.gt.f32 	%p229, %f228, %f32;
	mov.u64 	%rd407, %rd37;
	mov.f32 	%f229, %f32;
	@%p229 bra 	$L__BB8_38;
	setp.lt.s64 	%p230, %rd406, %rd37;
	min.s64 	%rd407, %rd406, %rd37;
	selp.f32 	%f229, %f228, %f32, %p230;
$L__BB8_38:
	mov.b32 	%r403, %f229;
	mov.b32 	%r419, 16;
	mov.b32 	%r420, 31;
	mov.b32 	%r421, -1;
	// begin inline asm
	shfl.sync.down.b32 %r402, %r403, %r419, %r420, %r421;
	// end inline asm
	mov.b32 	%f35, %r402;
	// begin inline asm
	shfl.sync.down.b32 %r407, %r408, %r419, %r420, %r421;
	// end inline asm
	mov.b64 	{%r413, %r418}, %rd407;
	// begin inline asm
	shfl.sync.down.b32 %r412, %r413, %r419, %r420, %r421;
	// end inline asm
	// begin inline asm
	shfl.sync.down.b32 %r417, %r418, %r419, %r420, %r421;
	// end inline asm
	mov.b64 	%rd40, {%r412, %r417};
	setp.gt.s32 	%p231, %r321, 15;
	setp.lt.f32 	%p232, %f229, %f35;
	or.pred  	%p233, %p231, %p232;
	mov.u64 	%rd478, %rd407;
	mov.f32 	%f292, %f229;
	@%p233 bra 	$L__BB8_41;
	setp.gt.f32 	%p234, %f229, %f35;
	mov.u64 	%rd478, %rd40;
	mov.f32 	%f292, %f35;
	@%p234 bra 	$L__BB8_41;
	setp.lt.s64 	%p235, %rd407, %rd40;
	min.s64 	%rd478, %rd407, %rd40;
	selp.f32 	%f292, %f229, %f35, %p235;
$L__BB8_41:
	setp.ne.s32 	%p236, %r321, 0;
	@%p236 bra 	$L__BB8_43;
	shr.u32 	%r422, %r1, 1;
	and.b32  	%r423, %r422, 496;
	mov.u32 	%r424, _ZN6thrust24THRUST_300001_SM_1000_NS8cuda_cub4core6detail5shmemE;
	add.s32 	%r425, %r424, %r423;
	st.shared.f32 	[%r425+8], %f292;
	st.shared.u64 	[%r425+16], %rd478;
$L__BB8_43:
	bar.sync 	0;
	setp.ne.s32 	%p237, %r1, 0;
	@%p237 bra 	$L__BB8_236;
	ld.shared.f32 	%f38, [_ZN6thrust24THRUST_300001_SM_1000_NS8cuda_cub4core6detail5shmemE+24];
	ld.shared.u64 	%rd43, [_ZN6thrust24THRUST_300001_SM_1000_NS8cuda_cub4core6detail5shmemE+32];
	setp.lt.f32 	%p238, %f292, %f38;
	mov.u64 	%rd409, %rd478;
	mov.f32 	%f231, %f292;
	@%p238 bra 	$L__BB8_47;
	setp.lt.f32 	%p239, %f38, %f292;
	mov.u64 	%rd409, %rd43;
	mov.f32 	%f231, %f38;
	@%p239 bra 	$L__BB8_47;
	setp.lt.s64 	%p240, %rd478, %rd43;
	min.s64 	%rd409, %rd478, %rd43;
	selp.f32 	%f231, %f292, %f38, %p240;
$L__BB8_47:
	ld.shared.f32 	%f41, [_ZN6thrust24THRUST_300001_SM_1000_NS8cuda_cub4core6detail5shmemE+40];
	ld.shared.u64 	%rd46, [_ZN6thrust24THRUST_300001_SM_1000_NS8cuda_cub4core6detail5shmemE+48];
	setp.lt.f32 	%p241, %f231, %f41;
	mov.u64 	%rd410, %rd409;
	mov.f32 	%f232, %f231;
	@%p241 bra 	$L__BB8_50;
	setp.lt.f32 	%p242, %f41, %f231;
	mov.u64 	%rd410, %rd46;
	mov.f32 	%f232, %f41;
	@%p242 bra 	$L__BB8_50;
	setp.lt.s64 	%p243, %rd409, %rd46;
	min.s64 	%rd410, %rd409, %rd46;
	selp.f32 	%f232, %f231, %f41, %p243;
$L__BB8_50:
	ld.shared.f32 	%f44, [_ZN6thrust24THRUST_300001_SM_1000_NS8cuda_cub4core6detail5shmemE+56];
	ld.shared.u64 	%rd49, [_ZN6thrust24THRUST_300001_SM_1000_NS8cuda_cub4core6detail5shmemE+64];
	setp.lt.f32 	%p244, %f232, %f44;
	mov.u64 	%rd411, %rd410;
	mov.f32 	%f233, %f232;
	@%p244 bra 	$L__BB8_53;
	setp.lt.f32 	%p245, %f44, %f232;
	mov.u64 	%rd411, %rd49;
	mov.f32 	%f233, %f44;
	@%p245 bra 	$L__BB8_53;
	setp.lt.s64 	%p246, %rd410, %rd49;
	min.s64 	%rd411, %rd410, %rd49;
	selp.f32 	%f233, %f232, %f44, %p246;
$L__BB8_53:
	ld.shared.f32 	%f47, [_ZN6thrust24THRUST_300001_SM_1000_NS8cuda_cub4core6detail5shmemE+72];
	ld.shared.u64 	%rd52, [_ZN6thrust24THRUST_300001_SM_1000_NS8cuda_cub4core6detail5shmemE+80];
	setp.lt.f32 	%p247, %f233, %f47;
	mov.u64 	%rd412, %rd411;
	mov.f32 	%f234, %f233;
	@%p247 bra 	$L__BB8_56;
	setp.lt.f32 	%p248, %f47, %f233;
	mov.u64 	%rd412, %rd52;
	mov.f32 	%f234, %f47;
	@%p248 bra 	$L__BB8_56;
	setp.lt.s64 	%p249, %rd411, %rd52;
	min.s64 	%rd412, %rd411, %rd52;
	selp.f32 	%f234, %f233, %f47, %p249;
$L__BB8_56:
	ld.shared.f32 	%f50, [_ZN6thrust24THRUST_300001_SM_1000_NS8cuda_cub4core6detail5shmemE+88];
	ld.shared.u64 	%rd55, [_ZN6thrust24THRUST_300001_SM_1000_NS8cuda_cub4core6detail5shmemE+96];
	setp.lt.f32 	%p250, %f234, %f50;
	mov.u64 	%rd413, %rd412;
	mov.f32 	%f235, %f234;
	@%p250 bra 	$L__BB8_59;
	setp.lt.f32 	%p251, %f50, %f234;
	mov.u64 	%rd413, %rd55;
	mov.f32 	%f235, %f50;
	@%p251 bra 	$L__BB8_59;
	setp.lt.s64 	%p252, %rd412, %rd55;
	min.s64 	%rd413, %rd412, %rd55;
	selp.f32 	%f235, %f234, %f50, %p252;
$L__BB8_59:
	ld.shared.f32 	%f53, [_ZN6thrust24THRUST_300001_SM_1000_NS8cuda_cub4core6detail5shmemE+104];
	ld.shared.u64 	%rd58, [_ZN6thrust24THRUST_300001_SM_1000_NS8cuda_cub4core6detail5shmemE+112];
	setp.lt.f32 	%p253, %f235, %f53;
	mov.u64 	%rd414, %rd413;
	mov.f32 	%f236, %f235;
	@%p253 bra 	$L__BB8_62;
	setp.lt.f32 	%p254, %f53, %f235;
	mov.u64 	%rd414, %rd58;
	mov.f32 	%f236, %f53;
	@%p254 bra 	$L__BB8_62;
	setp.lt.s64 	%p255, %rd413, %rd58;
	min.s64 	%rd414, %rd413, %rd58;
	selp.f32 	%f236, %f235, %f53, %p255;
$L__BB8_62:
	ld.shared.f32 	%f56, [_ZN6thrust24THRUST_300001_SM_1000_NS8cuda_cub4core6detail5shmemE+120];
	ld.shared.u64 	%rd61, [_ZN6thrust24THRUST_300001_SM_1000_NS8cuda_cub4core6detail5shmemE+128];
	setp.lt.f32 	%p256, %f236, %f56;
	mov.f32 	%f292, %f236;
	mov.u64 	%rd478, %rd414;
	@%p256 bra 	$L__BB8_236;
	setp.lt.f32 	%p257, %f56, %f236;
	mov.f32 	%f292, %f56;
	mov.u64 	%rd478, %rd61;
	@%p257 bra 	$L__BB8_236;
	setp.lt.s64 	%p258, %rd414, %rd61;
	min.s64 	%rd478, %rd414, %rd61;
	selp.f32 	%f292, %f236, %f56, %p258;
	bra.uni 	$L__BB8_236;
$L__BB8_65:
	// begin inline asm
	mov.u32 %r208, %laneid;
	// end inline asm
	and.b32  	%r229, %r1, 992;
	add.s32 	%r230, %r229, 32;
	setp.gt.s32 	%p155, %r230, %r29;
	not.b32 	%r231, %r229;
	add.s32 	%r232, %r29, %r231;
	selp.b32 	%r227, %r232, 31, %p155;
	mov.b32 	%r210, %f224;
	mov.b32 	%r226, 1;
	mov.b32 	%r228, -1;
	// begin inline asm
	shfl.sync.down.b32 %r209, %r210, %r226, %r227, %r228;
	// end inline asm
	mov.b32 	%f58, %r209;
	// begin inline asm
	shfl.sync.down.b32 %r214, %r215, %r226, %r227, %r228;
	// end inline asm
	mov.b64 	{%r220, %r225}, %rd402;
	// begin inline asm
	shfl.sync.down.b32 %r219, %r220, %r226, %r227, %r228;
	// end inline asm
	// begin inline asm
	shfl.sync.down.b32 %r224, %r225, %r226, %r227, %r228;
	// end inline asm
	mov.b64 	%rd63, {%r219, %r224};
	setp.ge.s32 	%p156, %r208, %r227;
	setp.lt.f32 	%p157, %f224, %f58;
	or.pred  	%p158, %p156, %p157;
	mov.u64 	%rd415, %rd402;
	mov.f32 	%f237, %f224;
	@%p158 bra 	$L__BB8_68;
	setp.gt.f32 	%p159, %f224, %f58;
	mov.u64 	%rd415, %rd63;
	mov.f32 	%f237, %f58;
	@%p159 bra 	$L__BB8_68;
	setp.lt.s64 	%p160, %rd402, %rd63;
	min.s64 	%rd415, %rd402, %rd63;
	selp.f32 	%f237, %f224, %f58, %p160;
$L__BB8_68:
	mov.b32 	%r234, %f237;
	mov.b32 	%r250, 2;
	mov.b32 	%r252, -1;
	// begin inline asm
	shfl.sync.down.b32 %r233, %r234, %r250, %r227, %r252;
	// end inline asm
	mov.b32 	%f61, %r233;
	// begin inline asm
	shfl.sync.down.b32 %r238, %r239, %r250, %r227, %r252;
	// end inline asm
	mov.b64 	{%r244, %r249}, %rd415;
	// begin inline asm
	shfl.sync.down.b32 %r243, %r244, %r250, %r227, %r252;
	// end inline asm
	// begin inline asm
	shfl.sync.down.b32 %r248, %r249, %r250, %r227, %r252;
	// end inline asm
	mov.b64 	%rd66, {%r243, %r248};
	add.s32 	%r253, %r208, 2;
	setp.gt.s32 	%p161, %r253, %r227;
	setp.lt.f32 	%p162, %f237, %f61;
	or.pred  	%p163, %p161, %p162;
	mov.u64 	%rd416, %rd415;
	mov.f32 	%f238, %f237;
	@%p163 bra 	$L__BB8_71;
	setp.gt.f32 	%p164, %f237, %f61;
	mov.u64 	%rd416, %rd66;
	mov.f32 	%f238, %f61;
	@%p164 bra 	$L__BB8_71;
	setp.lt.s64 	%p165, %rd415, %rd66;
	min.s64 	%rd416, %rd415, %rd66;
	selp.f32 	%f238, %f237, %f61, %p165;
$L__BB8_71:
	mov.b32 	%r255, %f238;
	mov.b32 	%r271, 4;
	mov.b32 	%r273, -1;
	// begin inline asm
	shfl.sync.down.b32 %r254, %r255, %r271, %r227, %r273;
	// end inline asm
	mov.b32 	%f64, %r254;
	// begin inline asm
	shfl.sync.down.b32 %r259, %r260, %r271, %r227, %r273;
	// end inline asm
	mov.b64 	{%r265, %r270}, %rd416;
	// begin inline asm
	shfl.sync.down.b32 %r264, %r265, %r271, %r227, %r273;
	// end inline asm
	// begin inline asm
	shfl.sync.down.b32 %r269, %r270, %r271, %r227, %r273;
	// end inline asm
	mov.b64 	%rd69, {%r264, %r269};
	add.s32 	%r274, %r208, 4;
	setp.gt.s32 	%p166, %r274, %r227;
	setp.lt.f32 	%p167, %f238, %f64;
	or.pred  	%p168, %p166, %p167;
	mov.f32 	%f239, %f238;
	mov.u64 	%rd417, %rd416;
	@%p168 bra 	$L__BB8_74;
	setp.gt.f32 	%p169, %f238, %f64;
	mov.f32 	%f239, %f64;
	mov.u64 	%rd417, %rd69;
	@%p169 bra 	$L__BB8_74;
	setp.lt.s64 	%p170, %rd416, %rd69;
	selp.f32 	%f239, %f238, %f64, %p170;
	min.s64 	%rd417, %rd416, %rd69;
$L__BB8_74:
	mov.b32 	%r276, %f239;
	mov.b32 	%r292, 8;
	mov.b32 	%r294, -1;
	// begin inline asm
	shfl.sync.down.b32 %r275, %r276, %r292, %r227, %r294;
	// end inline asm
	mov.b32 	%f67, %r275;
	// begin inline asm
	shfl.sync.down.b32 %r280, %r281, %r292, %r227, %r294;
	// end inline asm
	mov.b64 	{%r286, %r291}, %rd417;
	// begin inline asm
	shfl.sync.down.b32 %r285, %r286, %r292, %r227, %r294;
	// end inline asm
	// begin inline asm
	shfl.sync.down.b32 %r290, %r291, %r292, %r227, %r294;
	// end inline asm
	mov.b64 	%rd72, {%r285, %r290};
	add.s32 	%r295, %r208, 8;
	setp.gt.s32 	%p171, %r295, %r227;
	setp.lt.f32 	%p172, %f239, %f67;
	or.pred  	%p173, %p171, %p172;
	mov.f32 	%f240, %f239;
	mov.u64 	%rd418, %rd417;
	@%p173 bra 	$L__BB8_77;
	setp.gt.f32 	%p174, %f239, %f67;
	mov.f32 	%f240, %f67;
	mov.u64 	%rd418, %rd72;
	@%p174 bra 	$L__BB8_77;
	setp.lt.s64 	%p175, %rd417, %rd72;
	selp.f32 	%f240, %f239, %f67, %p175;
	min.s64 	%rd418, %rd417, %rd72;
$L__BB8_77:
	mov.b32 	%r297, %f240;
	mov.b32 	%r313, 16;
	mov.b32 	%r315, -1;
	// begin inline asm
	shfl.sync.down.b32 %r296, %r297, %r313, %r227, %r315;
	// end inline asm
	mov.b32 	%f70, %r296;
	// begin inline asm
	shfl.sync.down.b32 %r301, %r302, %r313, %r227, %r315;
	// end inline asm
	mov.b64 	{%r307, %r312}, %rd418;
	// begin inline asm
	shfl.sync.down.b32 %r306, %r307, %r313, %r227, %r315;
	// end inline asm
	// begin inline asm
	shfl.sync.down.b32 %r311, %r312, %r313, %r227, %r315;
	// end inline asm
	mov.b64 	%rd75, {%r306, %r311};
	add.s32 	%r316, %r208, 16;
	setp.gt.s32 	%p176, %r316, %r227;
	setp.lt.f32 	%p177, %f240, %f70;
	or.pred  	%p178, %p176, %p177;
	mov.f32 	%f292, %f240;
	mov.u64 	%rd478, %rd418;
	@%p178 bra 	$L__BB8_80;
	setp.gt.f32 	%p179, %f240, %f70;
	mov.f32 	%f292, %f70;
	mov.u64 	%rd478, %rd75;
	@%p179 bra 	$L__BB8_80;
	setp.lt.s64 	%p180, %rd418, %rd75;
	selp.f32 	%f292, %f240, %f70, %p180;
	min.s64 	%rd478, %rd418, %rd75;
$L__BB8_80:
	setp.ne.s32 	%p181, %r208, 0;
	@%p181 bra 	$L__BB8_82;
	shr.u32 	%r317, %r1, 1;
	and.b32  	%r318, %r317, 496;
	mov.u32 	%r319, _ZN6thrust24THRUST_300001_SM_1000_NS8cuda_cub4core6detail5shmemE;
	add.s32 	%r320, %r319, %r318;
	st.shared.f32 	[%r320+8], %f292;
	st.shared.u64 	[%r320+16], %rd478;
$L__BB8_82:
	bar.sync 	0;
	setp.ne.s32 	%p182, %r1, 0;
	@%p182 bra 	$L__BB8_236;
	setp.lt.s32 	%p183, %r29, 33;
	mov.f32 	%f242, %f292;
	mov.u64 	%rd420, %rd478;
	@%p183 bra 	$L__BB8_87;
	ld.shared.f32 	%f73, [_ZN6thrust24THRUST_300001_SM_1000_NS8cuda_cub4core6detail5shmemE+24];
	ld.shared.u64 	%rd78, [_ZN6thrust24THRUST_300001_SM_1000_NS8cuda_cub4core6detail5shmemE+32];
	setp.lt.f32 	%p184, %f292, %f73;
	mov.f32 	%f242, %f292;
	mov.u64 	%rd420, %rd478;
	@%p184 bra 	$L__BB8_87;
	setp.lt.f32 	%p185, %f73, %f292;
	mov.f32 	%f242, %f73;
	mov.u64 	%rd420, %rd78;
	@%p185 bra 	$L__BB8_87;
	setp.lt.s64 	%p186, %rd478, %rd78;
	selp.f32 	%f242, %f292, %f73, %p186;
	min.s64 	%rd420, %rd478, %rd78;
$L__BB8_87:
	setp.lt.s32 	%p187, %r29, 65;
	mov.f32 	%f243, %f242;
	mov.u64 	%rd421, %rd420;
	@%p187 bra 	$L__BB8_91;
	ld.shared.f32 	%f76, [_ZN6thrust24THRUST_300001_SM_1000_NS8cuda_cub4core6detail5shmemE+40];
	ld.shared.u64 	%rd81, [_ZN6thrust24THRUST_300001_SM_1000_NS8cuda_cub4core6detail5shmemE+48];
	setp.lt.f32 	%p188, %f242, %f76;
	mov.f32 	%f243, %f242;
	mov.u64 	%rd421, %rd420;
	@%p188 bra 	$L__BB8_91;
	setp.lt.f32 	%p189, %f76, %f242;
	mov.f32 	%f243, %f76;
	mov.u64 	%rd421, %rd81;
	@%p189 bra 	$L__BB8_91;
	setp.lt.s64 	%p190, %rd420, %rd81;
	selp.f32 	%f243, %f242, %f76, %p190;
	min.s64 	%rd421, %rd420, %rd81;
$L__BB8_91:
	setp.lt.s32 	%p191, %r29, 97;
	mov.f32 	%f244, %f243;
	mov.u64 	%rd422, %rd421;
	@%p191 bra 	$L__BB8_95;
	ld.shared.f32 	%f79, [_ZN6thrust24THRUST_300001_SM_1000_NS8cuda_cub4core6detail5shmemE+56];
	ld.shared.u64 	%rd84, [_ZN6thrust24THRUST_300001_SM_1000_NS8cuda_cub4core6detail5shmemE+64];
	setp.lt.f32 	%p192, %f243, %f79;
	mov.f32 	%f244, %f243;
	mov.u64 	%rd422, %rd421;
	@%p192 bra 	$L__BB8_95;
	setp.lt.f32 	%p193, %f79, %f243;
	mov.f32 	%f244, %f79;
	mov.u64 	%rd422, %rd84;
	@%p193 bra 	$L__BB8_95;
	setp.lt.s64 	%p194, %rd421, %rd84;
	selp.f32 	%f244, %f243, %f79, %p194;
	min.s64 	%rd422, %rd421, %rd84;
$L__BB8_95:
	setp.lt.s32 	%p195, %r29, 129;
	mov.f32 	%f245, %f244;
	mov.u64 	%rd423, %rd422;
	@%p195 bra 	$L__BB8_99;
	ld.shared.f32 	%f82, [_ZN6thrust24THRUST_300001_SM_1000_NS8cuda_cub4core6detail5shmemE+72];
	ld.shared.u64 	%rd87, [_ZN6thrust24THRUST_300001_SM_1000_NS8cuda_cub4core6detail5shmemE+80];
	setp.lt.f32 	%p196, %f244, %f82;
	mov.f32 	%f245, %f244;
	mov.u64 	%rd423, %rd422;
	@%p196 bra 	$L__BB8_99;
	setp.lt.f32 	%p197, %f82, %f244;
	mov.f32 	%f245, %f82;
	mov.u64 	%rd423, %rd87;
	@%p197 bra 	$L__BB8_99;
	setp.lt.s64 	%p198, %rd422, %rd87;
	selp.f32 	%f245, %f244, %f82, %p198;
	min.s64 	%rd423, %rd422, %rd87;
$L__BB8_99:
	setp.lt.s32 	%p199, %r29, 161;
	mov.f32 	%f246, %f245;
	mov.u64 	%rd424, %rd423;
	@%p199 bra 	$L__BB8_103;
	ld.shared.f32 	%f85, [_ZN6thrust24THRUST_300001_SM_1000_NS8cuda_cub4core6detail5shmemE+88];
	ld.shared.u64 	%rd90, [_ZN6thrust24THRUST_300001_SM_1000_NS8cuda_cub4core6detail5shmemE+96];
	setp.lt.f32 	%p200, %f245, %f85;
	mov.f32 	%f246, %f245;
	mov.u64 	%rd424, %rd423;
	@%p200 bra 	$L__BB8_103;
	setp.lt.f32 	%p201, %f85, %f245;
	mov.f32 	%f246, %f85;
	mov.u64 	%rd424, %rd90;
	@%p201 bra 	$L__BB8_103;
	setp.lt.s64 	%p202, %rd423, %rd90;
	selp.f32 	%f246, %f245, %f85, %p202;
	min.s64 	%rd424, %rd423, %rd90;
$L__BB8_103:
	setp.lt.s32 	%p203, %r29, 193;
	mov.f32 	%f247, %f246;
	mov.u64 	%rd425, %rd424;
	@%p203 bra 	$L__BB8_107;
	ld.shared.f32 	%f88, [_ZN6thrust24THRUST_300001_SM_1000_NS8cuda_cub4core6detail5shmemE+104];
	ld.shared.u64 	%rd93, [_ZN6thrust24THRUST_300001_SM_1000_NS8cuda_cub4core6detail5shmemE+112];
	setp.lt.f32 	%p204, %f246, %f88;
	mov.f32 	%f247, %f246;
	mov.u64 	%rd425, %rd424;
	@%p204 bra 	$L__BB8_107;
	setp.lt.f32 	%p205, %f88, %f246;
	mov.f32 	%f247, %f88;
	mov.u64 	%rd425, %rd93;
	@%p205 bra 	$L__BB8_107;
	setp.lt.s64 	%p206, %rd424, %rd93;
	selp.f32 	%f247, %f246, %f88, %p206;
	min.s64 	%rd425, %rd424, %rd93;
$L__BB8_107:
	setp.lt.s32 	%p207, %r29, 225;
	mov.f32 	%f292, %f247;
	mov.u64 	%rd478, %rd425;
	@%p207 bra 	$L__BB8_236;
	ld.shared.f32 	%f91, [_ZN6thrust24THRUST_300001_SM_1000_NS8cuda_cub4core6detail5shmemE+120];
	ld.shared.u64 	%rd96, [_ZN6thrust24THRUST_300001_SM_1000_NS8cuda_cub4core6detail5shmemE+128];
	setp.lt.f32 	%p208, %f247, %f91;
	mov.f32 	%f292, %f247;
	mov.u64 	%rd478, %rd425;
	@%p208 bra 	$L__BB8_236;
	setp.lt.f32 	%p209, %f91, %f247;
	mov.f32 	%f292, %f91;
	mov.u64 	%rd478, %rd96;
	@%p209 bra 	$L__BB8_236;
	setp.lt.s64 	%p210, %rd425, %rd96;
	selp.f32 	%f292, %f247, %f91, %p210;
	min.s64 	%rd478, %rd425, %rd96;
	bra.uni 	$L__BB8_236;
$L__BB8_111:
	mov.u32 	%r16, %tid.x;
	cvt.u64.u32 	%rd98, %r16;
	mul.wide.u32 	%rd258, %r16, 16;
	add.s64 	%rd239, %rd236, %rd258;
	// begin inline asm
	ld.global.nc.u64 %rd238, [%rd239];
	// end inline asm
	mov.b64 	{%r30, %r31}, %rd238;
	mov.b32 	%f93, %r30;
	add.s64 	%rd241, %rd239, 8;
	// begin inline asm
	ld.global.nc.u64 %rd240, [%rd241];
	// end inline asm
	add.s64 	%rd243, %rd239, 4096;
	// begin inline asm
	ld.global.nc.u64 %rd242, [%rd243];
	// end inline asm
	mov.b64 	{%r32, %r33}, %rd242;
	mov.b32 	%f94, %r32;
	add.s64 	%rd245, %rd239, 4104;
	// begin inline asm
	ld.global.nc.u64 %rd244, [%rd245];
	// end inline asm
	add.s64 	%rd247, %rd239, 8192;
	// begin inline asm
	ld.global.nc.u64 %rd246, [%rd247];
	// end inline asm
	mov.b64 	{%r34, %r35}, %rd246;
	mov.b32 	%f95, %r34;
	add.s64 	%rd249, %rd239, 8200;
	// begin inline asm
	ld.global.nc.u64 %rd248, [%rd249];
	// end inline asm
	add.s64 	%rd251, %rd239, 12288;
	// begin inline asm
	ld.global.nc.u64 %rd250, [%rd251];
	// end inline asm
	mov.b64 	{%r36, %r37}, %rd250;
	mov.b32 	%f96, %r36;
	add.s64 	%rd253, %rd239, 12296;
	// begin inline asm
	ld.global.nc.u64 %rd252, [%rd253];
	// end inline asm
	add.s64 	%rd255, %rd239, 16384;
	// begin inline asm
	ld.global.nc.u64 %rd254, [%rd255];
	// end inline asm
	mov.b64 	{%r38, %r39}, %rd254;
	mov.b32 	%f97, %r38;
	add.s64 	%rd257, %rd239, 16392;
	// begin inline asm
	ld.global.nc.u64 %rd256, [%rd257];
	// end inline asm
	setp.lt.f32 	%p3, %f93, %f94;
	mov.f32 	%f248, %f93;
	mov.u64 	%rd426, %rd240;
	@%p3 bra 	$L__BB8_114;
	setp.lt.f32 	%p4, %f94, %f93;
	mov.f32 	%f248, %f94;
	mov.u64 	%rd426, %rd244;
	@%p4 bra 	$L__BB8_114;
	setp.lt.s64 	%p5, %rd240, %rd244;
	selp.f32 	%f248, %f93, %f94, %p5;
	min.s64 	%rd426, %rd240, %rd244;
$L__BB8_114:
	setp.lt.f32 	%p6, %f248, %f95;
	mov.f32 	%f249, %f248;
	mov.u64 	%rd427, %rd426;
	@%p6 bra 	$L__BB8_117;
	setp.lt.f32 	%p7, %f95, %f248;
	mov.f32 	%f249, %f95;
	mov.u64 	%rd427, %rd248;
	@%p7 bra 	$L__BB8_117;
	setp.lt.s64 	%p8, %rd426, %rd248;
	selp.f32 	%f249, %f248, %f95, %p8;
	min.s64 	%rd427, %rd426, %rd248;
$L__BB8_117:
	setp.lt.f32 	%p9, %f249, %f96;
	mov.f32 	%f250, %f249;
	mov.u64 	%rd428, %rd427;
	@%p9 bra 	$L__BB8_120;
	setp.lt.f32 	%p10, %f96, %f249;
	mov.f32 	%f250, %f96;
	mov.u64 	%rd428, %rd252;
	@%p10 bra 	$L__BB8_120;
	setp.lt.s64 	%p11, %rd427, %rd252;
	selp.f32 	%f250, %f249, %f96, %p11;
	min.s64 	%rd428, %rd427, %rd252;
$L__BB8_120:
	setp.lt.f32 	%p12, %f250, %f97;
	mov.f32 	%f279, %f250;
	mov.u64 	%rd465, %rd428;
	@%p12 bra 	$L__BB8_123;
	setp.lt.f32 	%p13, %f97, %f250;
	mov.f32 	%f279, %f97;
	mov.u64 	%rd465, %rd256;
	@%p13 bra 	$L__BB8_123;
	setp.lt.s64 	%p14, %rd428, %rd256;
	selp.f32 	%f279, %f250, %f97, %p14;
	min.s64 	%rd465, %rd428, %rd256;
$L__BB8_123:
	setp.lt.u32 	%p15, %r29, 2560;
	mov.b64 	%rd444, 1280;
	@%p15 bra 	$L__BB8_174;
	add.s64 	%rd262, %rd1, -2560;
	mul.hi.u64 	%rd263, %rd262, -3689348814741910323;
	shr.u64 	%rd112, %rd263, 10;
	setp.lt.u64 	%p16, %rd262, 1280;
	mov.b64 	%rd444, 1280;
	@%p16 bra 	$L__BB8_157;
	add.s64 	%rd265, %rd112, 1;
	and.b64  	%rd430, %rd265, 36028797018963966;
	shl.b64 	%rd266, %rd98, 4;
	add.s64 	%rd267, %rd266, %rd236;
	add.s64 	%rd431, %rd267, 57352;
	mov.b64 	%rd444, 1280;
$L__BB8_126:
	add.s64 	%rd269, %rd431, -36872;
	// begin inline asm
	ld.global.nc.u64 %rd268, [%rd269];
	// end inline asm
	mov.b64 	{%r40, %r41}, %rd268;
	mov.b32 	%f107, %r40;
	add.s64 	%rd271, %rd431, -36864;
	// begin inline asm
	ld.global.nc.u64 %rd270, [%rd271];
	// end inline asm
	add.s64 	%rd273, %rd431, -32776;
	// begin inline asm
	ld.global.nc.u64 %rd272, [%rd273];
	// end inline asm
	mov.b64 	{%r42, %r43}, %rd272;
	mov.b32 	%f108, %r42;
	add.s64 	%rd275, %rd431, -32768;
	// begin inline asm
	ld.global.nc.u64 %rd274, [%rd275];
	// end inline asm
	add.s64 	%rd277, %rd431, -28680;
	// begin inline asm
	ld.global.nc.u64 %rd276, [%rd277];
	// end inline asm
	mov.b64 	{%r44, %r45}, %rd276;
	mov.b32 	%f109, %r44;
	add.s64 	%rd279, %rd431, -28672;
	// begin inline asm
	ld.global.nc.u64 %rd278, [%rd279];
	// end inline asm
	add.s64 	%rd281, %rd431, -24584;
	// begin inline asm
	ld.global.nc.u64 %rd280, [%rd281];
	// end inline asm
	mov.b64 	{%r46, %r47}, %rd280;
	mov.b32 	%f110, %r46;
	add.s64 	%rd283, %rd431, -24576;
	// begin inline asm
	ld.global.nc.u64 %rd282, [%rd283];
	// end inline asm
	add.s64 	%rd285, %rd431, -20488;
	// begin inline asm
	ld.global.nc.u64 %rd284, [%rd285];
	// end inline asm
	mov.b64 	{%r48, %r49}, %rd284;
	mov.b32 	%f111, %r48;
	add.s64 	%rd287, %rd431, -20480;
	// begin inline asm
	ld.global.nc.u64 %rd286, [%rd287];
	// end inline asm
	setp.lt.f32 	%p17, %f279, %f107;
	mov.f32 	%f253, %f279;
	mov.u64 	%rd434, %rd465;
	@%p17 bra 	$L__BB8_129;
	setp.lt.f32 	%p18, %f107, %f279;
	mov.f32 	%f253, %f107;
	mov.u64 	%rd434, %rd270;
	@%p18 bra 	$L__BB8_129;
	setp.lt.s64 	%p19, %rd465, %rd270;
	selp.f32 	%f253, %f279, %f107, %p19;
	min.s64 	%rd434, %rd465, %rd270;
$L__BB8_129:
	setp.lt.f32 	%p20, %f253, %f108;
	mov.f32 	%f254, %f253;
	mov.u64 	%rd435, %rd434;
	@%p20 bra 	$L__BB8_132;
	setp.lt.f32 	%p21, %f108, %f253;
	mov.f32 	%f254, %f108;
	mov.u64 	%rd435, %rd274;
	@%p21 bra 	$L__BB8_132;
	setp.lt.s64 	%p22, %rd434, %rd274;
	selp.f32 	%f254, %f253, %f108, %p22;
	min.s64 	%rd435, %rd434, %rd274;
$L__BB8_132:
	setp.lt.f32 	%p23, %f254, %f109;
	mov.f32 	%f255, %f254;
	mov.u64 	%rd436, %rd435;
	@%p23 bra 	$L__BB8_135;
	setp.lt.f32 	%p24, %f109, %f254;
	mov.f32 	%f255, %f109;
	mov.u64 	%rd436, %rd278;
	@%p24 bra 	$L__BB8_135;
	setp.lt.s64 	%p25, %rd435, %rd278;
	selp.f32 	%f255, %f254, %f109, %p25;
	min.s64 	%rd436, %rd435, %rd278;
$L__BB8_135:
	setp.lt.f32 	%p26, %f255, %f110;
	mov.f32 	%f256, %f255;
	mov.u64 	%rd437, %rd436;
	@%p26 bra 	$L__BB8_138;
	setp.lt.f32 	%p27, %f110, %f255;
	mov.f32 	%f256, %f110;
	mov.u64 	%rd437, %rd282;
	@%p27 bra 	$L__BB8_138;
	setp.lt.s64 	%p28, %rd436, %rd282;
	selp.f32 	%f256, %f255, %f110, %p28;
	min.s64 	%rd437, %rd436, %rd282;
$L__BB8_138:
	setp.lt.f32 	%p29, %f256, %f111;
	mov.f32 	%f257, %f256;
	mov.u64 	%rd438, %rd437;
	@%p29 bra 	$L__BB8_141;
	setp.lt.f32 	%p30, %f111, %f256;
	mov.f32 	%f257, %f111;
	mov.u64 	%rd438, %rd286;
	@%p30 bra 	$L__BB8_141;
	setp.lt.s64 	%p31, %rd437, %rd286;
	selp.f32 	%f257, %f256, %f111, %p31;
	min.s64 	%rd438, %rd437, %rd286;
$L__BB8_141:
	add.s64 	%rd289, %rd431, -16392;
	// begin inline asm
	ld.global.nc.u64 %rd288, [%rd289];
	// end inline asm
	mov.b64 	{%r50, %r51}, %rd288;
	mov.b32 	%f122, %r50;
	add.s64 	%rd291, %rd431, -16384;
	// begin inline asm
	ld.global.nc.u64 %rd290, [%rd291];
	// end inline asm
	add.s64 	%rd293, %rd431, -12296;
	// begin inline asm
	ld.global.nc.u64 %rd292, [%rd293];
	// end inline asm
	mov.b64 	{%r52, %r53}, %rd292;
	mov.b32 	%f123, %r52;
	add.s64 	%rd295, %rd431, -12288;
	// begin inline asm
	ld.global.nc.u64 %rd294, [%rd295];
	// end inline asm
	add.s64 	%rd297, %rd431, -8200;
	// begin inline asm
	ld.global.nc.u64 %rd296, [%rd297];
	// end inline asm
	mov.b64 	{%r54, %r55}, %rd296;
	mov.b32 	%f124, %r54;
	add.s64 	%rd299, %rd431, -8192;
	// begin inline asm
	ld.global.nc.u64 %rd298, [%rd299];
	// end inline asm
	add.s64 	%rd301, %rd431, -4104;
	// begin inline asm
	ld.global.nc.u64 %rd300, [%rd301];
	// end inline asm
	mov.b64 	{%r56, %r57}, %rd300;
	mov.b32 	%f125, %r56;
	add.s64 	%rd303, %rd431, -4096;
	// begin inline asm
	ld.global.nc.u64 %rd302, [%rd303];
	// end inline asm
	add.s64 	%rd305, %rd431, -8;
	// begin inline asm
	ld.global.nc.u64 %rd304, [%rd305];
	// end inline asm
	mov.b64 	{%r58, %r59}, %rd304;
	mov.b32 	%f126, %r58;
	// begin inline asm
	ld.global.nc.u64 %rd306, [%rd431];
	// end inline asm
	setp.lt.f32 	%p32, %f257, %f122;
	mov.f32 	%f258, %f257;
	mov.u64 	%rd439, %rd438;
	@%p32 bra 	$L__BB8_144;
	setp.lt.f32 	%p33, %f122, %f257;
	mov.f32 	%f258, %f122;
	mov.u64 	%rd439, %rd290;
	@%p33 bra 	$L__BB8_144;
	setp.lt.s64 	%p34, %rd438, %rd290;
	selp.f32 	%f258, %f257, %f122, %p34;
	min.s64 	%rd439, %rd438, %rd290;
$L__BB8_144:
	setp.lt.f32 	%p35, %f258, %f123;
	mov.f32 	%f259, %f258;
	mov.u64 	%rd440, %rd439;
	@%p35 bra 	$L__BB8_147;
	setp.lt.f32 	%p36, %f123, %f258;
	mov.f32 	%f259, %f123;
	mov.u64 	%rd440, %rd294;
	@%p36 bra 	$L__BB8_147;
	setp.lt.s64 	%p37, %rd439, %rd294;
	selp.f32 	%f259, %f258, %f123, %p37;
	min.s64 	%rd440, %rd439, %rd294;
$L__BB8_147:
	setp.lt.f32 	%p38, %f259, %f124;
	mov.f32 	%f260, %f259;
	mov.u64 	%rd441, %rd440;
	@%p38 bra 	$L__BB8_150;
	setp.lt.f32 	%p39, %f124, %f259;
	mov.f32 	%f260, %f124;
	mov.u64 	%rd441, %rd298;
	@%p39 bra 	$L__BB8_150;
	setp.lt.s64 	%p40, %rd440, %rd298;
	selp.f32 	%f260, %f259, %f124, %p40;
	min.s64 	%rd441, %rd440, %rd298;
$L__BB8_150:
	setp.lt.f32 	%p41, %f260, %f125;
	mov.f32 	%f261, %f260;
	mov.u64 	%rd442, %rd441;
	@%p41 bra 	$L__BB8_153;
	setp.lt.f32 	%p42, %f125, %f260;
	mov.f32 	%f261, %f125;
	mov.u64 	%rd442, %rd302;
	@%p42 bra 	$L__BB8_153;
	setp.lt.s64 	%p43, %rd441, %rd302;
	selp.f32 	%f261, %f260, %f125, %p43;
	min.s64 	%rd442, %rd441, %rd302;
$L__BB8_153:
	setp.lt.f32 	%p44, %f261, %f126;
	mov.f32 	%f279, %f261;
	mov.u64 	%rd465, %rd442;
	@%p44 bra 	$L__BB8_156;
	setp.lt.f32 	%p45, %f126, %f261;
	mov.f32 	%f279, %f126;
	mov.u64 	%rd465, %rd306;
	@%p45 bra 	$L__BB8_156;
	setp.lt.s64 	%p46, %rd442, %rd306;
	selp.f32 	%f279, %f261, %f126, %p46;
	min.s64 	%rd465, %rd442, %rd306;
$L__BB8_156:
	add.s64 	%rd444, %rd444, 2560;
	add.s64 	%rd431, %rd431, 40960;
	add.s64 	%rd430, %rd430, -2;
	setp.ne.s64 	%p47, %rd430, 0;
	@%p47 bra 	$L__BB8_126;
$L__BB8_157:
	and.b64  	%rd308, %rd112, 1;
	setp.eq.b64 	%p48, %rd308, 1;
	@%p48 bra 	$L__BB8_174;
	shl.b64 	%rd329, %rd444, 4;
	mul.wide.u32 	%rd330, %r16, 16;
	add.s64 	%rd331, %rd236, %rd330;
	add.s64 	%rd310, %rd331, %rd329;
	// begin inline asm
	ld.global.nc.u64 %rd309, [%rd310];
	// end inline asm
	mov.b64 	{%r60, %r61}, %rd309;
	mov.b32 	%f139, %r60;
	add.s64 	%rd312, %rd310, 8;
	// begin inline asm
	ld.global.nc.u64 %rd311, [%rd312];
	// end inline asm
	add.s64 	%rd314, %rd310, 4096;
	// begin inline asm
	ld.global.nc.u64 %rd313, [%rd314];
	// end inline asm
	mov.b64 	{%r62, %r63}, %rd313;
	mov.b32 	%f140, %r62;
	add.s64 	%rd316, %rd310, 4104;
	// begin inline asm
	ld.global.nc.u64 %rd315, [%rd316];
	// end inline asm
	add.s64 	%rd318, %rd310, 8192;
	// begin inline asm
	ld.global.nc.u64 %rd317, [%rd318];
	// end inline asm
	mov.b64 	{%r64, %r65}, %rd317;
	mov.b32 	%f141, %r64;
	add.s64 	%rd320, %rd310, 8200;
	// begin inline asm
	ld.global.nc.u64 %rd319, [%rd320];
	// end inline asm
	add.s64 	%rd322, %rd310, 12288;
	// begin inline asm
	ld.global.nc.u64 %rd321, [%rd322];
	// end inline asm
	mov.b64 	{%r66, %r67}, %rd321;
	mov.b32 	%f142, %r66;
	add.s64 	%rd324, %rd310, 12296;
	// begin inline asm
	ld.global.nc.u64 %rd323, [%rd324];
	// end inline asm
	add.s64 	%rd326, %rd310, 16384;
	// begin inline asm
	ld.global.nc.u64 %rd325, [%rd326];
	// end inline asm
	mov.b64 	{%r68, %r69}, %rd325;
	mov.b32 	%f143, %r68;
	add.s64 	%rd328, %rd310, 16392;
	// begin inline asm
	ld.global.nc.u64 %rd327, [%rd328];
	// end inline asm
	setp.lt.f32 	%p49, %f279, %f139;
	mov.f32 	%f265, %f279;
	mov.u64 	%rd448, %rd465;
	@%p49 bra 	$L__BB8_161;
	setp.lt.f32 	%p50, %f139, %f279;
	mov.f32 	%f265, %f139;
	mov.u64 	%rd448, %rd311;
	@%p50 bra 	$L__BB8_161;
	setp.lt.s64 	%p51, %rd465, %rd311;
	selp.f32 	%f265, %f279, %f139, %p51;
	min.s64 	%rd448, %rd465, %rd311;
$L__BB8_161:
	setp.lt.f32 	%p52, %f265, %f140;
	mov.f32 	%f266, %f265;
	mov.u64 	%rd449, %rd448;
	@%p52 bra 	$L__BB8_164;
	setp.lt.f32 	%p53, %f140, %f265;
	mov.f32 	%f266, %f140;
	mov.u64 	%rd449, %rd315;
	@%p53 bra 	$L__BB8_164;
	setp.lt.s64 	%p54, %rd448, %rd315;
	selp.f32 	%f266, %f265, %f140, %p54;
	min.s64 	%rd449, %rd448, %rd315;
$L__BB8_164:
	setp.lt.f32 	%p55, %f266, %f141;
	mov.f32 	%f267, %f266;
	mov.u64 	%rd450, %rd449;
	@%p55 bra 	$L__BB8_167;
	setp.lt.f32 	%p56, %f141, %f266;
	mov.f32 	%f267, %f141;
	mov.u64 	%rd450, %rd319;
	@%p56 bra 	$L__BB8_167;
	setp.lt.s64 	%p57, %rd449, %rd319;
	selp.f32 	%f267, %f266, %f141, %p57;
	min.s64 	%rd450, %rd449, %rd319;
$L__BB8_167:
	setp.lt.f32 	%p58, %f267, %f142;
	mov.f32 	%f268, %f267;
	mov.u64 	%rd451, %rd450;
	@%p58 bra 	$L__BB8_170;
	setp.lt.f32 	%p59, %f142, %f267;
	mov.f32 	%f268, %f142;
	mov.u64 	%rd451, %rd323;
	@%p59 bra 	$L__BB8_170;
	setp.lt.s64 	%p60, %rd450, %rd323;
	selp.f32 	%f268, %f267, %f142, %p60;
	min.s64 	%rd451, %rd450, %rd323;
$L__BB8_170:
	setp.lt.f32 	%p61, %f268, %f143;
	mov.f32 	%f279, %f268;
	mov.u64 	%rd465, %rd451;
	@%p61 bra 	$L__BB8_173;
	setp.lt.f32 	%p62, %f143, %f268;
	mov.f32 	%f279, %f143;
	mov.u64 	%rd465, %rd327;
	@%p62 bra 	$L__BB8_173;
	setp.lt.s64 	%p63, %rd451, %rd327;
	selp.f32 	%f279, %f268, %f143, %p63;
	min.s64 	%rd465, %rd451, %rd327;
$L__BB8_173:
	add.s64 	%rd444, %rd444, 1280;
$L__BB8_174:
	cvt.s64.s32 	%rd332, %r29;
	setp.ge.s64 	%p64, %rd444, %rd332;
	@%p64 bra 	$L__BB8_197;
	cvt.u32.u64 	%r17, %rd444;
	sub.s32 	%r18, %r29, %r17;
	setp.ge.s32 	%p65, %r16, %r18;
	@%p65 bra 	$L__BB8_197;
	not.b32 	%r70, %r16;
	add.s32 	%r71, %r29, %r70;
	sub.s32 	%r19, %r71, %r17;
	and.b32  	%r72, %r19, 768;
	setp.eq.s32 	%p66, %r72, 768;
	mov.u32 	%r434, %r16;
	@%p66 bra 	$L__BB8_182;
	cvt.u64.u32 	%rd334, %r16;
	add.s64 	%rd335, %rd444, %rd334;
	shl.b64 	%rd336, %rd335, 4;
	add.s64 	%rd455, %rd236, %rd336;
	shr.u32 	%r73, %r19, 8;
	add.s32 	%r74, %r73, 1;
	and.b32  	%r75, %r74, 3;
	neg.s32 	%r432, %r75;
	mov.u32 	%r434, %r16;
$L__BB8_178:
	.pragma "nounroll";
	mov.u64 	%rd176, %rd465;
	mov.f32 	%f155, %f279;
	// begin inline asm
	ld.global.nc.u64 %rd337, [%rd455];
	// end inline asm
	mov.b64 	{%r76, %r77}, %rd337;
	mov.b32 	%f156, %r76;
	add.s64 	%rd340, %rd455, 8;
	// begin inline asm
	ld.global.nc.u64 %rd339, [%rd340];
	// end inline asm
	setp.lt.f32 	%p67, %f155, %f156;
	@%p67 bra 	$L__BB8_181;
	setp.lt.f32 	%p68, %f156, %f155;
	mov.f32 	%f279, %f156;
	mov.u64 	%rd465, %rd339;
	@%p68 bra 	$L__BB8_181;
	setp.lt.s64 	%p69, %rd176, %rd339;
	selp.f32 	%f279, %f155, %f156, %p69;
	min.s64 	%rd465, %rd176, %rd339;
$L__BB8_181:
	add.s32 	%r434, %r434, 256;
	add.s64 	%rd455, %rd455, 4096;
	add.s32 	%r432, %r432, 1;
	setp.ne.s32 	%p70, %r432, 0;
	@%p70 bra 	$L__BB8_178;
$L__BB8_182:
	setp.lt.u32 	%p71, %r19, 768;
	@%p71 bra 	$L__BB8_197;
	cvt.u64.u32 	%rd341, %r434;
	add.s64 	%rd342, %rd444, %rd341;
	shl.b64 	%rd343, %rd342, 4;
	add.s64 	%rd344, %rd343, %rd236;
	add.s64 	%rd460, %rd344, 12296;
$L__BB8_184:
	add.s64 	%rd346, %rd460, -12296;
	// begin inline asm
	ld.global.nc.u64 %rd345, [%rd346];
	// end inline asm
	mov.b64 	{%r78, %r79}, %rd345;
	mov.b32 	%f162, %r78;
	add.s64 	%rd348, %rd460, -12288;
	// begin inline asm
	ld.global.nc.u64 %rd347, [%rd348];
	// end inline asm
	setp.lt.f32 	%p72, %f279, %f162;
	mov.f32 	%f276, %f279;
	mov.u64 	%rd462, %rd465;
	@%p72 bra 	$L__BB8_187;
	setp.lt.f32 	%p73, %f162, %f279;
	mov.f32 	%f276, %f162;
	mov.u64 	%rd462, %rd347;
	@%p73 bra 	$L__BB8_187;
	setp.lt.s64 	%p74, %rd465, %rd347;
	selp.f32 	%f276, %f279, %f162, %p74;
	min.s64 	%rd462, %rd465, %rd347;
$L__BB8_187:
	add.s64 	%rd350, %rd460, -8200;
	// begin inline asm
	ld.global.nc.u64 %rd349, [%rd350];
	// end inline asm
	mov.b64 	{%r80, %r81}, %rd349;
	mov.b32 	%f165, %r80;
	add.s64 	%rd352, %rd460, -8192;
	// begin inline asm
	ld.global.nc.u64 %rd351, [%rd352];
	// end inline asm
	setp.lt.f32 	%p75, %f276, %f165;
	mov.f32 	%f277, %f276;
	mov.u64 	%rd463, %rd462;
	@%p75 bra 	$L__BB8_190;
	setp.lt.f32 	%p76, %f165, %f276;
	mov.f32 	%f277, %f165;
	mov.u64 	%rd463, %rd351;
	@%p76 bra 	$L__BB8_190;
	setp.lt.s64 	%p77, %rd462, %rd351;
	selp.f32 	%f277, %f276, %f165, %p77;
	min.s64 	%rd463, %rd462, %rd351;
$L__BB8_190:
	add.s64 	%rd354, %rd460, -4104;
	// begin inline asm
	ld.global.nc.u64 %rd353, [%rd354];
	// end inline asm
	mov.b64 	{%r82, %r83}, %rd353;
	mov.b32 	%f168, %r82;
	add.s64 	%rd356, %rd460, -4096;
	// begin inline asm
	ld.global.nc.u64 %rd355, [%rd356];
	// end inline asm
	setp.lt.f32 	%p78, %f277, %f168;
	mov.f32 	%f278, %f277;
	mov.u64 	%rd464, %rd463;
	@%p78 bra 	$L__BB8_193;
	setp.lt.f32 	%p79, %f168, %f277;
	mov.f32 	%f278, %f168;
	mov.u64 	%rd464, %rd355;
	@%p79 bra 	$L__BB8_193;
	setp.lt.s64 	%p80, %rd463, %rd355;
	selp.f32 	%f278, %f277, %f168, %p80;
	min.s64 	%rd464, %rd463, %rd355;
$L__BB8_193:
	add.s64 	%rd358, %rd460, -8;
	// begin inline asm
	ld.global.nc.u64 %rd357, [%rd358];
	// end inline asm
	mov.b64 	{%r84, %r85}, %rd357;
	mov.b32 	%f171, %r84;
	// begin inline asm
	ld.global.nc.u64 %rd359, [%rd460];
	// end inline asm
	setp.lt.f32 	%p81, %f278, %f171;
	mov.f32 	%f279, %f278;
	mov.u64 	%rd465, %rd464;
	@%p81 bra 	$L__BB8_196;
	setp.lt.f32 	%p82, %f171, %f278;
	mov.f32 	%f279, %f171;
	mov.u64 	%rd465, %rd359;
	@%p82 bra 	$L__BB8_196;
	setp.lt.s64 	%p83, %rd464, %rd359;
	selp.f32 	%f279, %f278, %f171, %p83;
	min.s64 	%rd465, %rd464, %rd359;
$L__BB8_196:
	add.s32 	%r434, %r434, 1024;
	add.s64 	%rd460, %rd460, 16384;
	setp.lt.s32 	%p84, %r434, %r18;
	@%p84 bra 	$L__BB8_184;
$L__BB8_197:
	// begin inline asm
	mov.u32 %r86, %laneid;
	// end inline asm
	mov.b32 	%r88, %f279;
	mov.b32 	%r104, 1;
	mov.b32 	%r105, 31;
	mov.b32 	%r106, -1;
	// begin inline asm
	shfl.sync.down.b32 %r87, %r88, %r104, %r105, %r106;
	// end inline asm
	mov.b32 	%f175, %r87;
	// begin inline asm
	shfl.sync.down.b32 %r92, %r93, %r104, %r105, %r106;
	// end inline asm
	mov.b64 	{%r98, %r103}, %rd465;
	// begin inline asm
	shfl.sync.down.b32 %r97, %r98, %r104, %r105, %r106;
	// end inline asm
	// begin inline asm
	shfl.sync.down.b32 %r102, %r103, %r104, %r105, %r106;
	// end inline asm
	mov.b64 	%rd200, {%r97, %r102};
	setp.gt.s32 	%p85, %r86, 30;
	setp.lt.f32 	%p86, %f279, %f175;
	or.pred  	%p87, %p85, %p86;
	mov.f32 	%f281, %f279;
	mov.u64 	%rd467, %rd465;
	@%p87 bra 	$L__BB8_200;
	setp.gt.f32 	%p88, %f279, %f175;
	mov.f32 	%f281, %f175;
	mov.u64 	%rd467, %rd200;
	@%p88 bra 	$L__BB8_200;
	setp.lt.s64 	%p89, %rd465, %rd200;
	selp.f32 	%f281, %f279, %f175, %p89;
	min.s64 	%rd467, %rd465, %rd200;
$L__BB8_200:
	mov.b32 	%r108, %f281;
	mov.b32 	%r124, 2;
	mov.b32 	%r125, 31;
	mov.b32 	%r126, -1;
	// begin inline asm
	shfl.sync.down.b32 %r107, %r108, %r124, %r125, %r126;
	// end inline asm
	mov.b32 	%f178, %r107;
	// begin inline asm
	shfl.sync.down.b32 %r112, %r113, %r124, %r125, %r126;
	// end inline asm
	mov.b64 	{%r118, %r123}, %rd467;
	// begin inline asm
	shfl.sync.down.b32 %r117, %r118, %r124, %r125, %r126;
	// end inline asm
	// begin inline asm
	shfl.sync.down.b32 %r122, %r123, %r124, %r125, %r126;
	// end inline asm
	mov.b64 	%rd203, {%r117, %r122};
	setp.gt.s32 	%p90, %r86, 29;
	setp.lt.f32 	%p91, %f281, %f178;
	or.pred  	%p92, %p90, %p91;
	mov.f32 	%f282, %f281;
	mov.u64 	%rd468, %rd467;
	@%p92 bra 	$L__BB8_203;
	setp.gt.f32 	%p93, %f281, %f178;
	mov.f32 	%f282, %f178;
	mov.u64 	%rd468, %rd203;
	@%p93 bra 	$L__BB8_203;
	setp.lt.s64 	%p94, %rd467, %rd203;
	selp.f32 	%f282, %f281, %f178, %p94;
	min.s64 	%rd468, %rd467, %rd203;
$L__BB8_203:
	mov.b32 	%r128, %f282;
	mov.b32 	%r144, 4;
	mov.b32 	%r145, 31;
	mov.b32 	%r146, -1;
	// begin inline asm
	shfl.sync.down.b32 %r127, %r128, %r144, %r145, %r146;
	// end inline asm
	mov.b32 	%f181, %r127;
	// begin inline asm
	shfl.sync.down.b32 %r132, %r133, %r144, %r145, %r146;
	// end inline asm
	mov.b64 	{%r138, %r143}, %rd468;
	// begin inline asm
	shfl.sync.down.b32 %r137, %r138, %r144, %r145, %r146;
	// end inline asm
	// begin inline asm
	shfl.sync.down.b32 %r142, %r143, %r144, %r145, %r146;
	// end inline asm
	mov.b64 	%rd206, {%r137, %r142};
	setp.gt.s32 	%p95, %r86, 27;
	setp.lt.f32 	%p96, %f282, %f181;
	or.pred  	%p97, %p95, %p96;
	mov.f32 	%f283, %f282;
	mov.u64 	%rd469, %rd468;
	@%p97 bra 	$L__BB8_206;
	setp.gt.f32 	%p98, %f282, %f181;
	mov.f32 	%f283, %f181;
	mov.u64 	%rd469, %rd206;
	@%p98 bra 	$L__BB8_206;
	setp.lt.s64 	%p99, %rd468, %rd206;
	selp.f32 	%f283, %f282, %f181, %p99;
	min.s64 	%rd469, %rd468, %rd206;
$L__BB8_206:
	mov.b32 	%r148, %f283;
	mov.b32 	%r164, 8;
	mov.b32 	%r165, 31;
	mov.b32 	%r166, -1;
	// begin inline asm
	shfl.sync.down.b32 %r147, %r148, %r164, %r165, %r166;
	// end inline asm
	mov.b32 	%f184, %r147;
	// begin inline asm
	shfl.sync.down.b32 %r152, %r153, %r164, %r165, %r166;
	// end inline asm
	mov.b64 	{%r158, %r163}, %rd469;
	// begin inline asm
	shfl.sync.down.b32 %r157, %r158, %r164, %r165, %r166;
	// end inline asm
	// begin inline asm
	shfl.sync.down.b32 %r162, %r163, %r164, %r165, %r166;
	// end inline asm
	mov.b64 	%rd209, {%r157, %r162};
	setp.gt.s32 	%p100, %r86, 23;
	setp.lt.f32 	%p101, %f283, %f184;
	or.pred  	%p102, %p100, %p101;
	mov.f32 	%f284, %f283;
	mov.u64 	%rd470, %rd469;
	@%p102 bra 	$L__BB8_209;
	setp.gt.f32 	%p103, %f283, %f184;
	mov.f32 	%f284, %f184;
	mov.u64 	%rd470, %rd209;
	@%p103 bra 	$L__BB8_209;
	setp.lt.s64 	%p104, %rd469, %rd209;
	selp.f32 	%f284, %f283, %f184, %p104;
	min.s64 	%rd470, %rd469, %rd209;
$L__BB8_209:
	mov.b32 	%r168, %f284;
	mov.b32 	%r184, 16;
	mov.b32 	%r185, 31;
	mov.b32 	%r186, -1;
	// begin inline asm
	shfl.sync.down.b32 %r167, %r168, %r184, %r185, %r186;
	// end inline asm
	mov.b32 	%f187, %r167;
	// begin inline asm
	shfl.sync.down.b32 %r172, %r173, %r184, %r185, %r186;
	// end inline asm
	mov.b64 	{%r178, %r183}, %rd470;
	// begin inline asm
	shfl.sync.down.b32 %r177, %r178, %r184, %r185, %r186;
	// end inline asm
	// begin inline asm
	shfl.sync.down.b32 %r182, %r183, %r184, %r185, %r186;
	// end inline asm
	mov.b64 	%rd212, {%r177, %r182};
	setp.gt.s32 	%p105, %r86, 15;
	setp.lt.f32 	%p106, %f284, %f187;
	or.pred  	%p107, %p105, %p106;
	mov.f32 	%f292, %f284;
	mov.u64 	%rd478, %rd470;
	@%p107 bra 	$L__BB8_212;
	setp.gt.f32 	%p108, %f284, %f187;
	mov.f32 	%f292, %f187;
	mov.u64 	%rd478, %rd212;
	@%p108 bra 	$L__BB8_212;
	setp.lt.s64 	%p109, %rd470, %rd212;
	selp.f32 	%f292, %f284, %f187, %p109;
	min.s64 	%rd478, %rd470, %rd212;
$L__BB8_212:
	setp.ne.s32 	%p110, %r86, 0;
	@%p110 bra 	$L__BB8_214;
	shr.u32 	%r187, %r16, 1;
	and.b32  	%r188, %r187, 496;
	mov.u32 	%r189, _ZN6thrust24THRUST_300001_SM_1000_NS8cuda_cub4core6detail5shmemE;
	add.s32 	%r190, %r189, %r188;
	st.shared.f32 	[%r190+8], %f292;
	st.shared.u64 	[%r190+16], %rd478;
$L__BB8_214:
	bar.sync 	0;
	setp.ne.s32 	%p111, %r16, 0;
	@%p111 bra 	$L__BB8_236;
	ld.shared.f32 	%f190, [_ZN6thrust24THRUST_300001_SM_1000_NS8cuda_cub4core6detail5shmemE+24];
	ld.shared.u64 	%rd215, [_ZN6thrust24THRUST_300001_SM_1000_NS8cuda_cub4core6detail5shmemE+32];
	setp.lt.f32 	%p112, %f292, %f190;
	mov.f32 	%f286, %f292;
	mov.u64 	%rd472, %rd478;
	@%p112 bra 	$L__BB8_218;
	setp.lt.f32 	%p113, %f190, %f292;
	mov.f32 	%f286, %f190;
	mov.u64 	%rd472, %rd215;
	@%p113 bra 	$L__BB8_218;
	setp.lt.s64 	%p114, %rd478, %rd215;
	selp.f32 	%f286, %f292, %f190, %p114;
	min.s64 	%rd472, %rd478, %rd215;
$L__BB8_218:
	ld.shared.f32 	%f193, [_ZN6thrust24THRUST_300001_SM_1000_NS8cuda_cub4core6detail5shmemE+40];
	ld.shared.u64 	%rd218, [_ZN6thrust24THRUST_300001_SM_1000_NS8cuda_cub4core6detail5shmemE+48];
	setp.lt.f32 	%p115, %f286, %f193;
	mov.f32 	%f287, %f286;
	mov.u64 	%rd473, %rd472;
	@%p115 bra 	$L__BB8_221;
	setp.lt.f32 	%p116, %f193, %f286;
	mov.f32 	%f287, %f193;
	mov.u64 	%rd473, %rd218;
	@%p116 bra 	$L__BB8_221;
	setp.lt.s64 	%p117, %rd472, %rd218;
	selp.f32 	%f287, %f286, %f193, %p117;
	min.s64 	%rd473, %rd472, %rd218;
$L__BB8_221:
	ld.shared.f32 	%f196, [_ZN6thrust24THRUST_300001_SM_1000_NS8cuda_cub4core6detail5shmemE+56];
	ld.shared.u64 	%rd221, [_ZN6thrust24THRUST_300001_SM_1000_NS8cuda_cub4core6detail5shmemE+64];
	setp.lt.f32 	%p118, %f287, %f196;
	mov.f32 	%f288, %f287;
	mov.u64 	%rd474, %rd473;
	@%p118 bra 	$L__BB8_224;
	setp.lt.f32 	%p119, %f196, %f287;
	mov.f32 	%f288, %f196;
	mov.u64 	%rd474, %rd221;
	@%p119 bra 	$L__BB8_224;
	setp.lt.s64 	%p120, %rd473, %rd221;
	selp.f32 	%f288, %f287, %f196, %p120;
	min.s64 	%rd474, %rd473, %rd221;
$L__BB8_224:
	ld.shared.f32 	%f199, [_ZN6thrust24THRUST_300001_SM_1000_NS8cuda_cub4core6detail5shmemE+72];
	ld.shared.u64 	%rd224, [_ZN6thrust24THRUST_300001_SM_1000_NS8cuda_cub4core6detail5shmemE+80];
	setp.lt.f32 	%p121, %f288, %f199;
	mov.f32 	%f289, %f288;
	mov.u64 	%rd475, %rd474;
	@%p121 bra 	$L__BB8_227;
	setp.lt.f32 	%p122, %f199, %f288;
	mov.f32 	%f289, %f199;
	mov.u64 	%rd475, %rd224;
	@%p122 bra 	$L__BB8_227;
	setp.lt.s64 	%p123, %rd474, %rd224;
	selp.f32 	%f289, %f288, %f199, %p123;
	min.s64 	%rd475, %rd474, %rd224;
$L__BB8_227:
	ld.shared.f32 	%f202, [_ZN6thrust24THRUST_300001_SM_1000_NS8cuda_cub4core6detail5shmemE+88];
	ld.shared.u64 	%rd227, [_ZN6thrust24THRUST_300001_SM_1000_NS8cuda_cub4core6detail5shmemE+96];
	setp.lt.f32 	%p124, %f289, %f202;
	mov.f32 	%f290, %f289;
	mov.u64 	%rd476, %rd475;
	@%p124 bra 	$L__BB8_230;
	setp.lt.f32 	%p125, %f202, %f289;
	mov.f32 	%f290, %f202;
	mov.u64 	%rd476, %rd227;
	@%p125 bra 	$L__BB8_230;
	setp.lt.s64 	%p126, %rd475, %rd227;
	selp.f32 	%f290, %f289, %f202, %p126;
	min.s64 	%rd476, %rd475, %rd227;
$L__BB8_230:
	ld.shared.f32 	%f205, [_ZN6thrust24THRUST_300001_SM_1000_NS8cuda_cub4core6detail5shmemE+104];
	ld.shared.u64 	%rd230, [_ZN6thrust24THRUST_300001_SM_1000_NS8cuda_cub4core6detail5shmemE+112];
	setp.lt.f32 	%p127, %f290, %f205;
	mov.f32 	%f291, %f290;
	mov.u64 	%rd477, %rd476;
	@%p127 bra 	$L__BB8_233;
	setp.lt.f32 	%p128, %f205, %f290;
	mov.f32 	%f291, %f205;
	mov.u64 	%rd477, %rd230;
	@%p128 bra 	$L__BB8_233;
	setp.lt.s64 	%p129, %rd476, %rd230;
	selp.f32 	%f291, %f290, %f205, %p129;
	min.s64 	%rd477, %rd476, %rd230;
$L__BB8_233:
	ld.shared.f32 	%f208, [_ZN6thrust24THRUST_300001_SM_1000_NS8cuda_cub4core6detail5shmemE+120];
	ld.shared.u64 	%rd233, [_ZN6thrust24THRUST_300001_SM_1000_NS8cuda_cub4core6detail5shmemE+128];
	setp.lt.f32 	%p130, %f291, %f208;
	mov.f32 	%f292, %f291;
	mov.u64 	%rd478, %rd477;
	@%p130 bra 	$L__BB8_236;
	setp.lt.f32 	%p131, %f208, %f291;
	mov.f32 	%f292, %f208;
	mov.u64 	%rd478, %rd233;
	@%p131 bra 	$L__BB8_236;
	setp.lt.s64 	%p132, %rd477, %rd233;
	selp.f32 	%f292, %f291, %f208, %p132;
	min.s64 	%rd478, %rd477, %rd233;
$L__BB8_236:
	mov.u32 	%r426, %tid.x;
	setp.ne.s32 	%p259, %r426, 0;
	@%p259 bra 	$L__BB8_238;
	ld.param.u64 	%rd391, [_ZN6thrust24THRUST_300001_SM_1000_NS8cuda_cub4core6detail13_kernel_agentINS1_8__reduce11ReduceAgentIPN4cuda3std3__45tupleIJflEEESC_SB_lNS1_9__extrema9arg_min_fIflNS9_4lessIfEEEEEEJSC_SC_iSH_EEEvDpT0__param_1];
	cvta.to.global.u64 	%rd390, %rd391;
	st.global.f32 	[%rd390], %f292;
	st.global.u64 	[%rd390+8], %rd478;
$L__BB8_238:
	ret;

}
	// .globl	_ZN3cub18CUB_300001_SM_10006detail11EmptyKernelIvEEvv
.visible .entry _ZN3cub18CUB_300001_SM_10006detail11EmptyKernelIvEEvv()
{


	ret;

}


// ===== COMPILED SASS (sm_100) =====

	.target	sm_100

	.elftype	@"ET_EXEC"


//--------------------- .note.nv.tkinfo           --------------------------
	.section	.note.nv.tkinfo,"",@"SHT_NOTE"
	.sectionflags	@"SHF_NOTE_NV_TKINFO"
	.tkinfo
        /*0018*/ 	.word	0x00000002
        /*0030*/ 	.string	""
        /*0030*/ 	.string	"ptxas"
        /*0030*/ 	.string	"Cuda compilation tools, release 13.0, V13.0.88"
        /*0030*/ 	.string	"Build cuda_13.0.r13.0/compiler.36424714_0"
        /*0030*/ 	.string	"-arch sm_100 -m 64 "



//--------------------- .note.nv.cuinfo           --------------------------
	.section	.note.nv.cuinfo,"",@"SHT_NOTE"
	.sectionflags	@"SHF_NOTE_NV_CUINFO"
        /*0018*/ 	.short	0x0002
        /*001a*/ 	.short	0x0064
        /*001c*/ 	.short	0x0082
	.zero		2


//--------------------- .nv.info                  --------------------------
	.section	.nv.info,"",@"SHT_CUDA_INFO"
	.align	4


	//----- nvinfo : EIATTR_REGCOUNT
	.align		4
        /*0000*/ 	.byte	0x04, 0x2f
        /*0002*/ 	.short	(.L_46 - .L_45)
	.align		4
.L_45:
        /*0004*/ 	.word	index@(_Z16compute_distancePfiS_S_i)
        /*0008*/ 	.word	0x0000001f


	//----- nvinfo : EIATTR_FRAME_SIZE
	.align		4
.L_46:
        /*000c*/ 	.byte	0x04, 0x11
        /*000e*/ 	.short	(.L_48 - .L_47)
	.align		4
.L_47:
        /*0010*/ 	.word	index@(_Z16compute_distancePfiS_S_i)
        /*0014*/ 	.word	0x00000000


	//----- nvinfo : EIATTR_REGCOUNT
	.align		4
.L_48:
        /*0018*/ 	.byte	0x04, 0x2f
        /*001a*/ 	.short	(.L_50 - .L_49)
	.align		4
.L_49:
        /*001c*/ 	.word	index@(_ZN6thrust24THRUST_300001_SM_1000_NS8cuda_cub4core6detail13_kernel_agentINS1_8__reduce11ReduceAgentINS0_12zip_iteratorIN4cuda3std3__45tupleIJNS0_6detail15normal_iteratorINS0_10device_ptrIfEEEENS0_17counting_iteratorIlNS0_11use_defaultESI_SI_EEEEEEEPNSB_IJflEEESM_iNS1_9__extrema9arg_min_fIflNSA_4lessIfEEEEEEJSL_SN_iSS_EEEvDpT0_)
        /*0020*/ 	.word	0x0000001e


	//----- nvinfo : EIATTR_FRAME_SIZE
	.align		4
.L_50:
        /*0024*/ 	.byte	0x04, 0x11
        /*0026*/ 	.short	(.L_52 - .L_51)
	.align		4
.L_51:
        /*0028*/ 	.word	index@(_ZN6thrust24THRUST_300001_SM_1000_NS8cuda_cub4core6detail13_kernel_agentINS1_8__reduce11ReduceAgentINS0_12zip_iteratorIN4cuda3std3__45tupleIJNS0_6detail15normal_iteratorINS0_10device_ptrIfEEEENS0_17counting_iteratorIlNS0_11use_defaultESI_SI_EEEEEEEPNSB_IJflEEESM_iNS1_9__extrema9arg_min_fIflNSA_4lessIfEEEEEEJSL_SN_iSS_EEEvDpT0_)
        /*002c*/ 	.word	0x00000000


	//----- nvinfo : EIATTR_REGCOUNT
	.align		4
.L_52:
        /*0030*/ 	.byte	0x04, 0x2f
        /*0032*/ 	.short	(.L_54 - .L_53)
	.align		4
.L_53:
        /*0034*/ 	.word	index@(_ZN6thrust24THRUST_300001_SM_1000_NS8cuda_cub4core6detail13_kernel_agentINS1_8__reduce11ReduceAgentINS0_12zip_iteratorIN4cuda3std3__45tupleIJNS0_6detail15normal_iteratorINS0_10device_ptrIfEEEENS0_17counting_iteratorIlNS0_11use_defaultESI_SI_EEEEEEEPNSB_IJflEEESM_iNS1_9__extrema9arg_min_fIflNSA_4lessIfEEEEEEJSL_SN_iN3cub18CUB_300001_SM_100013GridEvenShareIiEENSV_9GridQueueIjEESS_EEEvDpT0_)
        /*0038*/ 	.word	0x0000001d


	//----- nvinfo : EIATTR_FRAME_SIZE
	.align		4
.L_54:
        /*003c*/ 	.byte	0x04, 0x11
        /*003e*/ 	.short	(.L_56 - .L_55)
	.align		4
.L_55:
        /*0040*/ 	.word	index@(_ZN6thrust24THRUST_300001_SM_1000_NS8cuda_cub4core6detail13_kernel_agentINS1_8__reduce11ReduceAgentINS0_12zip_iteratorIN4cuda3std3__45tupleIJNS0_6detail15normal_iteratorINS0_10device_ptrIfEEEENS0_17counting_iteratorIlNS0_11use_defaultESI_SI_EEEEEEEPNSB_IJflEEESM_iNS1_9__extrema9arg_min_fIflNSA_4lessIfEEEEEEJSL_SN_iN3cub18CUB_300001_SM_100013GridEvenShareIiEENSV_9GridQueueIjEESS_EEEvDpT0_)
        /*0044*/ 	.word	0x00000000


	//----- nvinfo : EIATTR_REGCOUNT
	.align		4
.L_56:
        /*0048*/ 	.byte	0x04, 0x2f
        /*004a*/ 	.short	(.L_58 - .L_57)
	.align		4
.L_57:
        /*004c*/ 	.word	index@(_ZN6thrust24THRUST_300001_SM_1000_NS8cuda_cub4core6detail13_kernel_agentINS1_8__reduce10DrainAgentIiEEJN3cub18CUB_300001_SM_10009GridQueueIjEEiEEEvDpT0_)
        /*0050*/ 	.word	0x00000008


	//----- nvinfo : EIATTR_FRAME_SIZE
	.align		4
.L_58:
        /*0054*/ 	.byte	0x04, 0x11
        /*0056*/ 	.short	(.L_60 - .L_59)
	.align		4
.L_59:
        /*0058*/ 	.word	index@(_ZN6thrust24THRUST_300001_SM_1000_NS8cuda_cub4core6detail13_kernel_agentINS1_8__reduce10DrainAgentIiEEJN3cub18CUB_300001_SM_10009GridQueueIjEEiEEEvDpT0_)
        /*005c*/ 	.word	0x00000000


	//----- nvinfo : EIATTR_REGCOUNT
	.align		4
.L_60:
        /*0060*/ 	.byte	0x04, 0x2f
        /*0062*/ 	.short	(.L_62 - .L_61)
	.align		4
.L_61:
        /*0064*/ 	.word	index@(_ZN6thrust24THRUST_300001_SM_1000_NS8cuda_cub4core6detail13_kernel_agentINS1_8__reduce11ReduceAgentIPN4cuda3std3__45tupleIJflEEESC_SB_iNS1_9__extrema9arg_min_fIflNS9_4lessIfEEEEEEJSC_SC_iSH_EEEvDpT0_)
        /*0068*/ 	.word	0x0000001e


	//----- nvinfo : EIATTR_FRAME_SIZE
	.align		4
.L_62:
        /*006c*/ 	.byte	0x04, 0x11
        /*006e*/ 	.short	(.L_64 - .L_63)
	.align		4
.L_63:
        /*0070*/ 	.word	index@(_ZN6thrust24THRUST_300001_SM_1000_NS8cuda_cub4core6detail13_kernel_agentINS1_8__reduce11ReduceAgentIPN4cuda3std3__45tupleIJflEEESC_SB_iNS1_9__extrema9arg_min_fIflNS9_4lessIfEEEEEEJSC_SC_iSH_EEEvDpT0_)
        /*0074*/ 	.word	0x00000000


	//----- nvinfo : EIATTR_REGCOUNT
	.align		4
.L_64:
        /*0078*/ 	.byte	0x04, 0x2f
        /*007a*/ 	.short	(.L_66 - .L_65)
	.align		4
.L_65:
        /*007c*/ 	.word	index@(_ZN6thrust24THRUST_300001_SM_1000_NS8cuda_cub4core6detail13_kernel_agentINS1_8__reduce11ReduceAgentINS0_12zip_iteratorIN4cuda3std3__45tupleIJNS0_6detail15normal_iteratorINS0_10device_ptrIfEEEENS0_17counting_iteratorIlNS0_11use_defaultESI_SI_EEEEEEEPNSB_IJflEEESM_lNS1_9__extrema9arg_min_fIflNSA_4lessIfEEEEEEJSL_SN_lSS_EEEvDpT0_)
        /*0080*/ 	.word	0x0000001c


	//----- nvinfo : EIATTR_FRAME_SIZE
	.align		4
.L_66:
        /*0084*/ 	.byte	0x04, 0x11
        /*0086*/ 	.short	(.L_68 - .L_67)
	.align		4
.L_67:
        /*0088*/ 	.word	index@(_ZN6thrust24THRUST_300001_SM_1000_NS8cuda_cub4core6detail13_kernel_agentINS1_8__reduce11ReduceAgentINS0_12zip_iteratorIN4cuda3std3__45tupleIJNS0_6detail15normal_iteratorINS0_10device_ptrIfEEEENS0_17counting_iteratorIlNS0_11use_defaultESI_SI_EEEEEEEPNSB_IJflEEESM_lNS1_9__extrema9arg_min_fIflNSA_4lessIfEEEEEEJSL_SN_lSS_EEEvDpT0_)
        /*008c*/ 	.word	0x00000000


	//----- nvinfo : EIATTR_REGCOUNT
	.align		4
.L_68:
        /*0090*/ 	.byte	0x04, 0x2f
        /*0092*/ 	.short	(.L_70 - .L_69)
	.align		4
.L_69:
        /*0094*/ 	.word	index@(_ZN6thrust24THRUST_300001_SM_1000_NS8cuda_cub4core6detail13_kernel_agentINS1_8__reduce11ReduceAgentINS0_12zip_iteratorIN4cuda3std3__45tupleIJNS0_6detail15normal_iteratorINS0_10device_ptrIfEEEENS0_17counting_iteratorIlNS0_11use_defaultESI_SI_EEEEEEEPNSB_IJflEEESM_lNS1_9__extrema9arg_min_fIflNSA_4lessIfEEEEEEJSL_SN_lN3cub18CUB_300001_SM_100013GridEvenShareIlEENSV_9GridQueueIyEESS_EEEvDpT0_)
        /*0098*/ 	.word	0x0000001e


	//----- nvinfo : EIATTR_FRAME_SIZE
	.align		4
.L_70:
        /*009c*/ 	.byte	0x04, 0x11
        /*009e*/ 	.short	(.L_72 - .L_71)
	.align		4
.L_71:
        /*00a0*/ 	.word	index@(_ZN6thrust24THRUST_300001_SM_1000_NS8cuda_cub4core6detail13_kernel_agentINS1_8__reduce11ReduceAgentINS0_12zip_iteratorIN4cuda3std3__45tupleIJNS0_6detail15normal_iteratorINS0_10device_ptrIfEEEENS0_17counting_iteratorIlNS0_11use_defaultESI_SI_EEEEEEEPNSB_IJflEEESM_lNS1_9__extrema9arg_min_fIflNSA_4lessIfEEEEEEJSL_SN_lN3cub18CUB_300001_SM_100013GridEvenShareIlEENSV_9GridQueueIyEESS_EEEvDpT0_)
        /*00a4*/ 	.word	0x00000000


	//----- nvinfo : EIATTR_REGCOUNT
	.align		4
.L_72:
        /*00a8*/ 	.byte	0x04, 0x2f
        /*00aa*/ 	.short	(.L_74 - .L_73)
	.align		4
.L_73:
        /*00ac*/ 	.word	index@(_ZN6thrust24THRUST_300001_SM_1000_NS8cuda_cub4core6detail13_kernel_agentINS1_8__reduce10DrainAgentIlEEJN3cub18CUB_300001_SM_10009GridQueueIyEElEEEvDpT0_)
        /*00b0*/ 	.word	0x00000008


	//----- nvinfo : EIATTR_FRAME_SIZE
	.align		4
.L_74:
        /*00b4*/ 	.byte	0x04, 0x11
        /*00b6*/ 	.short	(.L_76 - .L_75)
	.align		4
.L_75:
        /*00b8*/ 	.word	index@(_ZN6thrust24THRUST_300001_SM_1000_NS8cuda_cub4core6detail13_kernel_agentINS1_8__reduce10DrainAgentIlEEJN3cub18CUB_300001_SM_10009GridQueueIyEElEEEvDpT0_)
        /*00bc*/ 	.word	0x00000000


	//----- nvinfo : EIATTR_REGCOUNT
	.align		4
.L_76:
        /*00c0*/ 	.byte	0x04, 0x2f
        /*00c2*/ 	.short	(.L_78 - .L_77)
	.align		4
.L_77:
        /*00c4*/ 	.word	index@(_ZN6thrust24THRUST_300001_SM_1000_NS8cuda_cub4core6detail13_kernel_agentINS1_8__reduce11ReduceAgentIPN4cuda3std3__45tupleIJflEEESC_SB_lNS1_9__extrema9arg_min_fIflNS9_4lessIfEEEEEEJSC_SC_iSH_EEEvDpT0_)
        /*00c8*/ 	.word	0x00000020


	//----- nvinfo : EIATTR_FRAME_SIZE
	.align		4
.L_78:
        /*00cc*/ 	.byte	0x04, 0x11
        /*00ce*/ 	.short	(.L_80 - .L_79)
	.align		4
.L_79:
        /*00d0*/ 	.word	index@(_ZN6thrust24THRUST_300001_SM_1000_NS8cuda_cub4core6detail13_kernel_agentINS1_8__reduce11ReduceAgentIPN4cuda3std3__45tupleIJflEEESC_SB_lNS1_9__extrema9arg_min_fIflNS9_4lessIfEEEEEEJSC_SC_iSH_EEEvDpT0_)
        /*00d4*/ 	.word	0x00000000


	//----- nvinfo : EIATTR_REGCOUNT
	.align		4
.L_80:
        /*00d8*/ 	.byte	0x04, 0x2f
        /*00da*/ 	.short	(.L_82 - .L_81)
	.align		4
.L_81:
        /*00dc*/ 	.word	index@(_ZN3cub18CUB_300001_SM_10006detail11EmptyKernelIvEEvv)
        /*00e0*/ 	.word	0x00000004


	//----- nvinfo : EIATTR_FRAME_SIZE
	.align		4
.L_82:
        /*00e4*/ 	.byte	0x04, 0x11
        /*00e6*/ 	.short	(.L_84 - .L_83)
	.align		4
.L_83:
        /*00e8*/ 	.word	index@(_ZN3cub18CUB_300001_SM_10006detail11EmptyKernelIvEEvv)
        /*00ec*/ 	.word	0x00000000


	//----- nvinfo : EIATTR_MIN_STACK_SIZE
	.align		4
.L_84:
        /*00f0*/ 	.byte	0x04, 0x12
        /*00f2*/ 	.short	(.L_86 - .L_85)
	.align		4
.L_85:
        /*00f4*/ 	.word	index@(_ZN3cub18CUB_300001_SM_10006detail11EmptyKernelIvEEvv)
        /*00f8*/ 	.word	0x00000000


	//----- nvinfo : EIATTR_MIN_STACK_SIZE
	.align		4
.L_86:
        /*00fc*/ 	.byte	0x04, 0x12
        /*00fe*/ 	.short	(.L_88 - .L_87)
	.align		4
.L_87:
        /*0100*/ 	.word	index@(_ZN6thrust24THRUST_300001_SM_1000_NS8cuda_cub4core6detail13_kernel_agentINS1_8__reduce11ReduceAgentIPN4cuda3std3__45tupleIJflEEESC_SB_lNS1_9__extrema9arg_min_fIflNS9_4lessIfEEEEEEJSC_SC_iSH_EEEvDpT0_)
        /*0104*/ 	.word	0x00000000


	//----- nvinfo : EIATTR_MIN_STACK_SIZE
	.align		4
.L_88:
        /*0108*/ 	.byte	0x04, 0x12
        /*010a*/ 	.short	(.L_90 - .L_89)
	.align		4
.L_89:
        /*010c*/ 	.word	index@(_ZN6thrust24THRUST_300001_SM_1000_NS8cuda_cub4core6detail13_kernel_agentINS1_8__reduce10DrainAgentIlEEJN3cub18CUB_300001_SM_10009GridQueueIyEElEEEvDpT0_)
        /*0110*/ 	.word	0x00000000


	//----- nvinfo : EIATTR_MIN_STACK_SIZE
	.align		4
.L_90:
        /*0114*/ 	.byte	0x04, 0x12
        /*0116*/ 	.short	(.L_92 - .L_91)
	.align		4
.L_91:
        /*0118*/ 	.word	index@(_ZN6thrust24THRUST_300001_SM_1000_NS8cuda_cub4core6detail13_kernel_agentINS1_8__reduce11ReduceAgentINS0_12zip_iteratorIN4cuda3std3__45tupleIJNS0_6detail15normal_iteratorINS0_10device_ptrIfEEEENS0_17counting_iteratorIlNS0_11use_defaultESI_SI_EEEEEEEPNSB_IJflEEESM_lNS1_9__extrema9arg_min_fIflNSA_4lessIfEEEEEEJSL_SN_lN3cub18CUB_300001_SM_100013GridEvenShareIlEENSV_9GridQueueIyEESS_EEEvDpT0_)
        /*011c*/ 	.word	0x00000000


	//----- nvinfo : EIATTR_MIN_STACK_SIZE
	.align		4
.L_92:
        /*0120*/ 	.byte	0x04, 0x12
        /*0122*/ 	.short	(.L_94 - .L_93)
	.align		4
.L_93:
        /*0124*/ 	.word	index@(_ZN6thrust24THRUST_300001_SM_1000_NS8cuda_cub4core6detail13_kernel_agentINS1_8__reduce11ReduceAgentINS0_12zip_iteratorIN4cuda3std3__45tupleIJNS0_6detail15normal_iteratorINS0_10device_ptrIfEEEENS0_17counting_iteratorIlNS0_11use_defaultESI_SI_EEEEEEEPNSB_IJflEEESM_lNS1_9__extrema9arg_min_fIflNSA_4lessIfEEEEEEJSL_SN_lSS_EEEvDpT0_)
        /*0128*/ 	.word	0x00000000


	//----- nvinfo : EIATTR_MIN_STACK_SIZE
	.align		4
.L_94:
        /*012c*/ 	.byte	0x04, 0x12
        /*012e*/ 	.short	(.L_96 - .L_95)
	.align		4
.L_95:
        /*0130*/ 	.word	index@(_ZN6thrust24THRUST_300001_SM_1000_NS8cuda_cub4core6detail13_kernel_agentINS1_8__reduce11ReduceAgentIPN4cuda3std3__45tupleIJflEEESC_SB_iNS1_9__extrema9arg_min_fIflNS9_4lessIfEEEEEEJSC_SC_iSH_EEEvDpT0_)
        /*0134*/ 	.word	0x00000000


	//----- nvinfo : EIATTR_MIN_STACK_SIZE
	.align		4
.L_96:
        /*0138*/ 	.byte	0x04, 0x12
        /*013a*/ 	.short	(.L_98 - .L_97)
	.align		4
.L_97:
        /*013c*/ 	.word	index@(_ZN6thrust24THRUST_300001_SM_1000_NS8cuda_cub4core6detail13_kernel_agentINS1_8__reduce10DrainAgentIiEEJN3cub18CUB_300001_SM_10009GridQueueIjEEiEEEvDpT0_)
        /*0140*/ 	.word	0x00000000


	//----- nvinfo : EIATTR_MIN_STACK_SIZE
	.align		4
.L_98:
        /*0144*/ 	.byte	0x04, 0x12
        /*0146*/ 	.short	(.L_100 - .L_99)
	.align		4
.L_99:
        /*0148*/ 	.word	index@(_ZN6thrust24THRUST_300001_SM_1000_NS8cuda_cub4core6detail13_kernel_agentINS1_8__reduce11ReduceAgentINS0_12zip_iteratorIN4cuda3std3__45tupleIJNS0_6detail15normal_iteratorINS0_10device_ptrIfEEEENS0_17counting_iteratorIlNS0_11use_defaultESI_SI_EEEEEEEPNSB_IJflEEESM_iNS1_9__extrema9arg_min_fIflNSA_4lessIfEEEEEEJSL_SN_iN3cub18CUB_300001_SM_100013GridEvenShareIiEENSV_9GridQueueIjEESS_EEEvDpT0_)
        /*014c*/ 	.word	0x00000000


	//----- nvinfo : EIATTR_MIN_STACK_SIZE
	.align		4
.L_100:
        /*0150*/ 	.byte	0x04, 0x12
        /*0152*/ 	.short	(.L_102 - .L_101)
	.align		4
.L_101:
        /*0154*/ 	.word	index@(_ZN6thrust24THRUST_300001_SM_1000_NS8cuda_cub4core6detail13_kernel_agentINS1_8__reduce11ReduceAgentINS0_12zip_iteratorIN4cuda3std3__45tupleIJNS0_6detail15normal_iteratorINS0_10device_ptrIfEEEENS0_17counting_iteratorIlNS0_11use_defaultESI_SI_EEEEEEEPNSB_IJflEEESM_iNS1_9__extrema9arg_min_fIflNSA_4lessIfEEEEEEJSL_SN_iSS_EEEvDpT0_)
        /*0158*/ 	.word	0x00000000


	//----- nvinfo : EIATTR_MIN_STACK_SIZE
	.align		4
.L_102:
        /*015c*/ 	.byte	0x04, 0x12
        /*015e*/ 	.short	(.L_104 - .L_103)
	.align		4
.L_103:
        /*0160*/ 	.word	index@(_Z16compute_distancePfiS_S_i)
        /*0164*/ 	.word	0x00000000
.L_104:


//--------------------- .nv.compat                --------------------------
	.section	.nv.compat,"",@"SHT_CUDA_COMPAT_INFO"
	.align	4
        /*0000*/ 	.byte	0x02, 0x09, 0x00, 0x00, 0x02, 0x02, 0x01, 0x00, 0x02, 0x05, 0x05, 0x00, 0x03, 0x07, 0x01, 0x01
        /*0010*/ 	.byte	0x02, 0x03, 0x00, 0x00, 0x02, 0x06, 0x01, 0x00, 0x04, 0x0b, 0x08, 0x00, 0x09, 0x00, 0x00, 0x00
        /*0020*/ 	.byte	0x00, 0x00, 0x00, 0x00


//--------------------- .nv.info._ZN3cub18CUB_300001_SM_10006detail11EmptyKernelIvEEvv --------------------------
	.section	.nv.info._ZN3cub18CUB_300001_SM_10006detail11EmptyKernelIvEEvv,"",@"SHT_CUDA_INFO"
	.sectionflags	@""
	.align	4


	//----- nvinfo : EIATTR_CUDA_API_VERSION
	.align		4
        /*0000*/ 	.byte	0x04, 0x37
        /*0002*/ 	.short	(.L_106 - .L_105)
.L_105:
        /*0004*/ 	.word	0x00000082


	//----- nvinfo : EIATTR_SPARSE_MMA_MASK
	.align		4
.L_106:
        /*0008*/ 	.byte	0x03, 0x50
        /*000a*/ 	.short	0x0000


	//----- nvinfo : EIATTR_MAXREG_COUNT
	.align		4
        /*000c*/ 	.byte	0x03, 0x1b
        /*000e*/ 	.short	0x00ff


	//----- nvinfo : EIATTR_MERCURY_ISA_VERSION
	.align		4
        /*0010*/ 	.byte	0x03, 0x5f
        /*0012*/ 	.short	0x0101


	//----- nvinfo : EIATTR_VRC_CTA_INIT_COUNT
	.align		4
        /*0014*/ 	.byte	0x02, 0x4a
	.zero		1
	.zero		1


	//----- nvinfo : EIATTR_EXIT_INSTR_OFFSETS
	.align		4
        /*0018*/ 	.byte	0x04, 0x1c
        /*001a*/ 	.short	(.L_108 - .L_107)


	//   ....[0]....
.L_107:
        /*001c*/ 	.word	0x00000010


	//----- nvinfo : EIATTR_SW_WAR
	.align		4
.L_108:
        /*0020*/ 	.byte	0x04, 0x36
        /*0022*/ 	.short	(.L_110 - .L_109)
.L_109:
        /*0024*/ 	.word	0x00000008
.L_110:


//--------------------- .nv.info._ZN6thrust24THRUST_300001_SM_1000_NS8cuda_cub4core6detail13_kernel_agentINS1_8__reduce11ReduceAgentIPN4cuda3std3__45tupleIJflEEESC_SB_lNS1_9__extrema9arg_min_fIflNS9_4lessIfEEEEEEJSC_SC_iSH_EEEvDpT0_ --------------------------
	.section	.nv.info._ZN6thrust24THRUST_300001_SM_1000_NS8cuda_cub4core6detail13_kernel_agentINS1_8__reduce11ReduceAgentIPN4cuda3std3__45tupleIJflEEESC_SB_lNS1_9__extrema9arg_min_fIflNS9_4lessIfEEEEEEJSC_SC_iSH_EEEvDpT0_,"",@"SHT_CUDA_INFO"
	.sectionflags	@""
	.align	4


	//----- nvinfo : EIATTR_CUDA_API_VERSION
	.align		4
        /*0000*/ 	.byte	0x04, 0x37
        /*0002*/ 	.short	(.L_112 - .L_111)
.L_111:
        /*0004*/ 	.word	0x00000082


	//----- nvinfo : EIATTR_KPARAM_INFO
	.align		4
.L_112:
        /*0008*/ 	.byte	0x04, 0x17
        /*000a*/ 	.short	(.L_114 - .L_113)
.L_113:
        /*000c*/ 	.word	0x00000000
        /*0010*/ 	.short	0x0003
        /*0012*/ 	.short	0x0014
        /*0014*/ 	.byte	0x00, 0xf0, 0x05, 0x00


	//----- nvinfo : EIATTR_KPARAM_INFO
	.align		4
.L_114:
        /*0018*/ 	.byte	0x04, 0x17
        /*001a*/ 	.short	(.L_116 - .L_115)
.L_115:
        /*001c*/ 	.word	0x00000000
        /*0020*/ 	.short	0x0002
        /*0022*/ 	.short	0x0010
        /*0024*/ 	.byte	0x00, 0xf0, 0x11, 0x00


	//----- nvinfo : EIATTR_KPARAM_INFO
	.align		4
.L_116:
        /*0028*/ 	.byte	0x04, 0x17
        /*002a*/ 	.short	(.L_118 - .L_117)
.L_117:
        /*002c*/ 	.word	0x00000000
        /*0030*/ 	.short	0x0001
        /*0032*/ 	.short	0x0008
        /*0034*/ 	.byte	0x00, 0xf5, 0x21, 0x00


	//----- nvinfo : EIATTR_KPARAM_INFO
	.align		4
.L_118:
        /*0038*/ 	.byte	0x04, 0x17
        /*003a*/ 	.short	(.L_120 - .L_119)
.L_119:
        /*003c*/ 	.word	0x00000000
        /*0040*/ 	.short	0x0000
        /*0042*/ 	.short	0x0000
        /*0044*/ 	.byte	0x00, 0xf5, 0x21, 0x00


	//----- nvinfo : EIATTR_SPARSE_MMA_MASK
	.align		4
.L_120:
        /*0048*/ 	.byte	0x03, 0x50
        /*004a*/ 	.short	0x0000


	//----- nvinfo : EIATTR_MAXREG_COUNT
	.align		4
        /*004c*/ 	.byte	0x03, 0x1b
        /*004e*/ 	.short	0x00ff


	//----- nvinfo : EIATTR_NUM_BARRIERS
	.align		4
        /*0050*/ 	.byte	0x02, 0x4c
        /*0052*/ 	.byte	0x01
	.zero		1


	//----- nvinfo : EIATTR_MERCURY_ISA_VERSION
	.align		4
        /*0054*/ 	.byte	0x03, 0x5f
        /*0056*/ 	.short	0x0101


	//----- nvinfo : EIATTR_COOP_GROUP_MASK_REGIDS
	.align		4
        /*0058*/ 	.byte	0x04, 0x29
        /*005a*/ 	.short	(.L_122 - .L_121)


	//   ....[0]....
.L_121:
        /*005c*/ 	.word	0xffffffff


	//   ....[1]....
        /*0060*/ 	.word	0xffffffff


	//   ....[2]....
        /*0064*/ 	.word	0xffffffff


	//   ....[3]....
        /*0068*/ 	.word	0xffffffff


	//   ....[4]....
        /*006c*/ 	.word	0xffffffff


	//   ....[5]....
        /*0070*/ 	.word	0xffffffff


	//   ....[6]....
        /*0074*/ 	.word	0xffffffff


	//   ....[7]....
        /*0078*/ 	.word	0xffffffff


	//   ....[8]....
        /*007c*/ 	.word	0xffffffff


	//   ....[9]....
        /*0080*/ 	.word	0xffffffff


	//   ....[10]....
        /*0084*/ 	.word	0xffffffff


	//   ....[11]....
        /*0088*/ 	.word	0xffffffff


	//   ....[12]....
        /*008c*/ 	.word	0xffffffff


	//   ....[13]....
        /*0090*/ 	.word	0xffffffff


	//   ....[14]....
        /*0094*/ 	.word	0xffffffff


	//   ....[15]....
        /*0098*/ 	.word	0xffffffff


	//   ....[16]....
        /*009c*/ 	.word	0xffffffff


	//   ....[17]....
        /*00a0*/ 	.word	0xffffffff


	//   ....[18]....
        /*00a4*/ 	.word	0xffffffff


	//   ....[19]....
        /*00a8*/ 	.word	0xffffffff


	//   ....[20]....
        /*00ac*/ 	.word	0xffffffff


	//   ....[21]....
        /*00b0*/ 	.word	0xffffffff


	//   ....[22]....
        /*00b4*/ 	.word	0xffffffff


	//   ....[23]....
        /*00b8*/ 	.word	0xffffffff


	//   ....[24]....
        /*00bc*/ 	.word	0xffffffff


	//   ....[25]....
        /*00c0*/ 	.word	0xffffffff


	//   ....[26]....
        /*00c4*/ 	.word	0xffffffff


	//   ....[27]....
        /*00c8*/ 	.word	0xffffffff


	//   ....[28]....
        /*00cc*/ 	.word	0xffffffff


	//   ....[29]....
        /*00d0*/ 	.word	0xffffffff


	//   ....[30]....
        /*00d4*/ 	.word	0xffffffff


	//   ....[31]....
        /*00d8*/ 	.word	0xffffffff


	//   ....[32]....
        /*00dc*/ 	.word	0xffffffff


	//   ....[33]....
        /*00e0*/ 	.word	0xffffffff


	//   ....[34]....
        /*00e4*/ 	.word	0xffffffff


	//   ....[35]....
        /*00e8*/ 	.word	0xffffffff


	//   ....[36]....
        /*00ec*/ 	.word	0xffffffff


	//   ....[37]....
        /*00f0*/ 	.word	0xffffffff


	//   ....[38]....
        /*00f4*/ 	.word	0xffffffff


	//   ....[39]....
        /*00f8*/ 	.word	0xffffffff


	//   ....[40]....
        /*00fc*/ 	.word	0xffffffff


	//   ....[41]....
        /*0100*/ 	.word	0xffffffff


	//   ....[42]....
        /*0104*/ 	.word	0xffffffff


	//   ....[43]....
        /*0108*/ 	.word	0xffffffff


	//   ....[44]....
        /*010c*/ 	.word	0xffffffff


	//----- nvinfo : EIATTR_COOP_GROUP_INSTR_OFFSETS
	.align		4
.L_122:
        /*0110*/ 	.byte	0x04, 0x28
        /*0112*/ 	.short	(.L_124 - .L_123)


	//   ....[0]....
.L_123:
        /*0114*/ 	.word	0x00000a00


	//   ....[1]....
        /*0118*/ 	.word	0x00000a30


	//   ....[2]....
        /*011c*/ 	.word	0x00000a40


	//   ....[3]....
        /*0120*/ 	.word	0x00000b40


	//   ....[4]....
        /*0124*/ 	.word	0x00000b70


	//   ....[5]....
        /*0128*/ 	.word	0x00000ba0


	//   ....[6]....
        /*012c*/ 	.word	0x00000ca0


	//   ....[7]....
        /*0130*/ 	.word	0x00000cd0


	//   ....[8]....
        /*0134*/ 	.word	0x00000d00


	//   ....[9]....
        /*0138*/ 	.word	0x00000e00


	//   ....[10]....
        /*013c*/ 	.word	0x00000e30


	//   ....[11]....
        /*0140*/ 	.word	0x00000e60


	//   ....[12]....
        /*0144*/ 	.word	0x00000f60


	//   ....[13]....
        /*0148*/ 	.word	0x00000fa0


	//   ....[14]....
        /*014c*/ 	.word	0x00000fd0


	//   ....[15]....
        /*0150*/ 	.word	0x00001b70


	//   ....[16]....
        /*0154*/ 	.word	0x00001b80


	//   ....[17]....
        /*0158*/ 	.word	0x00001b90


	//   ....[18]....
        /*015c*/ 	.word	0x00001c90


	//   ....[19]....
        /*0160*/ 	.word	0x00001cd0


	//   ....[20]....
        /*0164*/ 	.word	0x00001cf0


	//   ....[21]....
        /*0168*/ 	.word	0x00001e00


	//   ....[22]....
        /*016c*/ 	.word	0x00001e40


	//   ....[23]....
        /*0170*/ 	.word	0x00001e60


	//   ....[24]....
        /*0174*/ 	.word	0x00001f70


	//   ....[25]....
        /*0178*/ 	.word	0x00001fb0


	//   ....[26]....
        /*017c*/ 	.word	0x00001fe0


	//   ....[27]....
        /*0180*/ 	.word	0x000020e0


	//   ....[28]....
        /*0184*/ 	.word	0x00002120


	//   ....[29]....
        /*0188*/ 	.word	0x00002150


	//   ....[30]....
        /*018c*/ 	.word	0x00005430


	//   ....[31]....
        /*0190*/ 	.word	0x00005460


	//   ....[32]....
        /*0194*/ 	.word	0x00005470


	//   ....[33]....
        /*0198*/ 	.word	0x00005570


	//   ....[34]....
        /*019c*/ 	.word	0x000055a0


	//   ....[35]....
        /*01a0*/ 	.word	0x000055d0


	//   ....[36]....
        /*01a4*/ 	.word	0x000056d0


	//   ....[37]....
        /*01a8*/ 	.word	0x00005700


	//   ....[38]....
        /*01ac*/ 	.word	0x00005730


	//   ....[39]....
        /*01b0*/ 	.word	0x00005830


	//   ....[40]....
        /*01b4*/ 	.word	0x00005860


	//   ....[41]....
        /*01b8*/ 	.word	0x00005890


	//   ....[42]....
        /*01bc*/ 	.word	0x00005990


	//   ....[43]....
        /*01c0*/ 	.word	0x000059d0


	//   ....[44]....
        /*01c4*/ 	.word	0x00005a00


	//----- nvinfo : EIATTR_VRC_CTA_INIT_COUNT
	.align		4
.L_124:
        /*01c8*/ 	.byte	0x02, 0x4a
	.zero		1
	.zero		1


	//----- nvinfo : EIATTR_EXIT_INSTR_OFFSETS
	.align		4
        /*01cc*/ 	.byte	0x04, 0x1c
        /*01ce*/ 	.short	(.L_126 - .L_125)


	//   ....[0]....
.L_125:
        /*01d0*/ 	.word	0x00000030


	//   ....[1]....
        /*01d4*/ 	.word	0x000064e0


	//   ....[2]....
        /*01d8*/ 	.word	0x00006540


	//----- nvinfo : EIATTR_MAX_THREADS
	.align		4
.L_126:
        /*01dc*/ 	.byte	0x04, 0x05
        /*01de*/ 	.short	(.L_128 - .L_127)
.L_127:
        /*01e0*/ 	.word	0x00000100
        /*01e4*/ 	.word	0x00000001
        /*01e8*/ 	.word	0x00000001


	//----- nvinfo : EIATTR_CRS_STACK_SIZE
	.align		4
.L_128:
        /*01ec*/ 	.byte	0x04, 0x1e
        /*01ee*/ 	.short	(.L_130 - .L_129)
.L_129:
        /*01f0*/ 	.word	0x00000000


	//----- nvinfo : EIATTR_CBANK_PARAM_SIZE
	.align		4
.L_130:
        /*01f4*/ 	.byte	0x03, 0x19
        /*01f6*/ 	.short	0x0015


	//----- nvinfo : EIATTR_PARAM_CBANK
	.align		4
        /*01f8*/ 	.byte	0x04, 0x0a
        /*01fa*/ 	.short	(.L_132 - .L_131)
	.align		4
.L_131:
        /*01fc*/ 	.word	index@(.nv.constant0._ZN6thrust24THRUST_300001_SM_1000_NS8cuda_cub4core6detail13_kernel_agentINS1_8__reduce11ReduceAgentIPN4cuda3std3__45tupleIJflEEESC_SB_lNS1_9__extrema9arg_min_fIflNS9_4lessIfEEEEEEJSC_SC_iSH_EEEvDpT0_)
        /*0200*/ 	.short	0x0380
        /*0202*/ 	.short	0x0015


	//----- nvinfo : EIATTR_SW_WAR
	.align		4
.L_132:
        /*0204*/ 	.byte	0x04, 0x36
        /*0206*/ 	.short	(.L_134 - .L_133)
.L_133:
        /*0208*/ 	.word	0x00000008
.L_134:


//--------------------- .nv.info._ZN6thrust24THRUST_300001_SM_1000_NS8cuda_cub4core6detail13_kernel_agentINS1_8__reduce10DrainAgentIlEEJN3cub18CUB_300001_SM_10009GridQueueIyEElEEEvDpT0_ --------------------------
	.section	.nv.info._ZN6thrust24THRUST_300001_SM_1000_NS8cuda_cub4core6detail13_kernel_agentINS1_8__reduce10DrainAgentIlEEJN3cub18CUB_300001_SM_10009GridQueueIyEElEEEvDpT0_,"",@"SHT_CUDA_INFO"
	.sectionflags	@""
	.align	4


	//----- nvinfo : EIATTR_CUDA_API_VERSION
	.align		4
        /*0000*/ 	.byte	0x04, 0x37
        /*0002*/ 	.short	(.L_136 - .L_135)
.L_135:
        /*0004*/ 	.word	0x00000082


	//----- nvinfo : EIATTR_KPARAM_INFO
	.align		4
.L_136:
        /*0008*/ 	.byte	0x04, 0x17
        /*000a*/ 	.short	(.L_138 - .L_137)
.L_137:
        /*000c*/ 	.word	0x00000000
        /*0010*/ 	.short	0x0001
        /*0012*/ 	.short	0x0008
        /*0014*/ 	.byte	0x00, 0xf0, 0x21, 0x00


	//----- nvinfo : EIATTR_KPARAM_INFO
	.align		4
.L_138:
        /*0018*/ 	.byte	0x04, 0x17
        /*001a*/ 	.short	(.L_140 - .L_139)
.L_139:
        /*001c*/ 	.word	0x00000000
        /*0020*/ 	.short	0x0000
        /*0022*/ 	.short	0x0000
        /*0024*/ 	.byte	0x00, 0xf0, 0x21, 0x00


	//----- nvinfo : EIATTR_SPARSE_MMA_MASK
	.align		4
.L_140:
        /*0028*/ 	.byte	0x03, 0x50
        /*002a*/ 	.short	0x0000


	//----- nvinfo : EIATTR_MAXREG_COUNT
	.align		4
        /*002c*/ 	.byte	0x03, 0x1b
        /*002e*/ 	.short	0x00ff


	//----- nvinfo : EIATTR_MERCURY_ISA_VERSION
	.align		4
        /*0030*/ 	.byte	0x03, 0x5f
        /*0032*/ 	.short	0x0101


	//----- nvinfo : EIATTR_VRC_CTA_INIT_COUNT
	.align		4
        /*0034*/ 	.byte	0x02, 0x4a
	.zero		1
	.zero		1


	//----- nvinfo : EIATTR_EXIT_INSTR_OFFSETS
	.align		4
        /*0038*/ 	.byte	0x04, 0x1c
        /*003a*/ 	.short	(.L_142 - .L_141)


	//   ....[0]....
.L_141:
        /*003c*/ 	.word	0x00000060


	//----- nvinfo : EIATTR_MAX_THREADS
	.align		4
.L_142:
        /*0040*/ 	.byte	0x04, 0x05
        /*0042*/ 	.short	(.L_144 - .L_143)
.L_143:
        /*0044*/ 	.word	0x00000001
        /*0048*/ 	.word	0x00000001
        /*004c*/ 	.word	0x00000001


	//----- nvinfo : EIATTR_CBANK_PARAM_SIZE
	.align		4
.L_144:
        /*0050*/ 	.byte	0x03, 0x19
        /*0052*/ 	.short	0x0010


	//----- nvinfo : EIATTR_PARAM_CBANK
	.align		4
        /*0054*/ 	.byte	0x04, 0x0a
        /*0056*/ 	.short	(.L_146 - .L_145)
	.align		4
.L_145:
        /*0058*/ 	.word	index@(.nv.constant0._ZN6thrust24THRUST_300001_SM_1000_NS8cuda_cub4core6detail13_kernel_agentINS1_8__reduce10DrainAgentIlEEJN3cub18CUB_300001_SM_10009GridQueueIyEElEEEvDpT0_)
        /*005c*/ 	.short	0x0380
        /*005e*/ 	.short	0x0010


	//----- nvinfo : EIATTR_SW_WAR
	.align		4
.L_146:
        /*0060*/ 	.byte	0x04, 0x36
        /*0062*/ 	.short	(.L_148 - .L_147)
.L_147:
        /*0064*/ 	.word	0x00000008
.L_148:


//--------------------- .nv.info._ZN6thrust24THRUST_300001_SM_1000_NS8cuda_cub4core6detail13_kernel_agentINS1_8__reduce11ReduceAgentINS0_12zip_iteratorIN4cuda3std3__45tupleIJNS0_6detail15normal_iteratorINS0_10device_ptrIfEEEENS0_17counting_iteratorIlNS0_11use_defaultESI_SI_EEEEEEEPNSB_IJflEEESM_lNS1_9__extrema9arg_min_fIflNSA_4lessIfEEEEEEJSL_SN_lN3cub18CUB_300001_SM_100013GridEvenShareIlEENSV_9GridQueueIyEESS_EEEvDpT0_ --------------------------
	.section	.nv.info._ZN6thrust24THRUST_300001_SM_1000_NS8cuda_cub4core6detail13_kernel_agentINS1_8__reduce11ReduceAgentINS0_12zip_iteratorIN4cuda3std3__45tupleIJNS0_6detail15normal_iteratorINS0_10device_ptrIfEEEENS0_17counting_iteratorIlNS0_11use_defaultESI_SI_EEEEEEEPNSB_IJflEEESM_lNS1_9__extrema9arg_min_fIflNSA_4lessIfEEEEEEJSL_SN_lN3cub18CUB_300001_SM_100013GridEvenShareIlEENSV_9GridQueueIyEESS_EEEvDpT0_,"",@"SHT_CUDA_INFO"
	.sectionflags	@""
	.align	4


	//----- nvinfo : EIATTR_CUDA_API_VERSION
	.align		4
        /*0000*/ 	.byte	0x04, 0x37
        /*0002*/ 	.short	(.L_150 - .L_149)
.L_149:
        /*0004*/ 	.word	0x00000082


	//----- nvinfo : EIATTR_KPARAM_INFO
	.align		4
.L_150:
        /*0008*/ 	.byte	0x04, 0x17
        /*000a*/ 	.short	(.L_152 - .L_151)
.L_151:
        /*000c*/ 	.word	0x00000000
        /*0010*/ 	.short	0x0005
        /*0012*/ 	.short	0x0070
        /*0014*/ 	.byte	0x00, 0xf0, 0x05, 0x00


	//----- nvinfo : EIATTR_KPARAM_INFO
	.align		4
.L_152:
        /*0018*/ 	.byte	0x04, 0x17
        /*001a*/ 	.short	(.L_154 - .L_153)
.L_153:
        /*001c*/ 	.word	0x00000000
        /*0020*/ 	.short	0x0004
        /*0022*/ 	.short	0x0068
        /*0024*/ 	.byte	0x00, 0xf0, 0x21, 0x00


	//----- nvinfo : EIATTR_KPARAM_INFO
	.align		4
.L_154:
        /*0028*/ 	.byte	0x04, 0x17
        /*002a*/ 	.short	(.L_156 - .L_155)
.L_155:
        /*002c*/ 	.word	0x00000000
        /*0030*/ 	.short	0x0003
        /*0032*/ 	.short	0x0020
        /*0034*/ 	.byte	0x00, 0xf0, 0x21, 0x01


	//----- nvinfo : EIATTR_KPARAM_INFO
	.align		4
.L_156:
        /*0038*/ 	.byte	0x04, 0x17
        /*003a*/ 	.short	(.L_158 - .L_157)
.L_157:
        /*003c*/ 	.word	0x00000000
        /*0040*/ 	.short	0x0002
        /*0042*/ 	.short	0x0018
        /*0044*/ 	.byte	0x00, 0xf0, 0x21, 0x00


	//----- nvinfo : EIATTR_KPARAM_INFO
	.align		4
.L_158:
        /*0048*/ 	.byte	0x04, 0x17
        /*004a*/ 	.short	(.L_160 - .L_159)
.L_159:
        /*004c*/ 	.word	0x00000000
        /*0050*/ 	.short	0x0001
        /*0052*/ 	.short	0x0010
        /*0054*/ 	.byte	0x00, 0xf5, 0x21, 0x00


	//----- nvinfo : EIATTR_KPARAM_INFO
	.align		4
.L_160:
        /*0058*/ 	.byte	0x04, 0x17
        /*005a*/ 	.short	(.L_162 - .L_161)
.L_161:
        /*005c*/ 	.word	0x00000000
        /*0060*/ 	.short	0x0000
        /*0062*/ 	.short	0x0000
        /*0064*/ 	.byte	0x00, 0xf0, 0x41, 0x00


	//----- nvinfo : EIATTR_SPARSE_MMA_MASK
	.align		4
.L_162:
        /*0068*/ 	.byte	0x03, 0x50
        /*006a*/ 	.short	0x0000


	//----- nvinfo : EIATTR_MAXREG_COUNT
	.align		4
        /*006c*/ 	.byte	0x03, 0x1b
        /*006e*/ 	.short	0x00ff


	//----- nvinfo : EIATTR_NUM_BARRIERS
	.align		4
        /*0070*/ 	.byte	0x02, 0x4c
        /*0072*/ 	.byte	0x01
	.zero		1


	//----- nvinfo : EIATTR_MERCURY_ISA_VERSION
	.align		4
        /*0074*/ 	.byte	0x03, 0x5f
        /*0076*/ 	.short	0x0101


	//----- nvinfo : EIATTR_COOP_GROUP_MASK_REGIDS
	.align		4
        /*0078*/ 	.byte	0x04, 0x29
        /*007a*/ 	.short	(.L_164 - .L_163)


	//   ....[0]....
.L_163:
        /*007c*/ 	.word	0xffffffff


	//   ....[1]....
        /*0080*/ 	.word	0xffffffff


	//   ....[2]....
        /*0084*/ 	.word	0xffffffff


	//   ....[3]....
        /*0088*/ 	.word	0xffffffff


	//   ....[4]....
        /*008c*/ 	.word	0xffffffff


	//   ....[5]....
        /*0090*/ 	.word	0xffffffff


	//   ....[6]....
        /*0094*/ 	.word	0xffffffff


	//   ....[7]....
        /*0098*/ 	.word	0xffffffff


	//   ....[8]....
        /*009c*/ 	.word	0xffffffff


	//   ....[9]....
        /*00a0*/ 	.word	0xffffffff


	//   ....[10]....
        /*00a4*/ 	.word	0xffffffff


	//   ....[11]....
        /*00a8*/ 	.word	0xffffffff


	//   ....[12]....
        /*00ac*/ 	.word	0xffffffff


	//   ....[13]....
        /*00b0*/ 	.word	0xffffffff


	//   ....[14]....
        /*00b4*/ 	.word	0xffffffff


	//   ....[15]....
        /*00b8*/ 	.word	0xffffffff


	//   ....[16]....
        /*00bc*/ 	.word	0xffffffff


	//   ....[17]....
        /*00c0*/ 	.word	0xffffffff


	//   ....[18]....
        /*00c4*/ 	.word	0xffffffff


	//   ....[19]....
        /*00c8*/ 	.word	0xffffffff


	//   ....[20]....
        /*00cc*/ 	.word	0xffffffff


	//   ....[21]....
        /*00d0*/ 	.word	0xffffffff


	//   ....[22]....
        /*00d4*/ 	.word	0xffffffff


	//   ....[23]....
        /*00d8*/ 	.word	0xffffffff


	//   ....[24]....
        /*00dc*/ 	.word	0xffffffff


	//   ....[25]....
        /*00e0*/ 	.word	0xffffffff


	//   ....[26]....
        /*00e4*/ 	.word	0xffffffff


	//   ....[27]....
        /*00e8*/ 	.word	0xffffffff


	//   ....[28]....
        /*00ec*/ 	.word	0xffffffff


	//   ....[29]....
        /*00f0*/ 	.word	0xffffffff


	//   ....[30]....
        /*00f4*/ 	.word	0xffffffff


	//   ....[31]....
        /*00f8*/ 	.word	0xffffffff


	//   ....[32]....
        /*00fc*/ 	.word	0xffffffff


	//   ....[33]....
        /*0100*/ 	.word	0xffffffff


	//   ....[34]....
        /*0104*/ 	.word	0xffffffff


	//   ....[35]....
        /*0108*/ 	.word	0xffffffff


	//   ....[36]....
        /*010c*/ 	.word	0xffffffff


	//   ....[37]....
        /*0110*/ 	.word	0xffffffff


	//   ....[38]....
        /*0114*/ 	.word	0xffffffff


	//   ....[39]....
        /*0118*/ 	.word	0xffffffff


	//   ....[40]....
        /*011c*/ 	.word	0xffffffff


	//   ....[41]....
        /*0120*/ 	.word	0xffffffff


	//   ....[42]....
        /*0124*/ 	.word	0xffffffff


	//   ....[43]....
        /*0128*/ 	.word	0xffffffff


	//   ....[44]....
        /*012c*/ 	.word	0xffffffff


	//----- nvinfo : EIATTR_COOP_GROUP_INSTR_OFFSETS
	.align		4
.L_164:
        /*0130*/ 	.byte	0x04, 0x28
        /*0132*/ 	.short	(.L_166 - .L_165)


	//   ....[0]....
.L_165:
        /*0134*/ 	.word	0x00000bf0


	//   ....[1]....
        /*0138*/ 	.word	0x00000c20


	//   ....[2]....
        /*013c*/ 	.word	0x00000c30


	//   ....[3]....
        /*0140*/ 	.word	0x00000d30


	//   ....[4]....
        /*0144*/ 	.word	0x00000d60


	//   ....[5]....
        /*0148*/ 	.word	0x00000d90


	//   ....[6]....
        /*014c*/ 	.word	0x00000e90


	//   ....[7]....
        /*0150*/ 	.word	0x00000ec0


	//   ....[8]....
        /*0154*/ 	.word	0x00000ef0


	//   ....[9]....
        /*0158*/ 	.word	0x00000ff0


	//   ....[10]....
        /*015c*/ 	.word	0x00001020


	//   ....[11]....
        /*0160*/ 	.word	0x00001050


	//   ....[12]....
        /*0164*/ 	.word	0x00001150


	//   ....[13]....
        /*0168*/ 	.word	0x00001190


	//   ....[14]....
        /*016c*/ 	.word	0x000011c0


	//   ....[15]....
        /*0170*/ 	.word	0x00001d60


	//   ....[16]....
        /*0174*/ 	.word	0x00001d70


	//   ....[17]....
        /*0178*/ 	.word	0x00001d80


	//   ....[18]....
        /*017c*/ 	.word	0x00001e80


	//   ....[19]....
        /*0180*/ 	.word	0x00001ec0


	//   ....[20]....
        /*0184*/ 	.word	0x00001ee0


	//   ....[21]....
        /*0188*/ 	.word	0x00001ff0


	//   ....[22]....
        /*018c*/ 	.word	0x00002030


	//   ....[23]....
        /*0190*/ 	.word	0x00002050


	//   ....[24]....
        /*0194*/ 	.word	0x00002160


	//   ....[25]....
        /*0198*/ 	.word	0x000021a0


	//   ....[26]....
        /*019c*/ 	.word	0x000021c0


	//   ....[27]....
        /*01a0*/ 	.word	0x000022d0


	//   ....[28]....
        /*01a4*/ 	.word	0x00002310


	//   ....[29]....
        /*01a8*/ 	.word	0x00002340


	//   ....[30]....
        /*01ac*/ 	.word	0x00004a10


	//   ....[31]....
        /*01b0*/ 	.word	0x00004a40


	//   ....[32]....
        /*01b4*/ 	.word	0x00004a50


	//   ....[33]....
        /*01b8*/ 	.word	0x00004b50


	//   ....[34]....
        /*01bc*/ 	.word	0x00004b80


	//   ....[35]....
        /*01c0*/ 	.word	0x00004bb0


	//   ....[36]....
        /*01c4*/ 	.word	0x00004cb0


	//   ....[37]....
        /*01c8*/ 	.word	0x00004ce0


	//   ....[38]....
        /*01cc*/ 	.word	0x00004d10


	//   ....[39]....
        /*01d0*/ 	.word	0x00004e10


	//   ....[40]....
        /*01d4*/ 	.word	0x00004e40


	//   ....[41]....
        /*01d8*/ 	.word	0x00004e70


	//   ....[42]....
        /*01dc*/ 	.word	0x00004f70


	//   ....[43]....
        /*01e0*/ 	.word	0x00004fb0


	//   ....[44]....
        /*01e4*/ 	.word	0x00004fe0


	//----- nvinfo : EIATTR_VRC_CTA_INIT_COUNT
	.align		4
.L_166:
        /*01e8*/ 	.byte	0x02, 0x4a
	.zero		1
	.zero		1


	//----- nvinfo : EIATTR_EXIT_INSTR_OFFSETS
	.align		4
        /*01ec*/ 	.byte	0x04, 0x1c
        /*01ee*/ 	.short	(.L_168 - .L_167)


	//   ....[0]....
.L_167:
        /*01f0*/ 	.word	0x00005aa0


	//   ....[1]....
        /*01f4*/ 	.word	0x00005b20


	//----- nvinfo : EIATTR_MAX_THREADS
	.align		4
.L_168:
        /*01f8*/ 	.byte	0x04, 0x05
        /*01fa*/ 	.short	(.L_170 - .L_169)
.L_169:
        /*01fc*/ 	.word	0x00000100
        /*0200*/ 	.word	0x00000001
        /*0204*/ 	.word	0x00000001


	//----- nvinfo : EIATTR_CRS_STACK_SIZE
	.align		4
.L_170:
        /*0208*/ 	.byte	0x04, 0x1e
        /*020a*/ 	.short	(.L_172 - .L_171)
.L_171:
        /*020c*/ 	.word	0x00000000


	//----- nvinfo : EIATTR_CBANK_PARAM_SIZE
	.align		4
.L_172:
        /*0210*/ 	.byte	0x03, 0x19
        /*0212*/ 	.short	0x0071


	//----- nvinfo : EIATTR_PARAM_CBANK
	.align		4
        /*0214*/ 	.byte	0x04, 0x0a
        /*0216*/ 	.short	(.L_174 - .L_173)
	.align		4
.L_173:
        /*0218*/ 	.word	index@(.nv.constant0._ZN6thrust24THRUST_300001_SM_1000_NS8cuda_cub4core6detail13_kernel_agentINS1_8__reduce11ReduceAgentINS0_12zip_iteratorIN4cuda3std3__45tupleIJNS0_6detail15normal_iteratorINS0_10device_ptrIfEEEENS0_17counting_iteratorIlNS0_11use_defaultESI_SI_EEEEEEEPNSB_IJflEEESM_lNS1_9__extrema9arg_min_fIflNSA_4lessIfEEEEEEJSL_SN_lN3cub18CUB_300001_SM_100013GridEvenShareIlEENSV_9GridQueueIyEESS_EEEvDpT0_)
        /*021c*/ 	.short	0x0380
        /*021e*/ 	.short	0x0071


	//----- nvinfo : EIATTR_SW_WAR
	.align		4
.L_174:
        /*0220*/ 	.byte	0x04, 0x36
        /*0222*/ 	.short	(.L_176 - .L_175)
.L_175:
        /*0224*/ 	.word	0x00000008
.L_176:


//--------------------- .nv.info._ZN6thrust24THRUST_300001_SM_1000_NS8cuda_cub4core6detail13_kernel_agentINS1_8__reduce11ReduceAgentINS0_12zip_iteratorIN4cuda3std3__45tupleIJNS0_6detail15normal_iteratorINS0_10device_ptrIfEEEENS0_17counting_iteratorIlNS0_11use_defaultESI_SI_EEEEEEEPNSB_IJflEEESM_lNS1_9__extrema9arg_min_fIflNSA_4lessIfEEEEEEJSL_SN_lSS_EEEvDpT0_ --------------------------
	.section	.nv.info._ZN6thrust24THRUST_300001_SM_1000_NS8cuda_cub4core6detail13_kernel_agentINS1_8__reduce11ReduceAgentINS0_12zip_iteratorIN4cuda3std3__45tupleIJNS0_6detail15normal_iteratorINS0_10device_ptrIfEEEENS0_17counting_iteratorIlNS0_11use_defaultESI_SI_EEEEEEEPNSB_IJflEEESM_lNS1_9__extrema9arg_min_fIflNSA_4lessIfEEEEEEJSL_SN_lSS_EEEvDpT0_,"",@"SHT_CUDA_INFO"
	.sectionflags	@""
	.align	4


	//----- nvinfo : EIATTR_CUDA_API_VERSION
	.align		4
        /*0000*/ 	.byte	0x04, 0x37
        /*0002*/ 	.short	(.L_178 - .L_177)
.L_177:
        /*0004*/ 	.word	0x00000082


	//----- nvinfo : EIATTR_KPARAM_INFO
	.align		4
.L_178:
        /*0008*/ 	.byte	0x04, 0x17
        /*000a*/ 	.short	(.L_180 - .L_179)
.L_179:
        /*000c*/ 	.word	0x00000000
        /*0010*/ 	.short	0x0003
        /*0012*/ 	.short	0x0020
        /*0014*/ 	.byte	0x00, 0xf0, 0x05, 0x00


	//----- nvinfo : EIATTR_KPARAM_INFO
	.align		4
.L_180:
        /*0018*/ 	.byte	0x04, 0x17
        /*001a*/ 	.short	(.L_182 - .L_181)
.L_181:
        /*001c*/ 	.word	0x00000000
        /*0020*/ 	.short	0x0002
        /*0022*/ 	.short	0x0018
        /*0024*/ 	.byte	0x00, 0xf0, 0x21, 0x00


	//----- nvinfo : EIATTR_KPARAM_INFO
	.align		4
.L_182:
        /*0028*/ 	.byte	0x04, 0x17
        /*002a*/ 	.short	(.L_184 - .L_183)
.L_183:
        /*002c*/ 	.word	0x00000000
        /*0030*/ 	.short	0x0001
        /*0032*/ 	.short	0x0010
        /*0034*/ 	.byte	0x00, 0xf5, 0x21, 0x00


	//----- nvinfo : EIATTR_KPARAM_INFO
	.align		4
.L_184:
        /*0038*/ 	.byte	0x04, 0x17
        /*003a*/ 	.short	(.L_186 - .L_185)
.L_185:
        /*003c*/ 	.word	0x00000000
        /*0040*/ 	.short	0x0000
        /*0042*/ 	.short	0x0000
        /*0044*/ 	.byte	0x00, 0xf0, 0x41, 0x00


	//----- nvinfo : EIATTR_SPARSE_MMA_MASK
	.align		4
.L_186:
        /*0048*/ 	.byte	0x03, 0x50
        /*004a*/ 	.short	0x0000


	//----- nvinfo : EIATTR_MAXREG_COUNT
	.align		4
        /*004c*/ 	.byte	0x03, 0x1b
        /*004e*/ 	.short	0x00ff


	//----- nvinfo : EIATTR_NUM_BARRIERS
	.align		4
        /*0050*/ 	.byte	0x02, 0x4c
        /*0052*/ 	.byte	0x01
	.zero		1


	//----- nvinfo : EIATTR_MERCURY_ISA_VERSION
	.align		4
        /*0054*/ 	.byte	0x03, 0x5f
        /*0056*/ 	.short	0x0101


	//----- nvinfo : EIATTR_COOP_GROUP_MASK_REGIDS
	.align		4
        /*0058*/ 	.byte	0x04, 0x29
        /*005a*/ 	.short	(.L_188 - .L_187)


	//   ....[0]....
.L_187:
        /*005c*/ 	.word	0xffffffff


	//   ....[1]....
        /*0060*/ 	.word	0xffffffff


	//   ....[2]....
        /*0064*/ 	.word	0xffffffff


	//   ....[3]....
        /*0068*/ 	.word	0xffffffff


	//   ....[4]....
        /*006c*/ 	.word	0xffffffff


	//   ....[5]....
        /*0070*/ 	.word	0xffffffff


	//   ....[6]....
        /*0074*/ 	.word	0xffffffff


	//   ....[7]....
        /*0078*/ 	.word	0xffffffff


	//   ....[8]....
        /*007c*/ 	.word	0xffffffff


	//   ....[9]....
        /*0080*/ 	.word	0xffffffff


	//   ....[10]....
        /*0084*/ 	.word	0xffffffff


	//   ....[11]....
        /*0088*/ 	.word	0xffffffff


	//   ....[12]....
        /*008c*/ 	.word	0xffffffff


	//   ....[13]....
        /*0090*/ 	.word	0xffffffff


	//   ....[14]....
        /*0094*/ 	.word	0xffffffff


	//   ....[15]....
        /*0098*/ 	.word	0xffffffff


	//   ....[16]....
        /*009c*/ 	.word	0xffffffff


	//   ....[17]....
        /*00a0*/ 	.word	0xffffffff


	//   ....[18]....
        /*00a4*/ 	.word	0xffffffff


	//   ....[19]....
        /*00a8*/ 	.word	0xffffffff


	//   ....[20]....
        /*00ac*/ 	.word	0xffffffff


	//   ....[21]....
        /*00b0*/ 	.word	0xffffffff


	//   ....[22]....
        /*00b4*/ 	.word	0xffffffff


	//   ....[23]....
        /*00b8*/ 	.word	0xffffffff


	//   ....[24]....
        /*00bc*/ 	.word	0xffffffff


	//   ....[25]....
        /*00c0*/ 	.word	0xffffffff


	//   ....[26]....
        /*00c4*/ 	.word	0xffffffff


	//   ....[27]....
        /*00c8*/ 	.word	0xffffffff


	//   ....[28]....
        /*00cc*/ 	.word	0xffffffff


	//   ....[29]....
        /*00d0*/ 	.word	0xffffffff


	//   ....[30]....
        /*00d4*/ 	.word	0xffffffff


	//   ....[31]....
        /*00d8*/ 	.word	0xffffffff


	//   ....[32]....
        /*00dc*/ 	.word	0xffffffff


	//   ....[33]....
        /*00e0*/ 	.word	0xffffffff


	//   ....[34]....
        /*00e4*/ 	.word	0xffffffff


	//   ....[35]....
        /*00e8*/ 	.word	0xffffffff


	//   ....[36]....
        /*00ec*/ 	.word	0xffffffff


	//   ....[37]....
        /*00f0*/ 	.word	0xffffffff


	//   ....[38]....
        /*00f4*/ 	.word	0xffffffff


	//   ....[39]....
        /*00f8*/ 	.word	0xffffffff


	//   ....[40]....
        /*00fc*/ 	.word	0xffffffff


	//   ....[41]....
        /*0100*/ 	.word	0xffffffff


	//   ....[42]....
        /*0104*/ 	.word	0xffffffff


	//   ....[43]....
        /*0108*/ 	.word	0xffffffff


	//   ....[44]....
        /*010c*/ 	.word	0xffffffff


	//----- nvinfo : EIATTR_COOP_GROUP_INSTR_OFFSETS
	.align		4
.L_188:
        /*0110*/ 	.byte	0x04, 0x28
        /*0112*/ 	.short	(.L_190 - .L_189)


	//   ....[0]....
.L_189:
        /*0114*/ 	.word	0x00000b30


	//   ....[1]....
        /*0118*/ 	.word	0x00000b60


	//   ....[2]....
        /*011c*/ 	.word	0x00000b70


	//   ....[3]....
        /*0120*/ 	.word	0x00000c70


	//   ....[4]....
        /*0124*/ 	.word	0x00000ca0


	//   ....[5]....
        /*0128*/ 	.word	0x00000cd0


	//   ....[6]....
        /*012c*/ 	.word	0x00000dd0


	//   ....[7]....
        /*0130*/ 	.word	0x00000e00


	//   ....[8]....
        /*0134*/ 	.word	0x00000e30


	//   ....[9]....
        /*0138*/ 	.word	0x00000f30


	//   ....[10]....
        /*013c*/ 	.word	0x00000f60


	//   ....[11]....
        /*0140*/ 	.word	0x00000f90


	//   ....[12]....
        /*0144*/ 	.word	0x00001090


	//   ....[13]....
        /*0148*/ 	.word	0x000010d0


	//   ....[14]....
        /*014c*/ 	.word	0x00001100


	//   ....[15]....
        /*0150*/ 	.word	0x00001ca0


	//   ....[16]....
        /*0154*/ 	.word	0x00001cb0


	//   ....[17]....
        /*0158*/ 	.word	0x00001cc0


	//   ....[18]....
        /*015c*/ 	.word	0x00001dc0


	//   ....[19]....
        /*0160*/ 	.word	0x00001e00


	//   ....[20]....
        /*0164*/ 	.word	0x00001e20


	//   ....[21]....
        /*0168*/ 	.word	0x00001f30


	//   ....[22]....
        /*016c*/ 	.word	0x00001f70


	//   ....[23]....
        /*0170*/ 	.word	0x00001f90


	//   ....[24]....
        /*0174*/ 	.word	0x000020a0


	//   ....[25]....
        /*0178*/ 	.word	0x000020e0


	//   ....[26]....
        /*017c*/ 	.word	0x00002110


	//   ....[27]....
        /*0180*/ 	.word	0x00002210


	//   ....[28]....
        /*0184*/ 	.word	0x00002250


	//   ....[29]....
        /*0188*/ 	.word	0x00002280


	//   ....[30]....
        /*018c*/ 	.word	0x00004540


	//   ....[31]....
        /*0190*/ 	.word	0x00004570


	//   ....[32]....
        /*0194*/ 	.word	0x00004580


	//   ....[33]....
        /*0198*/ 	.word	0x00004680


	//   ....[34]....
        /*019c*/ 	.word	0x000046b0


	//   ....[35]....
        /*01a0*/ 	.word	0x000046e0


	//   ....[36]....
        /*01a4*/ 	.word	0x000047e0


	//   ....[37]....
        /*01a8*/ 	.word	0x00004810


	//   ....[38]....
        /*01ac*/ 	.word	0x00004840


	//   ....[39]....
        /*01b0*/ 	.word	0x00004940


	//   ....[40]....
        /*01b4*/ 	.word	0x00004970


	//   ....[41]....
        /*01b8*/ 	.word	0x000049a0


	//   ....[42]....
        /*01bc*/ 	.word	0x00004aa0


	//   ....[43]....
        /*01c0*/ 	.word	0x00004ae0


	//   ....[44]....
        /*01c4*/ 	.word	0x00004b10


	//----- nvinfo : EIATTR_VRC_CTA_INIT_COUNT
	.align		4
.L_190:
        /*01c8*/ 	.byte	0x02, 0x4a
	.zero		1
	.zero		1


	//----- nvinfo : EIATTR_EXIT_INSTR_OFFSETS
	.align		4
        /*01cc*/ 	.byte	0x04, 0x1c
        /*01ce*/ 	.short	(.L_192 - .L_191)


	//   ....[0]....
.L_191:
        /*01d0*/ 	.word	0x00000040


	//   ....[1]....
        /*01d4*/ 	.word	0x000055f0


	//   ....[2]....
        /*01d8*/ 	.word	0x00005650


	//----- nvinfo : EIATTR_MAX_THREADS
	.align		4
.L_192:
        /*01dc*/ 	.byte	0x04, 0x05
        /*01de*/ 	.short	(.L_194 - .L_193)
.L_193:
        /*01e0*/ 	.word	0x00000100
        /*01e4*/ 	.word	0x00000001
        /*01e8*/ 	.word	0x00000001


	//----- nvinfo : EIATTR_CRS_STACK_SIZE
	.align		4
.L_194:
        /*01ec*/ 	.byte	0x04, 0x1e
        /*01ee*/ 	.short	(.L_196 - .L_195)
.L_195:
        /*01f0*/ 	.word	0x00000000


	//----- nvinfo : EIATTR_CBANK_PARAM_SIZE
	.align		4
.L_196:
        /*01f4*/ 	.byte	0x03, 0x19
        /*01f6*/ 	.short	0x0021


	//----- nvinfo : EIATTR_PARAM_CBANK
	.align		4
        /*01f8*/ 	.byte	0x04, 0x0a
        /*01fa*/ 	.short	(.L_198 - .L_197)
	.align		4
.L_197:
        /*01fc*/ 	.word	index@(.nv.constant0._ZN6thrust24THRUST_300001_SM_1000_NS8cuda_cub4core6detail13_kernel_agentINS1_8__reduce11ReduceAgentINS0_12zip_iteratorIN4cuda3std3__45tupleIJNS0_6detail15normal_iteratorINS0_10device_ptrIfEEEENS0_17counting_iteratorIlNS0_11use_defaultESI_SI_EEEEEEEPNSB_IJflEEESM_lNS1_9__extrema9arg_min_fIflNSA_4lessIfEEEEEEJSL_SN_lSS_EEEvDpT0_)
        /*0200*/ 	.short	0x0380
        /*0202*/ 	.short	0x0021


	//----- nvinfo : EIATTR_SW_WAR
	.align		4
.L_198:
        /*0204*/ 	.byte	0x04, 0x36
        /*0206*/ 	.short	(.L_200 - .L_199)
.L_199:
        /*0208*/ 	.word	0x00000008
.L_200:


//--------------------- .nv.info._ZN6thrust24THRUST_300001_SM_1000_NS8cuda_cub4core6detail13_kernel_agentINS1_8__reduce11ReduceAgentIPN4cuda3std3__45tupleIJflEEESC_SB_iNS1_9__extrema9arg_min_fIflNS9_4lessIfEEEEEEJSC_SC_iSH_EEEvDpT0_ --------------------------
	.section	.nv.info._ZN6thrust24THRUST_300001_SM_1000_NS8cuda_cub4core6detail13_kernel_agentINS1_8__reduce11ReduceAgentIPN4cuda3std3__45tupleIJflEEESC_SB_iNS1_9__extrema9arg_min_fIflNS9_4lessIfEEEEEEJSC_SC_iSH_EEEvDpT0_,"",@"SHT_CUDA_INFO"
	.sectionflags	@""
	.align	4


	//----- nvinfo : EIATTR_CUDA_API_VERSION
	.align		4
        /*0000*/ 	.byte	0x04, 0x37
        /*0002*/ 	.short	(.L_202 - .L_201)
.L_201:
        /*0004*/ 	.word	0x00000082


	//----- nvinfo : EIATTR_KPARAM_INFO
	.align		4
.L_202:
        /*0008*/ 	.byte	0x04, 0x17
        /*000a*/ 	.short	(.L_204 - .L_203)
.L_203:
        /*000c*/ 	.word	0x00000000
        /*0010*/ 	.short	0x0003
        /*0012*/ 	.short	0x0014
        /*0014*/ 	.byte	0x00, 0xf0, 0x05, 0x00


	//----- nvinfo : EIATTR_KPARAM_INFO
	.align		4
.L_204:
        /*0018*/ 	.byte	0x04, 0x17
        /*001a*/ 	.short	(.L_206 - .L_205)
.L_205:
        /*001c*/ 	.word	0x00000000
        /*0020*/ 	.short	0x0002
        /*0022*/ 	.short	0x0010
        /*0024*/ 	.byte	0x00, 0xf0, 0x11, 0x00


	//----- nvinfo : EIATTR_KPARAM_INFO
	.align		4
.L_206:
        /*0028*/ 	.byte	0x04, 0x17
        /*002a*/ 	.short	(.L_208 - .L_207)
.L_207:
        /*002c*/ 	.word	0x00000000
        /*0030*/ 	.short	0x0001
        /*0032*/ 	.short	0x0008
        /*0034*/ 	.byte	0x00, 0xf5, 0x21, 0x00


	//----- nvinfo : EIATTR_KPARAM_INFO
	.align		4
.L_208:
        /*0038*/ 	.byte	0x04, 0x17
        /*003a*/ 	.short	(.L_210 - .L_209)
.L_209:
        /*003c*/ 	.word	0x00000000
        /*0040*/ 	.short	0x0000
        /*0042*/ 	.short	0x0000
        /*0044*/ 	.byte	0x00, 0xf5, 0x21, 0x00


	//----- nvinfo : EIATTR_SPARSE_MMA_MASK
	.align		4
.L_210:
        /*0048*/ 	.byte	0x03, 0x50
        /*004a*/ 	.short	0x0000


	//----- nvinfo : EIATTR_MAXREG_COUNT
	.align		4
        /*004c*/ 	.byte	0x03, 0x1b
        /*004e*/ 	.short	0x00ff


	//----- nvinfo : EIATTR_NUM_BARRIERS
	.align		4
        /*0050*/ 	.byte	0x02, 0x4c
        /*0052*/ 	.byte	0x01
	.zero		1


	//----- nvinfo : EIATTR_MERCURY_ISA_VERSION
	.align		4
        /*0054*/ 	.byte	0x03, 0x5f
        /*0056*/ 	.short	0x0101


	//----- nvinfo : EIATTR_COOP_GROUP_MASK_REGIDS
	.align		4
        /*0058*/ 	.byte	0x04, 0x29
        /*005a*/ 	.short	(.L_212 - .L_211)


	//   ....[0]....
.L_211:
        /*005c*/ 	.word	0xffffffff


	//   ....[1]....
        /*0060*/ 	.word	0xffffffff


	//   ....[2]....
        /*0064*/ 	.word	0xffffffff


	//   ....[3]....
        /*0068*/ 	.word	0xffffffff


	//   ....[4]....
        /*006c*/ 	.word	0xffffffff


	//   ....[5]....
        /*0070*/ 	.word	0xffffffff


	//   ....[6]....
        /*0074*/ 	.word	0xffffffff


	//   ....[7]....
        /*0078*/ 	.word	0xffffffff


	//   ....[8]....
        /*007c*/ 	.word	0xffffffff


	//   ....[9]....
        /*0080*/ 	.word	0xffffffff


	//   ....[10]....
        /*0084*/ 	.word	0xffffffff


	//   ....[11]....
        /*0088*/ 	.word	0xffffffff


	//   ....[12]....
        /*008c*/ 	.word	0xffffffff


	//   ....[13]....
        /*0090*/ 	.word	0xffffffff


	//   ....[14]....
        /*0094*/ 	.word	0xffffffff


	//   ....[15]....
        /*0098*/ 	.word	0xffffffff


	//   ....[16]....
        /*009c*/ 	.word	0xffffffff


	//   ....[17]....
        /*00a0*/ 	.word	0xffffffff


	//   ....[18]....
        /*00a4*/ 	.word	0xffffffff


	//   ....[19]....
        /*00a8*/ 	.word	0xffffffff


	//   ....[20]....
        /*00ac*/ 	.word	0xffffffff


	//   ....[21]....
        /*00b0*/ 	.word	0xffffffff


	//   ....[22]....
        /*00b4*/ 	.word	0xffffffff


	//   ....[23]....
        /*00b8*/ 	.word	0xffffffff


	//   ....[24]....
        /*00bc*/ 	.word	0xffffffff


	//   ....[25]....
        /*00c0*/ 	.word	0xffffffff


	//   ....[26]....
        /*00c4*/ 	.word	0xffffffff


	//   ....[27]....
        /*00c8*/ 	.word	0xffffffff


	//   ....[28]....
        /*00cc*/ 	.word	0xffffffff


	//   ....[29]....
        /*00d0*/ 	.word	0xffffffff


	//   ....[30]....
        /*00d4*/ 	.word	0xffffffff


	//   ....[31]....
        /*00d8*/ 	.word	0xffffffff


	//   ....[32]....
        /*00dc*/ 	.word	0xffffffff


	//   ....[33]....
        /*00e0*/ 	.word	0xffffffff


	//   ....[34]....
        /*00e4*/ 	.word	0xffffffff


	//   ....[35]....
        /*00e8*/ 	.word	0xffffffff


	//   ....[36]....
        /*00ec*/ 	.word	0xffffffff


	//   ....[37]....
        /*00f0*/ 	.word	0xffffffff


	//   ....[38]....
        /*00f4*/ 	.word	0xffffffff


	//   ....[39]....
        /*00f8*/ 	.word	0xffffffff


	//   ....[40]....
        /*00fc*/ 	.word	0xffffffff


	//   ....[41]....
        /*0100*/ 	.word	0xffffffff


	//   ....[42]....
        /*0104*/ 	.word	0xffffffff


	//   ....[43]....
        /*0108*/ 	.word	0xffffffff


	//   ....[44]....
        /*010c*/ 	.word	0xffffffff


	//----- nvinfo : EIATTR_COOP_GROUP_INSTR_OFFSETS
	.align		4
.L_212:
        /*0110*/ 	.byte	0x04, 0x28
        /*0112*/ 	.short	(.L_214 - .L_213)


	//   ....[0]....
.L_213:
        /*0114*/ 	.word	0x00000a00


	//   ....[1]....
        /*0118*/ 	.word	0x00000a30


	//   ....[2]....
        /*011c*/ 	.word	0x00000a40


	//   ....[3]....
        /*0120*/ 	.word	0x00000b40


	//   ....[4]....
        /*0124*/ 	.word	0x00000b70


	//   ....[5]....
        /*0128*/ 	.word	0x00000ba0


	//   ....[6]....
        /*012c*/ 	.word	0x00000ca0


	//   ....[7]....
        /*0130*/ 	.word	0x00000cd0


	//   ....[8]....
        /*0134*/ 	.word	0x00000d00


	//   ....[9]....
        /*0138*/ 	.word	0x00000e00


	//   ....[10]....
        /*013c*/ 	.word	0x00000e30


	//   ....[11]....
        /*0140*/ 	.word	0x00000e60


	//   ....[12]....
        /*0144*/ 	.word	0x00000f60


	//   ....[13]....
        /*0148*/ 	.word	0x00000fa0


	//   ....[14]....
        /*014c*/ 	.word	0x00000fd0


	//   ....[15]....
        /*0150*/ 	.word	0x00001b70


	//   ....[16]....
        /*0154*/ 	.word	0x00001b80


	//   ....[17]....
        /*0158*/ 	.word	0x00001b90


	//   ....[18]....
        /*015c*/ 	.word	0x00001c90


	//   ....[19]....
        /*0160*/ 	.word	0x00001cd0


	//   ....[20]....
        /*0164*/ 	.word	0x00001cf0


	//   ....[21]....
        /*0168*/ 	.word	0x00001e00


	//   ....[22]....
        /*016c*/ 	.word	0x00001e40


	//   ....[23]....
        /*0170*/ 	.word	0x00001e60


	//   ....[24]....
        /*0174*/ 	.word	0x00001f70


	//   ....[25]....
        /*0178*/ 	.word	0x00001fb0


	//   ....[26]....
        /*017c*/ 	.word	0x00001fe0


	//   ....[27]....
        /*0180*/ 	.word	0x000020e0


	//   ....[28]....
        /*0184*/ 	.word	0x00002120


	//   ....[29]....
        /*0188*/ 	.word	0x00002150


	//   ....[30]....
        /*018c*/ 	.word	0x00004530


	//   ....[31]....
        /*0190*/ 	.word	0x00004560


	//   ....[32]....
        /*0194*/ 	.word	0x00004570


	//   ....[33]....
        /*0198*/ 	.word	0x00004670


	//   ....[34]....
        /*019c*/ 	.word	0x000046a0


	//   ....[35]....
        /*01a0*/ 	.word	0x000046d0


	//   ....[36]....
        /*01a4*/ 	.word	0x000047d0


	//   ....[37]....
        /*01a8*/ 	.word	0x00004800


	//   ....[38]....
        /*01ac*/ 	.word	0x00004830


	//   ....[39]....
        /*01b0*/ 	.word	0x00004930


	//   ....[40]....
        /*01b4*/ 	.word	0x00004960


	//   ....[41]....
        /*01b8*/ 	.word	0x00004990


	//   ....[42]....
        /*01bc*/ 	.word	0x00004a90


	//   ....[43]....
        /*01c0*/ 	.word	0x00004ad0


	//   ....[44]....
        /*01c4*/ 	.word	0x00004b00


	//----- nvinfo : EIATTR_VRC_CTA_INIT_COUNT
	.align		4
.L_214:
        /*01c8*/ 	.byte	0x02, 0x4a
	.zero		1
	.zero		1


	//----- nvinfo : EIATTR_EXIT_INSTR_OFFSETS
	.align		4
        /*01cc*/ 	.byte	0x04, 0x1c
        /*01ce*/ 	.short	(.L_216 - .L_215)


	//   ....[0]....
.L_215:
        /*01d0*/ 	.word	0x00000030


	//   ....[1]....
        /*01d4*/ 	.word	0x000055e0


	//   ....[2]....
        /*01d8*/ 	.word	0x00005640


	//----- nvinfo : EIATTR_MAX_THREADS
	.align		4
.L_216:
        /*01dc*/ 	.byte	0x04, 0x05
        /*01de*/ 	.short	(.L_218 - .L_217)
.L_217:
        /*01e0*/ 	.word	0x00000100
        /*01e4*/ 	.word	0x00000001
        /*01e8*/ 	.word	0x00000001


	//----- nvinfo : EIATTR_CRS_STACK_SIZE
	.align		4
.L_218:
        /*01ec*/ 	.byte	0x04, 0x1e
        /*01ee*/ 	.short	(.L_220 - .L_219)
.L_219:
        /*01f0*/ 	.word	0x00000000


	//----- nvinfo : EIATTR_CBANK_PARAM_SIZE
	.align		4
.L_220:
        /*01f4*/ 	.byte	0x03, 0x19
        /*01f6*/ 	.short	0x0015


	//----- nvinfo : EIATTR_PARAM_CBANK
	.align		4
        /*01f8*/ 	.byte	0x04, 0x0a
        /*01fa*/ 	.short	(.L_222 - .L_221)
	.align		4
.L_221:
        /*01fc*/ 	.word	index@(.nv.constant0._ZN6thrust24THRUST_300001_SM_1000_NS8cuda_cub4core6detail13_kernel_agentINS1_8__reduce11ReduceAgentIPN4cuda3std3__45tupleIJflEEESC_SB_iNS1_9__extrema9arg_min_fIflNS9_4lessIfEEEEEEJSC_SC_iSH_EEEvDpT0_)
        /*0200*/ 	.short	0x0380
        /*0202*/ 	.short	0x0015


	//----- nvinfo : EIATTR_SW_WAR
	.align		4
.L_222:
        /*0204*/ 	.byte	0x04, 0x36
        /*0206*/ 	.short	(.L_224 - .L_223)
.L_223:
        /*0208*/ 	.word	0x00000008
.L_224:


//--------------------- .nv.info._ZN6thrust24THRUST_300001_SM_1000_NS8cuda_cub4core6detail13_kernel_agentINS1_8__reduce10DrainAgentIiEEJN3cub18CUB_300001_SM_10009GridQueueIjEEiEEEvDpT0_ --------------------------
	.section	.nv.info._ZN6thrust24THRUST_300001_SM_1000_NS8cuda_cub4core6detail13_kernel_agentINS1_8__reduce10DrainAgentIiEEJN3cub18CUB_300001_SM_10009GridQueueIjEEiEEEvDpT0_,"",@"SHT_CUDA_INFO"
	.sectionflags	@""
	.align	4


	//----- nvinfo : EIATTR_CUDA_API_VERSION
	.align		4
        /*0000*/ 	.byte	0x04, 0x37
        /*0002*/ 	.short	(.L_226 - .L_225)
.L_225:
        /*0004*/ 	.word	0x00000082


	//----- nvinfo : EIATTR_KPARAM_INFO
	.align		4
.L_226:
        /*0008*/ 	.byte	0x04, 0x17
        /*000a*/ 	.short	(.L_228 - .L_227)
.L_227:
        /*000c*/ 	.word	0x00000000
        /*0010*/ 	.short	0x0001
        /*0012*/ 	.short	0x0008
        /*0014*/ 	.byte	0x00, 0xf0, 0x11, 0x00


	//----- nvinfo : EIATTR_KPARAM_INFO
	.align		4
.L_228:
        /*0018*/ 	.byte	0x04, 0x17
        /*001a*/ 	.short	(.L_230 - .L_229)
.L_229:
        /*001c*/ 	.word	0x00000000
        /*0020*/ 	.short	0x0000
        /*0022*/ 	.short	0x0000
        /*0024*/ 	.byte	0x00, 0xf0, 0x21, 0x00


	//----- nvinfo : EIATTR_SPARSE_MMA_MASK
	.align		4
.L_230:
        /*0028*/ 	.byte	0x03, 0x50
        /*002a*/ 	.short	0x0000


	//----- nvinfo : EIATTR_MAXREG_COUNT
	.align		4
        /*002c*/ 	.byte	0x03, 0x1b
        /*002e*/ 	.short	0x00ff


	//----- nvinfo : EIATTR_MERCURY_ISA_VERSION
	.align		4
        /*0030*/ 	.byte	0x03, 0x5f
        /*0032*/ 	.short	0x0101


	//----- nvinfo : EIATTR_VRC_CTA_INIT_COUNT
	.align		4
        /*0034*/ 	.byte	0x02, 0x4a
	.zero		1
	.zero		1


	//----- nvinfo : EIATTR_EXIT_INSTR_OFFSETS
	.align		4
        /*0038*/ 	.byte	0x04, 0x1c
        /*003a*/ 	.short	(.L_232 - .L_231)


	//   ....[0]....
.L_231:
        /*003c*/ 	.word	0x00000060


	//----- nvinfo : EIATTR_MAX_THREADS
	.align		4
.L_232:
        /*0040*/ 	.byte	0x04, 0x05
        /*0042*/ 	.short	(.L_234 - .L_233)
.L_233:
        /*0044*/ 	.word	0x00000001
        /*0048*/ 	.word	0x00000001
        /*004c*/ 	.word	0x00000001


	//----- nvinfo : EIATTR_CBANK_PARAM_SIZE
	.align		4
.L_234:
        /*0050*/ 	.byte	0x03, 0x19
        /*0052*/ 	.short	0x000c


	//----- nvinfo : EIATTR_PARAM_CBANK
	.align		4
        /*0054*/ 	.byte	0x04, 0x0a
        /*0056*/ 	.short	(.L_236 - .L_235)
	.align		4
.L_235:
        /*0058*/ 	.word	index@(.nv.constant0._ZN6thrust24THRUST_300001_SM_1000_NS8cuda_cub4core6detail13_kernel_agentINS1_8__reduce10DrainAgentIiEEJN3cub18CUB_300001_SM_10009GridQueueIjEEiEEEvDpT0_)
        /*005c*/ 	.short	0x0380
        /*005e*/ 	.short	0x000c


	//----- nvinfo : EIATTR_SW_WAR
	.align		4
.L_236:
        /*0060*/ 	.byte	0x04, 0x36
        /*0062*/ 	.short	(.L_238 - .L_237)
.L_237:
        /*0064*/ 	.word	0x00000008
.L_238:


//--------------------- .nv.info._ZN6thrust24THRUST_300001_SM_1000_NS8cuda_cub4core6detail13_kernel_agentINS1_8__reduce11ReduceAgentINS0_12zip_iteratorIN4cuda3std3__45tupleIJNS0_6detail15normal_iteratorINS0_10device_ptrIfEEEENS0_17counting_iteratorIlNS0_11use_defaultESI_SI_EEEEEEEPNSB_IJflEEESM_iNS1_9__extrema9arg_min_fIflNSA_4lessIfEEEEEEJSL_SN_iN3cub18CUB_300001_SM_100013GridEvenShareIiEENSV_9GridQueueIjEESS_EEEvDpT0_ --------------------------
	.section	.nv.info._ZN6thrust24THRUST_300001_SM_1000_NS8cuda_cub4core6detail13_kernel_agentINS1_8__reduce11ReduceAgentINS0_12zip_iteratorIN4cuda3std3__45tupleIJNS0_6detail15normal_iteratorINS0_10device_ptrIfEEEENS0_17counting_iteratorIlNS0_11use_defaultESI_SI_EEEEEEEPNSB_IJflEEESM_iNS1_9__extrema9arg_min_fIflNSA_4lessIfEEEEEEJSL_SN_iN3cub18CUB_300001_SM_100013GridEvenShareIiEENSV_9GridQueueIjEESS_EEEvDpT0_,"",@"SHT_CUDA_INFO"
	.sectionflags	@""
	.align	4


	//----- nvinfo : EIATTR_CUDA_API_VERSION
	.align		4
        /*0000*/ 	.byte	0x04, 0x37
        /*0002*/ 	.short	(.L_240 - .L_239)
.L_239:
        /*0004*/ 	.word	0x00000082


	//----- nvinfo : EIATTR_KPARAM_INFO
	.align		4
.L_240:
        /*0008*/ 	.byte	0x04, 0x17
        /*000a*/ 	.short	(.L_242 - .L_241)
.L_241:
        /*000c*/ 	.word	0x00000000
        /*0010*/ 	.short	0x0005
        /*0012*/ 	.short	0x0050
        /*0014*/ 	.byte	0x00, 0xf0, 0x05, 0x00


	//----- nvinfo : EIATTR_KPARAM_INFO
	.align		4
.L_242:
        /*0018*/ 	.byte	0x04, 0x17
        /*001a*/ 	.short	(.L_244 - .L_243)
.L_243:
        /*001c*/ 	.word	0x00000000
        /*0020*/ 	.short	0x0004
        /*0022*/ 	.short	0x0048
        /*0024*/ 	.byte	0x00, 0xf0, 0x21, 0x00


	//----- nvinfo : EIATTR_KPARAM_INFO
	.align		4
.L_244:
        /*0028*/ 	.byte	0x04, 0x17
        /*002a*/ 	.short	(.L_246 - .L_245)
.L_245:
        /*002c*/ 	.word	0x00000000
        /*0030*/ 	.short	0x0003
        /*0032*/ 	.short	0x001c
        /*0034*/ 	.byte	0x00, 0xf0, 0xa1, 0x00


	//----- nvinfo : EIATTR_KPARAM_INFO
	.align		4
.L_246:
        /*0038*/ 	.byte	0x04, 0x17
        /*003a*/ 	.short	(.L_248 - .L_247)
.L_247:
        /*003c*/ 	.word	0x00000000
        /*0040*/ 	.short	0x0002
        /*0042*/ 	.short	0x0018
        /*0044*/ 	.byte	0x00, 0xf0, 0x11, 0x00


	//----- nvinfo : EIATTR_KPARAM_INFO
	.align		4
.L_248:
        /*0048*/ 	.byte	0x04, 0x17
        /*004a*/ 	.short	(.L_250 - .L_249)
.L_249:
        /*004c*/ 	.word	0x00000000
        /*0050*/ 	.short	0x0001
        /*0052*/ 	.short	0x0010
        /*0054*/ 	.byte	0x00, 0xf5, 0x21, 0x00


	//----- nvinfo : EIATTR_KPARAM_INFO
	.align		4
.L_250:
        /*0058*/ 	.byte	0x04, 0x17
        /*005a*/ 	.short	(.L_252 - .L_251)
.L_251:
        /*005c*/ 	.word	0x00000000
        /*0060*/ 	.short	0x0000
        /*0062*/ 	.short	0x0000
        /*0064*/ 	.byte	0x00, 0xf0, 0x41, 0x00


	//----- nvinfo : EIATTR_SPARSE_MMA_MASK
	.align		4
.L_252:
        /*0068*/ 	.byte	0x03, 0x50
        /*006a*/ 	.short	0x0000


	//----- nvinfo : EIATTR_MAXREG_COUNT
	.align		4
        /*006c*/ 	.byte	0x03, 0x1b
        /*006e*/ 	.short	0x00ff


	//----- nvinfo : EIATTR_NUM_BARRIERS
	.align		4
        /*0070*/ 	.byte	0x02, 0x4c
        /*0072*/ 	.byte	0x01
	.zero		1


	//----- nvinfo : EIATTR_MERCURY_ISA_VERSION
	.align		4
        /*0074*/ 	.byte	0x03, 0x5f
        /*0076*/ 	.short	0x0101


	//----- nvinfo : EIATTR_COOP_GROUP_MASK_REGIDS
	.align		4
        /*0078*/ 	.byte	0x04, 0x29
        /*007a*/ 	.short	(.L_254 - .L_253)


	//   ....[0]....
.L_253:
        /*007c*/ 	.word	0xffffffff


	//   ....[1]....
        /*0080*/ 	.word	0xffffffff


	//   ....[2]....
        /*0084*/ 	.word	0xffffffff


	//   ....[3]....
        /*0088*/ 	.word	0xffffffff


	//   ....[4]....
        /*008c*/ 	.word	0xffffffff


	//   ....[5]....
        /*0090*/ 	.word	0xffffffff


	//   ....[6]....
        /*0094*/ 	.word	0xffffffff


	//   ....[7]....
        /*0098*/ 	.word	0xffffffff


	//   ....[8]....
        /*009c*/ 	.word	0xffffffff


	//   ....[9]....
        /*00a0*/ 	.word	0xffffffff


	//   ....[10]....
        /*00a4*/ 	.word	0xffffffff


	//   ....[11]....
        /*00a8*/ 	.word	0xffffffff


	//   ....[12]....
        /*00ac*/ 	.word	0xffffffff


	//   ....[13]....
        /*00b0*/ 	.word	0xffffffff


	//   ....[14]....
        /*00b4*/ 	.word	0xffffffff


	//   ....[15]....
        /*00b8*/ 	.word	0xffffffff


	//   ....[16]....
        /*00bc*/ 	.word	0xffffffff


	//   ....[17]....
        /*00c0*/ 	.word	0xffffffff


	//   ....[18]....
        /*00c4*/ 	.word	0xffffffff


	//   ....[19]....
        /*00c8*/ 	.word	0xffffffff


	//   ....[20]....
        /*00cc*/ 	.word	0xffffffff


	//   ....[21]....
        /*00d0*/ 	.word	0xffffffff


	//   ....[22]....
        /*00d4*/ 	.word	0xffffffff


	//   ....[23]....
        /*00d8*/ 	.word	0xffffffff


	//   ....[24]....
        /*00dc*/ 	.word	0xffffffff


	//   ....[25]....
        /*00e0*/ 	.word	0xffffffff


	//   ....[26]....
        /*00e4*/ 	.word	0xffffffff


	//   ....[27]....
        /*00e8*/ 	.word	0xffffffff


	//   ....[28]....
        /*00ec*/ 	.word	0xffffffff


	//   ....[29]....
        /*00f0*/ 	.word	0xffffffff


	//   ....[30]....
        /*00f4*/ 	.word	0xffffffff


	//   ....[31]....
        /*00f8*/ 	.word	0xffffffff


	//   ....[32]....
        /*00fc*/ 	.word	0xffffffff


	//   ....[33]....
        /*0100*/ 	.word	0xffffffff


	//   ....[34]....
        /*0104*/ 	.word	0xffffffff


	//   ....[35]....
        /*0108*/ 	.word	0xffffffff


	//   ....[36]....
        /*010c*/ 	.word	0xffffffff


	//   ....[37]....
        /*0110*/ 	.word	0xffffffff


	//   ....[38]....
        /*0114*/ 	.word	0xffffffff


	//   ....[39]....
        /*0118*/ 	.word	0xffffffff


	//   ....[40]....
        /*011c*/ 	.word	0xffffffff


	//   ....[41]....
        /*0120*/ 	.word	0xffffffff


	//   ....[42]....
        /*0124*/ 	.word	0xffffffff


	//   ....[43]....
        /*0128*/ 	.word	0xffffffff


	//   ....[44]....
        /*012c*/ 	.word	0xffffffff


	//----- nvinfo : EIATTR_COOP_GROUP_INSTR_OFFSETS
	.align		4
.L_254:
        /*0130*/ 	.byte	0x04, 0x28
        /*0132*/ 	.short	(.L_256 - .L_255)


	//   ....[0]....
.L_255:
        /*0134*/ 	.word	0x00000b40


	//   ....[1]....
        /*0138*/ 	.word	0x00000b70


	//   ....[2]....
        /*013c*/ 	.word	0x00000b80


	//   ....[3]....
        /*0140*/ 	.word	0x00000c80


	//   ....[4]....
        /*0144*/ 	.word	0x00000cb0


	//   ....[5]....
        /*0148*/ 	.word	0x00000ce0


	//   ....[6]....
        /*014c*/ 	.word	0x00000de0


	//   ....[7]....
        /*0150*/ 	.word	0x00000e10


	//   ....[8]....
        /*0154*/ 	.word	0x00000e40


	//   ....[9]....
        /*0158*/ 	.word	0x00000f40


	//   ....[10]....
        /*015c*/ 	.word	0x00000f70


	//   ....[11]....
        /*0160*/ 	.word	0x00000fa0


	//   ....[12]....
        /*0164*/ 	.word	0x000010a0


	//   ....[13]....
        /*0168*/ 	.word	0x000010e0


	//   ....[14]....
        /*016c*/ 	.word	0x00001110


	//   ....[15]....
        /*0170*/ 	.word	0x00001cb0


	//   ....[16]....
        /*0174*/ 	.word	0x00001cc0


	//   ....[17]....
        /*0178*/ 	.word	0x00001cd0


	//   ....[18]....
        /*017c*/ 	.word	0x00001dd0


	//   ....[19]....
        /*0180*/ 	.word	0x00001e10


	//   ....[20]....
        /*0184*/ 	.word	0x00001e30


	//   ....[21]....
        /*0188*/ 	.word	0x00001f40


	//   ....[22]....
        /*018c*/ 	.word	0x00001f80


	//   ....[23]....
        /*0190*/ 	.word	0x00001fa0


	//   ....[24]....
        /*0194*/ 	.word	0x000020b0


	//   ....[25]....
        /*0198*/ 	.word	0x000020f0


	//   ....[26]....
        /*019c*/ 	.word	0x00002110


	//   ....[27]....
        /*01a0*/ 	.word	0x00002220


	//   ....[28]....
        /*01a4*/ 	.word	0x00002260


	//   ....[29]....
        /*01a8*/ 	.word	0x00002290


	//   ....[30]....
        /*01ac*/ 	.word	0x00004810


	//   ....[31]....
        /*01b0*/ 	.word	0x00004840


	//   ....[32]....
        /*01b4*/ 	.word	0x00004850


	//   ....[33]....
        /*01b8*/ 	.word	0x00004950


	//   ....[34]....
        /*01bc*/ 	.word	0x00004980


	//   ....[35]....
        /*01c0*/ 	.word	0x000049b0


	//   ....[36]....
        /*01c4*/ 	.word	0x00004ab0


	//   ....[37]....
        /*01c8*/ 	.word	0x00004ae0


	//   ....[38]....
        /*01cc*/ 	.word	0x00004b10


	//   ....[39]....
        /*01d0*/ 	.word	0x00004c10


	//   ....[40]....
        /*01d4*/ 	.word	0x00004c40


	//   ....[41]....
        /*01d8*/ 	.word	0x00004c70


	//   ....[42]....
        /*01dc*/ 	.word	0x00004d70


	//   ....[43]....
        /*01e0*/ 	.word	0x00004db0


	//   ....[44]....
        /*01e4*/ 	.word	0x00004de0


	//----- nvinfo : EIATTR_VRC_CTA_INIT_COUNT
	.align		4
.L_256:
        /*01e8*/ 	.byte	0x02, 0x4a
	.zero		1
	.zero		1


	//----- nvinfo : EIATTR_EXIT_INSTR_OFFSETS
	.align		4
        /*01ec*/ 	.byte	0x04, 0x1c
        /*01ee*/ 	.short	(.L_258 - .L_257)


	//   ....[0]....
.L_257:
        /*01f0*/ 	.word	0x000058a0


	//   ....[1]....
        /*01f4*/ 	.word	0x00005920


	//----- nvinfo : EIATTR_MAX_THREADS
	.align		4
.L_258:
        /*01f8*/ 	.byte	0x04, 0x05
        /*01fa*/ 	.short	(.L_260 - .L_259)
.L_259:
        /*01fc*/ 	.word	0x00000100
        /*0200*/ 	.word	0x00000001
        /*0204*/ 	.word	0x00000001


	//----- nvinfo : EIATTR_CRS_STACK_SIZE
	.align		4
.L_260:
        /*0208*/ 	.byte	0x04, 0x1e
        /*020a*/ 	.short	(.L_262 - .L_261)
.L_261:
        /*020c*/ 	.word	0x00000000


	//----- nvinfo : EIATTR_CBANK_PARAM_SIZE
	.align		4
.L_262:
        /*0210*/ 	.byte	0x03, 0x19
        /*0212*/ 	.short	0x0051


	//----- nvinfo : EIATTR_PARAM_CBANK
	.align		4
        /*0214*/ 	.byte	0x04, 0x0a
        /*0216*/ 	.short	(.L_264 - .L_263)
	.align		4
.L_263:
        /*0218*/ 	.word	index@(.nv.constant0._ZN6thrust24THRUST_300001_SM_1000_NS8cuda_cub4core6detail13_kernel_agentINS1_8__reduce11ReduceAgentINS0_12zip_iteratorIN4cuda3std3__45tupleIJNS0_6detail15normal_iteratorINS0_10device_ptrIfEEEENS0_17counting_iteratorIlNS0_11use_defaultESI_SI_EEEEEEEPNSB_IJflEEESM_iNS1_9__extrema9arg_min_fIflNSA_4lessIfEEEEEEJSL_SN_iN3cub18CUB_300001_SM_100013GridEvenShareIiEENSV_9GridQueueIjEESS_EEEvDpT0_)
        /*021c*/ 	.short	0x0380
        /*021e*/ 	.short	0x0051


	//----- nvinfo : EIATTR_SW_WAR
	.align		4
.L_264:
        /*0220*/ 	.byte	0x04, 0x36
        /*0222*/ 	.short	(.L_266 - .L_265)
.L_265:
        /*0224*/ 	.word	0x00000008
.L_266:


//--------------------- .nv.info._ZN6thrust24THRUST_300001_SM_1000_NS8cuda_cub4core6detail13_kernel_agentINS1_8__reduce11ReduceAgentINS0_12zip_iteratorIN4cuda3std3__45tupleIJNS0_6detail15normal_iteratorINS0_10device_ptrIfEEEENS0_17counting_iteratorIlNS0_11use_defaultESI_SI_EEEEEEEPNSB_IJflEEESM_iNS1_9__extrema9arg_min_fIflNSA_4lessIfEEEEEEJSL_SN_iSS_EEEvDpT0_ --------------------------
	.section	.nv.info._ZN6thrust24THRUST_300001_SM_1000_NS8cuda_cub4core6detail13_kernel_agentINS1_8__reduce11ReduceAgentINS0_12zip_iteratorIN4cuda3std3__45tupleIJNS0_6detail15normal_iteratorINS0_10device_ptrIfEEEENS0_17counting_iteratorIlNS0_11use_defaultESI_SI_EEEEEEEPNSB_IJflEEESM_iNS1_9__extrema9arg_min_fIflNSA_4lessIfEEEEEEJSL_SN_iSS_EEEvDpT0_,"",@"SHT_CUDA_INFO"
	.sectionflags	@""
	.align	4


	//----- nvinfo : EIATTR_CUDA_API_VERSION
	.align		4
        /*0000*/ 	.byte	0x04, 0x37
        /*0002*/ 	.short	(.L_268 - .L_267)
.L_267:
        /*0004*/ 	.word	0x00000082


	//----- nvinfo : EIATTR_KPARAM_INFO
	.align		4
.L_268:
        /*0008*/ 	.byte	0x04, 0x17
        /*000a*/ 	.short	(.L_270 - .L_269)
.L_269:
        /*000c*/ 	.word	0x00000000
        /*0010*/ 	.short	0x0003
        /*0012*/ 	.short	0x001c
        /*0014*/ 	.byte	0x00, 0xf0, 0x05, 0x00


	//----- nvinfo : EIATTR_KPARAM_INFO
	.align		4
.L_270:
        /*0018*/ 	.byte	0x04, 0x17
        /*001a*/ 	.short	(.L_272 - .L_271)
.L_271:
        /*001c*/ 	.word	0x00000000
        /*0020*/ 	.short	0x0002
        /*0022*/ 	.short	0x0018
        /*0024*/ 	.byte	0x00, 0xf0, 0x11, 0x00


	//----- nvinfo : EIATTR_KPARAM_INFO
	.align		4
.L_272:
        /*0028*/ 	.byte	0x04, 0x17
        /*002a*/ 	.short	(.L_274 - .L_273)
.L_273:
        /*002c*/ 	.word	0x00000000
        /*0030*/ 	.short	0x0001
        /*0032*/ 	.short	0x0010
        /*0034*/ 	.byte	0x00, 0xf5, 0x21, 0x00


	//----- nvinfo : EIATTR_KPARAM_INFO
	.align		4
.L_274:
        /*0038*/ 	.byte	0x04, 0x17
        /*003a*/ 	.short	(.L_276 - .L_275)
.L_275:
        /*003c*/ 	.word	0x00000000
        /*0040*/ 	.short	0x0000
        /*0042*/ 	.short	0x0000
        /*0044*/ 	.byte	0x00, 0xf0, 0x41, 0x00


	//----- nvinfo : EIATTR_SPARSE_MMA_MASK
	.align		4
.L_276:
        /*0048*/ 	.byte	0x03, 0x50
        /*004a*/ 	.short	0x0000


	//----- nvinfo : EIATTR_MAXREG_COUNT
	.align		4
        /*004c*/ 	.byte	0x03, 0x1b
        /*004e*/ 	.short	0x00ff


	//----- nvinfo : EIATTR_NUM_BARRIERS
	.align		4
        /*0050*/ 	.byte	0x02, 0x4c
        /*0052*/ 	.byte	0x01
	.zero		1


	//----- nvinfo : EIATTR_MERCURY_ISA_VERSION
	.align		4
        /*0054*/ 	.byte	0x03, 0x5f
        /*0056*/ 	.short	0x0101


	//----- nvinfo : EIATTR_COOP_GROUP_MASK_REGIDS
	.align		4
        /*0058*/ 	.byte	0x04, 0x29
        /*005a*/ 	.short	(.L_278 - .L_277)


	//   ....[0]....
.L_277:
        /*005c*/ 	.word	0xffffffff


	//   ....[1]....
        /*0060*/ 	.word	0xffffffff


	//   ....[2]....
        /*0064*/ 	.word	0xffffffff


	//   ....[3]....
        /*0068*/ 	.word	0xffffffff


	//   ....[4]....
        /*006c*/ 	.word	0xffffffff


	//   ....[5]....
        /*0070*/ 	.word	0xffffffff


	//   ....[6]....
        /*0074*/ 	.word	0xffffffff


	//   ....[7]....
        /*0078*/ 	.word	0xffffffff


	//   ....[8]....
        /*007c*/ 	.word	0xffffffff


	//   ....[9]....
        /*0080*/ 	.word	0xffffffff


	//   ....[10]....
        /*0084*/ 	.word	0xffffffff


	//   ....[11]....
        /*0088*/ 	.word	0xffffffff


	//   ....[12]....
        /*008c*/ 	.word	0xffffffff


	//   ....[13]....
        /*0090*/ 	.word	0xffffffff


	//   ....[14]....
        /*0094*/ 	.word	0xffffffff


	//   ....[15]....
        /*0098*/ 	.word	0xffffffff


	//   ....[16]....
        /*009c*/ 	.word	0xffffffff


	//   ....[17]....
        /*00a0*/ 	.word	0xffffffff


	//   ....[18]....
        /*00a4*/ 	.word	0xffffffff


	//   ....[19]....
        /*00a8*/ 	.word	0xffffffff


	//   ....[20]....
        /*00ac*/ 	.word	0xffffffff


	//   ....[21]....
        /*00b0*/ 	.word	0xffffffff


	//   ....[22]....
        /*00b4*/ 	.word	0xffffffff


	//   ....[23]....
        /*00b8*/ 	.word	0xffffffff


	//   ....[24]....
        /*00bc*/ 	.word	0xffffffff


	//   ....[25]....
        /*00c0*/ 	.word	0xffffffff


	//   ....[26]....
        /*00c4*/ 	.word	0xffffffff


	//   ....[27]....
        /*00c8*/ 	.word	0xffffffff


	//   ....[28]....
        /*00cc*/ 	.word	0xffffffff


	//   ....[29]....
        /*00d0*/ 	.word	0xffffffff


	//   ....[30]....
        /*00d4*/ 	.word	0xffffffff


	//   ....[31]....
        /*00d8*/ 	.word	0xffffffff


	//   ....[32]....
        /*00dc*/ 	.word	0xffffffff


	//   ....[33]....
        /*00e0*/ 	.word	0xffffffff


	//   ....[34]....
        /*00e4*/ 	.word	0xffffffff


	//   ....[35]....
        /*00e8*/ 	.word	0xffffffff


	//   ....[36]....
        /*00ec*/ 	.word	0xffffffff


	//   ....[37]....
        /*00f0*/ 	.word	0xffffffff


	//   ....[38]....
        /*00f4*/ 	.word	0xffffffff


	//   ....[39]....
        /*00f8*/ 	.word	0xffffffff


	//   ....[40]....
        /*00fc*/ 	.word	0xffffffff


	//   ....[41]....
        /*0100*/ 	.word	0xffffffff


	//   ....[42]....
        /*0104*/ 	.word	0xffffffff


	//   ....[43]....
        /*0108*/ 	.word	0xffffffff


	//   ....[44]....
        /*010c*/ 	.word	0xffffffff


	//----- nvinfo : EIATTR_COOP_GROUP_INSTR_OFFSETS
	.align		4
.L_278:
        /*0110*/ 	.byte	0x04, 0x28
        /*0112*/ 	.short	(.L_280 - .L_279)


	//   ....[0]....
.L_279:
        /*0114*/ 	.word	0x00000b10


	//   ....[1]....
        /*0118*/ 	.word	0x00000b40


	//   ....[2]....
        /*011c*/ 	.word	0x00000b50


	//   ....[3]....
        /*0120*/ 	.word	0x00000c50


	//   ....[4]....
        /*0124*/ 	.word	0x00000c80


	//   ....[5]....
        /*0128*/ 	.word	0x00000cb0


	//   ....[6]....
        /*012c*/ 	.word	0x00000db0


	//   ....[7]....
        /*0130*/ 	.word	0x00000de0


	//   ....[8]....
        /*0134*/ 	.word	0x00000e10


	//   ....[9]....
        /*0138*/ 	.word	0x00000f10


	//   ....[10]....
        /*013c*/ 	.word	0x00000f40


	//   ....[11]....
        /*0140*/ 	.word	0x00000f70


	//   ....[12]....
        /*0144*/ 	.word	0x00001070


	//   ....[13]....
        /*0148*/ 	.word	0x000010b0


	//   ....[14]....
        /*014c*/ 	.word	0x000010e0


	//   ....[15]....
        /*0150*/ 	.word	0x00001c80


	//   ....[16]....
        /*0154*/ 	.word	0x00001c90


	//   ....[17]....
        /*0158*/ 	.word	0x00001ca0


	//   ....[18]....
        /*015c*/ 	.word	0x00001da0


	//   ....[19]....
        /*0160*/ 	.word	0x00001de0


	//   ....[20]....
        /*0164*/ 	.word	0x00001e00


	//   ....[21]....
        /*0168*/ 	.word	0x00001f10


	//   ....[22]....
        /*016c*/ 	.word	0x00001f50


	//   ....[23]....
        /*0170*/ 	.word	0x00001f70


	//   ....[24]....
        /*0174*/ 	.word	0x00002080


	//   ....[25]....
        /*0178*/ 	.word	0x000020c0


	//   ....[26]....
        /*017c*/ 	.word	0x000020f0


	//   ....[27]....
        /*0180*/ 	.word	0x000021f0


	//   ....[28]....
        /*0184*/ 	.word	0x00002230


	//   ....[29]....
        /*0188*/ 	.word	0x00002260


	//   ....[30]....
        /*018c*/ 	.word	0x000045f0


	//   ....[31]....
        /*0190*/ 	.word	0x00004620


	//   ....[32]....
        /*0194*/ 	.word	0x00004630


	//   ....[33]....
        /*0198*/ 	.word	0x00004730


	//   ....[34]....
        /*019c*/ 	.word	0x00004760


	//   ....[35]....
        /*01a0*/ 	.word	0x00004790


	//   ....[36]....
        /*01a4*/ 	.word	0x00004890


	//   ....[37]....
        /*01a8*/ 	.word	0x000048c0


	//   ....[38]....
        /*01ac*/ 	.word	0x000048f0


	//   ....[39]....
        /*01b0*/ 	.word	0x000049f0


	//   ....[40]....
        /*01b4*/ 	.word	0x00004a20


	//   ....[41]....
        /*01b8*/ 	.word	0x00004a50


	//   ....[42]....
        /*01bc*/ 	.word	0x00004b50


	//   ....[43]....
        /*01c0*/ 	.word	0x00004b90


	//   ....[44]....
        /*01c4*/ 	.word	0x00004bc0


	//----- nvinfo : EIATTR_VRC_CTA_INIT_COUNT
	.align		4
.L_280:
        /*01c8*/ 	.byte	0x02, 0x4a
	.zero		1
	.zero		1


	//----- nvinfo : EIATTR_EXIT_INSTR_OFFSETS
	.align		4
        /*01cc*/ 	.byte	0x04, 0x1c
        /*01ce*/ 	.short	(.L_282 - .L_281)


	//   ....[0]....
.L_281:
        /*01d0*/ 	.word	0x00000030


	//   ....[1]....
        /*01d4*/ 	.word	0x000056a0


	//   ....[2]....
        /*01d8*/ 	.word	0x00005700


	//----- nvinfo : EIATTR_MAX_THREADS
	.align		4
.L_282:
        /*01dc*/ 	.byte	0x04, 0x05
        /*01de*/ 	.short	(.L_284 - .L_283)
.L_283:
        /*01e0*/ 	.word	0x00000100
        /*01e4*/ 	.word	0x00000001
        /*01e8*/ 	.word	0x00000001


	//----- nvinfo : EIATTR_CRS_STACK_SIZE
	.align		4
.L_284:
        /*01ec*/ 	.byte	0x04, 0x1e
        /*01ee*/ 	.short	(.L_286 - .L_285)
.L_285:
        /*01f0*/ 	.word	0x00000000


	//----- nvinfo : EIATTR_CBANK_PARAM_SIZE
	.align		4
.L_286:
        /*01f4*/ 	.byte	0x03, 0x19
        /*01f6*/ 	.short	0x001d


	//----- nvinfo : EIATTR_PARAM_CBANK
	.align		4
        /*01f8*/ 	.byte	0x04, 0x0a
        /*01fa*/ 	.short	(.L_288 - .L_287)
	.align		4
.L_287:
        /*01fc*/ 	.word	index@(.nv.constant0._ZN6thrust24THRUST_300001_SM_1000_NS8cuda_cub4core6detail13_kernel_agentINS1_8__reduce11ReduceAgentINS0_12zip_iteratorIN4cuda3std3__45tupleIJNS0_6detail15normal_iteratorINS0_10device_ptrIfEEEENS0_17counting_iteratorIlNS0_11use_defaultESI_SI_EEEEEEEPNSB_IJflEEESM_iNS1_9__extrema9arg_min_fIflNSA_4lessIfEEEEEEJSL_SN_iSS_EEEvDpT0_)
        /*0200*/ 	.short	0x0380
        /*0202*/ 	.short	0x001d


	//----- nvinfo : EIATTR_SW_WAR
	.align		4
.L_288:
        /*0204*/ 	.byte	0x04, 0x36
        /*0206*/ 	.short	(.L_290 - .L_289)
.L_289:
        /*0208*/ 	.word	0x00000008
.L_290:


//--------------------- .nv.info._Z16compute_distancePfiS_S_i --------------------------
	.section	.nv.info._Z16compute_distancePfiS_S_i,"",@"SHT_CUDA_INFO"
	.sectionflags	@""
	.align	4


	//----- nvinfo : EIATTR_CUDA_API_VERSION
	.align		4
        /*0000*/ 	.byte	0x04, 0x37
        /*0002*/ 	.short	(.L_292 - .L_291)
.L_291:
        /*0004*/ 	.word	0x00000082


	//----- nvinfo : EIATTR_KPARAM_INFO
	.align		4
.L_292:
        /*0008*/ 	.byte	0x04, 0x17
        /*000a*/ 	.short	(.L_294 - .L_293)
.L_293:
        /*000c*/ 	.word	0x00000000
        /*0010*/ 	.short	0x0004
        /*0012*/ 	.short	0x0020
        /*0014*/ 	.byte	0x00, 0xf0, 0x11, 0x00


	//----- nvinfo : EIATTR_KPARAM_INFO
	.align		4
.L_294:
        /*0018*/ 	.byte	0x04, 0x17
        /*001a*/ 	.short	(.L_296 - .L_295)
.L_295:
        /*001c*/ 	.word	0x00000000
        /*0020*/ 	.short	0x0003
        /*0022*/ 	.short	0x0018
        /*0024*/ 	.byte	0x00, 0xf5, 0x21, 0x00


	//----- nvinfo : EIATTR_KPARAM_INFO
	.align		4
.L_296:
        /*0028*/ 	.byte	0x04, 0x17
        /*002a*/ 	.short	(.L_298 - .L_297)
.L_297:
        /*002c*/ 	.word	0x00000000
        /*0030*/ 	.short	0x0002
        /*0032*/ 	.short	0x0010
        /*0034*/ 	.byte	0x00, 0xf5, 0x21, 0x00


	//----- nvinfo : EIATTR_KPARAM_INFO
	.align		4
.L_298:
        /*0038*/ 	.byte	0x04, 0x17
        /*003a*/ 	.short	(.L_300 - .L_299)
.L_299:
        /*003c*/ 	.word	0x00000000
        /*0040*/ 	.short	0x0001
        /*0042*/ 	.short	0x0008
        /*0044*/ 	.byte	0x00, 0xf0, 0x11, 0x00


	//----- nvinfo : EIATTR_KPARAM_INFO
	.align		4
.L_300:
        /*0048*/ 	.byte	0x04, 0x17
        /*004a*/ 	.short	(.L_302 - .L_301)
.L_301:
        /*004c*/ 	.word	0x00000000
        /*0050*/ 	.short	0x0000
        /*0052*/ 	.short	0x0000
        /*0054*/ 	.byte	0x00, 0xf5, 0x21, 0x00


	//----- nvinfo : EIATTR_SPARSE_MMA_MASK
	.align		4
.L_302:
        /*0058*/ 	.byte	0x03, 0x50
        /*005a*/ 	.short	0x0000


	//----- nvinfo : EIATTR_MAXREG_COUNT
	.align		4
        /*005c*/ 	.byte	0x03, 0x1b
        /*005e*/ 	.short	0x00ff


	//----- nvinfo : EIATTR_MERCURY_ISA_VERSION
	.align		4
        /*0060*/ 	.byte	0x03, 0x5f
        /*0062*/ 	.short	0x0101


	//----- nvinfo : EIATTR_VRC_CTA_INIT_COUNT
	.align		4
        /*0064*/ 	.byte	0x02, 0x4a
	.zero		1
	.zero		1


	//----- nvinfo : EIATTR_EXIT_INSTR_OFFSETS
	.align		4
        /*0068*/ 	.byte	0x04, 0x1c
        /*006a*/ 	.short	(.L_304 - .L_303)


	//   ....[0]....
.L_303:
        /*006c*/ 	.word	0x00000070


	//   ....[1]....
        /*0070*/ 	.word	0x00000c90


	//----- nvinfo : EIATTR_CBANK_PARAM_SIZE
	.align		4
.L_304:
        /*0074*/ 	.byte	0x03, 0x19
        /*0076*/ 	.short	0x0024


	//----- nvinfo : EIATTR_PARAM_CBANK
	.align		4
        /*0078*/ 	.byte	0x04, 0x0a
        /*007a*/ 	.short	(.L_306 - .L_305)
	.align		4
.L_305:
        /*007c*/ 	.word	index@(.nv.constant0._Z16compute_distancePfiS_S_i)
        /*0080*/ 	.short	0x0380
        /*0082*/ 	.short	0x0024


	//----- nvinfo : EIATTR_SW_WAR
	.align		4
.L_306:
        /*0084*/ 	.byte	0x04, 0x36
        /*0086*/ 	.short	(.L_308 - .L_307)
.L_307:
        /*0088*/ 	.word	0x00000008
.L_308:


//--------------------- .nv.callgraph             --------------------------
	.section	.nv.callgraph,"",@"SHT_CUDA_CALLGRAPH"
	.align	4
	.sectionentsize	8
	.align		4
        /*0000*/ 	.word	0x00000000
	.align		4
        /*0004*/ 	.word	0xffffffff
	.align		4
        /*0008*/ 	.word	0x00000000
	.align		4
        /*000c*/ 	.word	0xfffffffe
	.align		4
        /*0010*/ 	.word	0x00000000
	.align		4
        /*0014*/ 	.word	0xfffffffd
	.align		4
        /*0018*/ 	.word	0x00000000
	.align		4
        /*001c*/ 	.word	0xfffffffc


//--------------------- .nv.constant4             --------------------------
	.section	.nv.constant4,"a",@progbits
	.align	8
	.align		8
.nv.constant4:
        /*0000*/ 	.dword	_ZN34_INTERNAL_eed0d8b9_4_k_cu_7fbbe9354cuda3std3__45__cpo5beginE
	.align		8
        /*0008*/ 	.dword	_ZN34_INTERNAL_eed0d8b9_4_k_cu_7fbbe9354cuda3std3__45__cpo3endE
	.align		8
        /*0010*/ 	.dword	_ZN34_INTERNAL_eed0d8b9_4_k_cu_7fbbe9354cuda3std3__45__cpo6cbeginE
	.align		8
        /*0018*/ 	.dword	_ZN34_INTERNAL_eed0d8b9_4_k_cu_7fbbe9354cuda3std3__45__cpo4cendE
	.align		8
        /*0020*/ 	.dword	_ZN34_INTERNAL_eed0d8b9_4_k_cu_7fbbe9354cuda3std3__45__cpo6rbeginE
	.align		8
        /*0028*/ 	.dword	_ZN34_INTERNAL_eed0d8b9_4_k_cu_7fbbe9354cuda3std3__45__cpo4rendE
	.align		8
        /*0030*/ 	.dword	_ZN34_INTERNAL_eed0d8b9_4_k_cu_7fbbe9354cuda3std3__45__cpo7crbeginE
	.align		8
        /*0038*/ 	.dword	_ZN34_INTERNAL_eed0d8b9_4_k_cu_7fbbe9354cuda3std3__45__cpo5crendE
	.align		8
        /*0040*/ 	.dword	_ZN34_INTERNAL_eed0d8b9_4_k_cu_7fbbe9354cuda3std3__436_GLOBAL__N__eed0d8b9_4_k_cu_7fbbe9356ignoreE
	.align		8
        /*0048*/ 	.dword	_ZN34_INTERNAL_eed0d8b9_4_k_cu_7fbbe9354cuda3std3__419piecewise_constructE
	.align		8
        /*0050*/ 	.dword	_ZN34_INTERNAL_eed0d8b9_4_k_cu_7fbbe9354cuda3std3__48in_placeE
	.align		8
        /*0058*/ 	.dword	_ZN34_INTERNAL_eed0d8b9_4_k_cu_7fbbe9354cuda3std3__420unreachable_sentinelE
	.align		8
        /*0060*/ 	.dword	_ZN34_INTERNAL_eed0d8b9_4_k_cu_7fbbe9354cuda3std3__47nulloptE
	.align		8
        /*0068*/ 	.dword	_ZN34_INTERNAL_eed0d8b9_4_k_cu_7fbbe9354cuda3std3__48unexpectE
	.align		8
        /*0070*/ 	.dword	_ZN34_INTERNAL_eed0d8b9_4_k_cu_7fbbe9354cuda3std6ranges3__45__cpo4swapE
	.align		8
        /*0078*/ 	.dword	_ZN34_INTERNAL_eed0d8b9_4_k_cu_7fbbe9354cuda3std6ranges3__45__cpo9iter_moveE
	.align		8
        /*0080*/ 	.dword	_ZN34_INTERNAL_eed0d8b9_4_k_cu_7fbbe9354cuda3std6ranges3__45__cpo5beginE
	.align		8
        /*0088*/ 	.dword	_ZN34_INTERNAL_eed0d8b9_4_k_cu_7fbbe9354cuda3std6ranges3__45__cpo3endE
	.align		8
        /*0090*/ 	.dword	_ZN34_INTERNAL_eed0d8b9_4_k_cu_7fbbe9354cuda3std6ranges3__45__cpo6cbeginE
	.align		8
        /*0098*/ 	.dword	_ZN34_INTERNAL_eed0d8b9_4_k_cu_7fbbe9354cuda3std6ranges3__45__cpo4cendE
	.align		8
        /*00a0*/ 	.dword	_ZN34_INTERNAL_eed0d8b9_4_k_cu_7fbbe9354cuda3std6ranges3__45__cpo7advanceE
	.align		8
        /*00a8*/ 	.dword	_ZN34_INTERNAL_eed0d8b9_4_k_cu_7fbbe9354cuda3std6ranges3__45__cpo9iter_swapE
	.align		8
        /*00b0*/ 	.dword	_ZN34_INTERNAL_eed0d8b9_4_k_cu_7fbbe9354cuda3std6ranges3__45__cpo4nextE
	.align		8
        /*00b8*/ 	.dword	_ZN34_INTERNAL_eed0d8b9_4_k_cu_7fbbe9354cuda3std6ranges3__45__cpo4prevE
	.align		8
        /*00c0*/ 	.dword	_ZN34_INTERNAL_eed0d8b9_4_k_cu_7fbbe9354cuda3std6ranges3__45__cpo4dataE
	.align		8
        /*00c8*/ 	.dword	_ZN34_INTERNAL_eed0d8b9_4_k_cu_7fbbe9354cuda3std6ranges3__45__cpo5cdataE
	.align		8
        /*00d0*/ 	.dword	_ZN34_INTERNAL_eed0d8b9_4_k_cu_7fbbe9354cuda3std6ranges3__45__cpo4sizeE
	.align		8
        /*00d8*/ 	.dword	_ZN34_INTERNAL_eed0d8b9_4_k_cu_7fbbe9354cuda3std6ranges3__45__cpo5ssizeE
	.align		8
        /*00e0*/ 	.dword	_ZN34_INTERNAL_eed0d8b9_4_k_cu_7fbbe9354cuda3std6ranges3__45__cpo8distanceE
	.align		8
        /*00e8*/ 	.dword	_ZN34_INTERNAL_eed0d8b9_4_k_cu_7fbbe9356thrust24THRUST_300001_SM_1000_NS8cuda_cub3parE
	.align		8
        /*00f0*/ 	.dword	_ZN34_INTERNAL_eed0d8b9_4_k_cu_7fbbe9356thrust24THRUST_300001_SM_1000_NS8cuda_cub10par_nosyncE
	.align		8
        /*00f8*/ 	.dword	_ZN34_INTERNAL_eed0d8b9_4_k_cu_7fbbe9356thrust24THRUST_300001_SM_1000_NS6system6detail10sequential3seqE
	.align		8
        /*0100*/ 	.dword	_ZN34_INTERNAL_eed0d8b9_4_k_cu_7fbbe9356thrust24THRUST_300001_SM_1000_NS6system3cpp3parE
	.align		8
        /*0108*/ 	.dword	_ZN34_INTERNAL_eed0d8b9_4_k_cu_7fbbe9356thrust24THRUST_300001_SM_1000_NS12placeholders2_1E
	.align		8
        /*0110*/ 	.dword	_ZN34_INTERNAL_eed0d8b9_4_k_cu_7fbbe9356thrust24THRUST_300001_SM_1000_NS12placeholders2_2E
	.align		8
        /*0118*/ 	.dword	_ZN34_INTERNAL_eed0d8b9_4_k_cu_7fbbe9356thrust24THRUST_300001_SM_1000_NS12placeholders2_3E
	.align		8
        /*0120*/ 	.dword	_ZN34_INTERNAL_eed0d8b9_4_k_cu_7fbbe9356thrust24THRUST_300001_SM_1000_NS12placeholders2_4E
	.align		8
        /*0128*/ 	.dword	_ZN34_INTERNAL_eed0d8b9_4_k_cu_7fbbe9356thrust24THRUST_300001_SM_1000_NS12placeholders2_5E
	.align		8
        /*0130*/ 	.dword	_ZN34_INTERNAL_eed0d8b9_4_k_cu_7fbbe9356thrust24THRUST_300001_SM_1000_NS12placeholders2_6E
	.align		8
        /*0138*/ 	.dword	_ZN34_INTERNAL_eed0d8b9_4_k_cu_7fbbe9356thrust24THRUST_300001_SM_1000_NS12placeholders2_7E
	.align		8
        /*0140*/ 	.dword	_ZN34_INTERNAL_eed0d8b9_4_k_cu_7fbbe9356thrust24THRUST_300001_SM_1000_NS12placeholders2_8E
	.align		8
        /*0148*/ 	.dword	_ZN34_INTERNAL_eed0d8b9_4_k_cu_7fbbe9356thrust24THRUST_300001_SM_1000_NS12placeholders2_9E
	.align		8
        /*0150*/ 	.dword	_ZN34_INTERNAL_eed0d8b9_4_k_cu_7fbbe9356thrust24THRUST_300001_SM_1000_NS12placeholders3_10E
	.align		8
        /*0158*/ 	.dword	_ZN34_INTERNAL_eed0d8b9_4_k_cu_7fbbe9356thrust24THRUST_300001_SM_1000_NS3seqE
	.align		8
        /*0160*/ 	.dword	_ZN34_INTERNAL_eed0d8b9_4_k_cu_7fbbe9356thrust24THRUST_300001_SM_1000_NS6deviceE


//--------------------- .text._ZN3cub18CUB_300001_SM_10006detail11EmptyKernelIvEEvv --------------------------
	.section	.text._ZN3cub18CUB_300001_SM_10006detail11EmptyKernelIvEEvv,"ax",@progbits
	.align	128
        .global         _ZN3cub18CUB_300001_SM_10006detail11EmptyKernelIvEEvv
        .type           _ZN3cub18CUB_300001_SM_10006detail11EmptyKernelIvEEvv,@function
        .size           _ZN3cub18CUB_300001_SM_10006detail11EmptyKernelIvEEvv,(.L_x_809 - _ZN3cub18CUB_300001_SM_10006detail11EmptyKernelIvEEvv)
        .other          _ZN3cub18CUB_300001_SM_10006detail11EmptyKernelIvEEvv,@"STO_CUDA_ENTRY STV_DEFAULT"
_ZN3cub18CUB_300001_SM_10006detail11EmptyKernelIvEEvv:
.text._ZN3cub18CUB_300001_SM_10006detail11EmptyKernelIvEEvv:
[----:B------:R-:W-:Y:S01]  /*0000*/  LDC R1, c[0x0][0x37c] ;  /* 0x0000df00ff017b82 */ /* 0x000fe20000000800 */
[----:B------:R-:W-:Y:S05]  /*0010*/  EXIT ;  /* 0x000000000000794d */ /* 0x000fea0003800000 */
.L_x_0:
[----:B------:R-:W-:-:S00]  /*0020*/  BRA `(.L_x_0) ;  /* 0xfffffffc00fc7947 */ /* 0x000fc0000383ffff */
[----:B------:R-:W-:-:S00]  /*0030*/  NOP ;  /* 0x0000000000007918 */ /* 0x000fc00000000000 */
        /* <DEDUP_REMOVED lines=12> */
.L_x_809:


//--------------------- .text._ZN6thrust24THRUST_300001_SM_1000_NS8cuda_cub4core6detail13_kernel_agentINS1_8__reduce11ReduceAgentIPN4cuda3std3__45tupleIJflEEESC_SB_lNS1_9__extrema9arg_min_fIflNS9_4lessIfEEEEEEJSC_SC_iSH_EEEvDpT0_ --------------------------
	.section	.text._ZN6thrust24THRUST_300001_SM_1000_NS8cuda_cub4core6detail13_kernel_agentINS1_8__reduce11ReduceAgentIPN4cuda3std3__45tupleIJflEEESC_SB_lNS1_9__extrema9arg_min_fIflNS9_4lessIfEEEEEEJSC_SC_iSH_EEEvDpT0_,"ax",@progbits
	.align	128
        .global         _ZN6thrust24THRUST_300001_SM_1000_NS8cuda_cub4core6detail13_kernel_agentINS1_8__reduce11ReduceAgentIPN4cuda3std3__45tupleIJflEEESC_SB_lNS1_9__extrema9arg_min_fIflNS9_4lessIfEEEEEEJSC_SC_iSH_EEEvDpT0_
        .type           _ZN6thrust24THRUST_300001_SM_1000_NS8cuda_cub4core6detail13_kernel_agentINS1_8__reduce11ReduceAgentIPN4cuda3std3__45tupleIJflEEESC_SB_lNS1_9__extrema9arg_min_fIflNS9_4lessIfEEEEEEJSC_SC_iSH_EEEvDpT0_,@function
        .size           _ZN6thrust24THRUST_300001_SM_1000_NS8cuda_cub4core6detail13_kernel_agentINS1_8__reduce11ReduceAgentIPN4cuda3std3__45tupleIJflEEESC_SB_lNS1_9__extrema9arg_min_fIflNS9_4lessIfEEEEEEJSC_SC_iSH_EEEvDpT0_,(.L_x_810 - _ZN6thrust24THRUST_300001_SM_1000_NS8cuda_cub4core6detail13_kernel_agentINS1_8__reduce11ReduceAgentIPN4cuda3std3__45tupleIJflEEESC_SB_lNS1_9__extrema9arg_min_fIflNS9_4lessIfEEEEEEJSC_SC_iSH_EEEvDpT0_)
        .other          _ZN6thrust24THRUST_300001_SM_1000_NS8cuda_cub4core6detail13_kernel_agentINS1_8__reduce11ReduceAgentIPN4cuda3std3__45tupleIJflEEESC_SB_lNS1_9__extrema9arg_min_fIflNS9_4lessIfEEEEEEJSC_SC_iSH_EEEvDpT0_,@"STO_CUDA_ENTRY STV_DEFAULT"
_ZN6thrust24THRUST_300001_SM_1000_NS8cuda_cub4core6detail13_kernel_agentINS1_8__reduce11ReduceAgentIPN4cuda3std3__45tupleIJflEEESC_SB_lNS1_9__extrema9arg_min_fIflNS9_4lessIfEEEEEEJSC_SC_iSH_EEEvDpT0_:
.text._ZN6thrust24THRUST_300001_SM_1000_NS8cuda_cub4core6detail13_kernel_agentINS1_8__reduce11ReduceAgentIPN4cuda3std3__45tupleIJflEEESC_SB_lNS1_9__extrema9arg_min_fIflNS9_4lessIfEEEEEEJSC_SC_iSH_EEEvDpT0_:
[----:B------:R-:W-:Y:S01]  /*0000*/  LDC R1, c[0x0][0x37c] ;  /* 0x0000df00ff017b82 */ /* 0x000fe20000000800 */
[----:B------:R-:W0:Y:S02]  /*0010*/  LDCU UR8, c[0x0][0x390] ;  /* 0x00007200ff0877ac */ /* 0x000e240008000800 */
[----:B0-----:R-:W-:-:S13]  /*0020*/  ISETP.NE.AND P0, PT, RZ, UR8, PT ;  /* 0x00000008ff007c0c */ /* 0x001fda000bf05270 */
[----:B------:R-:W-:Y:S05]  /*0030*/  @!P0 EXIT ;  /* 0x000000000000894d */ /* 0x000fea0003800000 */
[----:B------:R-:W-:Y:S01]  /*0040*/  UISETP.GT.AND UP0, UPT, UR8, 0x4ff, UPT ;  /* 0x000004ff0800788c */ /* 0x000fe2000bf04270 */
[----:B------:R-:W-:Y:S01]  /*0050*/  BSSY.RECONVERGENT B0, `(.L_x_1) ;  /* 0x0000648000007945 */ /* 0x000fe20003800200 */
[----:B------:R-:W0:Y:S07]  /*0060*/  LDCU.64 UR10, c[0x0][0x358] ;  /* 0x00006b00ff0a77ac */ /* 0x000e2e0008000a00 */
[----:B------:R-:W-:Y:S05]  /*0070*/  BRA.U UP0, `(.L_x_2) ;  /* 0x0000002d00c87547 */ /* 0x000fea000b800000 */
[----:B------:R-:W1:Y:S01]  /*0080*/  S2R R0, SR_TID.X ;  /* 0x0000000000007919 */ /* 0x000e620000002100 */
[----:B------:R-:W2:Y:S01]  /*0090*/  LDCU UR4, c[0x0][0x390] ;  /* 0x00007200ff0477ac */ /* 0x000ea20008000800 */
[----:B------:R-:W-:Y:S01]  /*00a0*/  BSSY.RECONVERGENT B1, `(.L_x_3) ;  /* 0x000000b000017945 */ /* 0x000fe20003800200 */
[----:B------:R-:W-:Y:S01]  /*00b0*/  IMAD.MOV.U32 R5, RZ, RZ, RZ ;  /* 0x000000ffff057224 */ /* 0x000fe200078e00ff */
[----:B------:R-:W-:Y:S02]  /*00c0*/  CS2R R2, SRZ ;  /* 0x0000000000027805 */ /* 0x000fe4000001ff00 */
[----:B-1----:R-:W-:Y:S01]  /*00d0*/  ISETP.GE.AND P0, PT, R0, UR8, PT ;  /* 0x0000000800007c0c */ /* 0x002fe2000bf06270 */
[----:B------:R-:W-:-:S12]  /*00e0*/  IMAD.MOV.U32 R4, RZ, RZ, R0 ;  /* 0x000000ffff047224 */ /* 0x000fd800078e0000 */
[----:B--2---:R-:W-:Y:S05]  /*00f0*/  @P0 BRA `(.L_x_4) ;  /* 0x0000000000140947 */ /* 0x004fea0003800000 */
[----:B------:R-:W1:Y:S02]  /*0100*/  LDC.64 R6, c[0x0][0x380] ;  /* 0x0000e000ff067b82 */ /* 0x000e640000000a00 */
[----:B-1----:R-:W-:-:S05]  /*0110*/  IMAD.WIDE.U32 R6, R0, 0x10, R6 ;  /* 0x0000001000067825 */ /* 0x002fca00078e0006 */
[----:B0-----:R1:W5:Y:S04]  /*0120*/  LDG.E.CONSTANT R5, desc[UR10][R6.64] ;  /* 0x0000000a06057981 */ /* 0x001368000c1e9900 */
[----:B------:R1:W5:Y:S01]  /*0130*/  LDG.E.64.CONSTANT R2, desc[UR10][R6.64+0x8] ;  /* 0x0000080a06027981 */ /* 0x000362000c1e9b00 */
[----:B------:R-:W-:-:S07]  /*0140*/  VIADD R4, R0, 0x100 ;  /* 0x0000010000047836 */ /* 0x000fce0000000000 */
.L_x_4:
[----:B0-----:R-:W-:Y:S05]  /*0150*/  BSYNC.RECONVERGENT B1 ;  /* 0x0000000000017941 */ /* 0x001fea0003800200 */
.L_x_3:
[----:B------:R-:W-:Y:S01]  /*0160*/  ISETP.GE.AND P0, PT, R4, UR8, PT ;  /* 0x0000000804007c0c */ /* 0x000fe2000bf06270 */
[----:B------:R-:W-:-:S12]  /*0170*/  BSSY.RECONVERGENT B1, `(.L_x_5) ;  /* 0x0000082000017945 */ /* 0x000fd80003800200 */
[----:B------:R-:W-:Y:S05]  /*0180*/  @P0 BRA `(.L_x_6) ;  /* 0x0000000800000947 */ /* 0x000fea0003800000 */
[----:B-1----:R-:W-:Y:S01]  /*0190*/  LOP3.LUT R6, RZ, R4, RZ, 0x33, !PT ;  /* 0x00000004ff067212 */ /* 0x002fe200078e33ff */
[----:B------:R-:W-:Y:S04]  /*01a0*/  BSSY.RECONVERGENT B2, `(.L_x_7) ;  /* 0x0000027000027945 */ /* 0x000fe80003800200 */
[----:B------:R-:W-:-:S05]  /*01b0*/  VIADD R14, R6, UR8 ;  /* 0x00000008060e7c36 */ /* 0x000fca0008000000 */
[----:B------:R-:W-:-:S04]  /*01c0*/  LOP3.LUT R6, R14, 0x300, RZ, 0xc0, !PT ;  /* 0x000003000e067812 */ /* 0x000fc800078ec0ff */
[----:B------:R-:W-:-:S13]  /*01d0*/  ISETP.NE.AND P0, PT, R6, 0x300, PT ;  /* 0x000003000600780c */ /* 0x000fda0003f05270 */
[----:B------:R-:W-:Y:S05]  /*01e0*/  @!P0 BRA `(.L_x_8) ;  /* 0x0000000000888947 */ /* 0x000fea0003800000 */
[----:B------:R-:W0:Y:S01]  /*01f0*/  LDC.64 R6, c[0x0][0x380] ;  /* 0x0000e000ff067b82 */ /* 0x000e220000000a00 */
[----:B------:R-:W-:-:S04]  /*0200*/  LEA.HI R8, R14, 0x1, RZ, 0x18 ;  /* 0x000000010e087811 */ /* 0x000fc800078fc0ff */
[----:B------:R-:W-:-:S05]  /*0210*/  LOP3.LUT R8, R8, 0x3, RZ, 0xc0, !PT ;  /* 0x0000000308087812 */ /* 0x000fca00078ec0ff */
[----:B------:R-:W-:Y:S02]  /*0220*/  IMAD.MOV R10, RZ, RZ, -R8 ;  /* 0x000000ffff0a7224 */ /* 0x000fe400078e0a08 */
[----:B0-----:R-:W-:-:S04]  /*0230*/  IMAD.WIDE.U32 R6, R4, 0x10, R6 ;  /* 0x0000001004067825 */ /* 0x001fc800078e0006 */
[----:B------:R-:W-:-:S07]  /*0240*/  IMAD.MOV.U32 R13, RZ, RZ, R6 ;  /* 0x000000ffff0d7224 */ /* 0x000fce00078e0006 */
.L_x_11:
[----:B------:R-:W-:-:S05]  /*0250*/  IMAD.MOV.U32 R6, RZ, RZ, R13 ;  /* 0x000000ffff067224 */ /* 0x000fca00078e000d */
[----:B------:R-:W2:Y:S01]  /*0260*/  LDG.E.CONSTANT R12, desc[UR10][R6.64] ;  /* 0x0000000a060c7981 */ /* 0x000ea2000c1e9900 */
[----:B------:R-:W-:Y:S01]  /*0270*/  VIADD R10, R10, 0x1 ;  /* 0x000000010a0a7836 */ /* 0x000fe20000000000 */
[----:B------:R-:W-:Y:S01]  /*0280*/  BSSY.RECONVERGENT B3, `(.L_x_9) ;  /* 0x0000015000037945 */ /* 0x000fe20003800200 */
[----:B------:R-:W-:-:S03]  /*0290*/  IADD3 R13, P3, PT, R6, 0x1000, RZ ;  /* 0x00001000060d7810 */ /* 0x000fc60007f7e0ff */
[----:B------:R-:W-:Y:S02]  /*02a0*/  ISETP.NE.AND P2, PT, R10, RZ, PT ;  /* 0x000000ff0a00720c */ /* 0x000fe40003f45270 */
[----:B--2--5:R-:W-:-:S13]  /*02b0*/  FSETP.GEU.AND P0, PT, R5, R12, PT ;  /* 0x0000000c0500720b */ /* 0x024fda0003f0e000 */
[----:B------:R-:W-:Y:S05]  /*02c0*/  @!P0 BRA `(.L_x_10) ;  /* 0x0000000000408947 */ /* 0x000fea0003800000 */
[----:B------:R-:W2:Y:S01]  /*02d0*/  LDG.E.64.CONSTANT R8, desc[UR10][R6.64+0x8] ;  /* 0x0000080a06087981 */ /* 0x000ea2000c1e9b00 */
[----:B------:R-:W-:Y:S01]  /*02e0*/  FSETP.GEU.AND P4, PT, R12, R5, PT ;  /* 0x000000050c00720b */ /* 0x000fe20003f8e000 */
[----:B------:R-:W-:Y:S02]  /*02f0*/  IMAD.MOV.U32 R11, RZ, RZ, R2 ;  /* 0x000000ffff0b7224 */ /* 0x000fe400078e0002 */
[----:B------:R-:W-:Y:S02]  /*0300*/  IMAD.MOV.U32 R2, RZ, RZ, R5 ;  /* 0x000000ffff027224 */ /* 0x000fe400078e0005 */
[----:B------:R-:W-:-:S08]  /*0310*/  IMAD.MOV.U32 R5, RZ, RZ, R12 ;  /* 0x000000ffff057224 */ /* 0x000fd000078e000c */
[CC--:B--2---:R-:W-:Y:S02]  /*0320*/  @P4 ISETP.GE.U32.AND P1, PT, R11.reuse, R8.reuse, PT ;  /* 0x000000080b00420c */ /* 0x0c4fe40003f26070 */
[----:B------:R-:W-:Y:S02]  /*0330*/  @P4 ISETP.LT.U32.AND P0, PT, R11, R8, PT ;  /* 0x000000080b00420c */ /* 0x000fe40003f01070 */
[CC--:B------:R-:W-:Y:S02]  /*0340*/  @P4 ISETP.GE.AND.EX P1, PT, R3.reuse, R9.reuse, PT, P1 ;  /* 0x000000090300420c */ /* 0x0c0fe40003f26310 */
[----:B------:R-:W-:Y:S02]  /*0350*/  @P4 ISETP.LT.AND.EX P0, PT, R3, R9, PT, P0 ;  /* 0x000000090300420c */ /* 0x000fe40003f01300 */
[----:B------:R-:W-:Y:S01]  /*0360*/  @P4 FSEL R5, R2, R12, !P1 ;  /* 0x0000000c02054208 */ /* 0x000fe20004800000 */
[----:B------:R-:W-:Y:S01]  /*0370*/  IMAD.MOV.U32 R2, RZ, RZ, R8 ;  /* 0x000000ffff027224 */ /* 0x000fe200078e0008 */
[----:B------:R-:W-:-:S02]  /*0380*/  @P4 SEL R11, R11, R8, P0 ;  /* 0x000000080b0b4207 */ /* 0x000fc40000000000 */
[----:B------:R-:W-:Y:S01]  /*0390*/  @P4 SEL R12, R3, R9, P0 ;  /* 0x00000009030c4207 */ /* 0x000fe20000000000 */
[----:B------:R-:W-:Y:S02]  /*03a0*/  IMAD.MOV.U32 R3, RZ, RZ, R9 ;  /* 0x000000ffff037224 */ /* 0x000fe400078e0009 */
[----:B------:R-:W-:Y:S02]  /*03b0*/  @P4 IMAD.MOV.U32 R2, RZ, RZ, R11 ;  /* 0x000000ffff024224 */ /* 0x000fe400078e000b */
[----:B------:R-:W-:-:S07]  /*03c0*/  @P4 IMAD.MOV.U32 R3, RZ, RZ, R12 ;  /* 0x000000ffff034224 */ /* 0x000fce00078e000c */
.L_x_10:
[----:B------:R-:W-:Y:S05]  /*03d0*/  BSYNC.RECONVERGENT B3 ;  /* 0x0000000000037941 */ /* 0x000fea0003800200 */
.L_x_9:
[----:B------:R-:W-:Y:S02]  /*03e0*/  IMAD.X R7, RZ, RZ, R7, P3 ;  /* 0x000000ffff077224 */ /* 0x000fe400018e0607 */
[----:B------:R-:W-:Y:S01]  /*03f0*/  VIADD R4, R4, 0x100 ;  /* 0x0000010004047836 */ /* 0x000fe20000000000 */
[----:B------:R-:W-:Y:S06]  /*0400*/  @P2 BRA `(.L_x_11) ;  /* 0xfffffffc00902947 */ /* 0x000fec000383ffff */
.L_x_8:
[----:B------:R-:W-:Y:S05]  /*0410*/  BSYNC.RECONVERGENT B2 ;  /* 0x0000000000027941 */ /* 0x000fea0003800200 */
.L_x_7:
[----:B------:R-:W0:Y:S01]  /*0420*/  LDC.64 R6, c[0x0][0x380] ;  /* 0x0000e000ff067b82 */ /* 0x000e220000000a00 */
[----:B------:R-:W-:-:S13]  /*0430*/  ISETP.GE.U32.AND P0, PT, R14, 0x300, PT ;  /* 0x000003000e00780c */ /* 0x000fda0003f06070 */
[----:B------:R-:W-:Y:S05]  /*0440*/  @!P0 BRA `(.L_x_6) ;  /* 0x0000000400508947 */ /* 0x000fea0003800000 */
.L_x_20:
[----:B0-----:R-:W-:-:S05]  /*0450*/  IMAD.WIDE R8, R4, 0x10, R6 ;  /* 0x0000001004087825 */ /* 0x001fca00078e0206 */
[----:B------:R-:W2:Y:S04]  /*0460*/  LDG.E.CONSTANT R14, desc[UR10][R8.64] ;  /* 0x0000000a080e7981 */ /* 0x000ea8000c1e9900 */
[----:B-----5:R0:W5:Y:S04]  /*0470*/  LDG.E.CONSTANT R16, desc[UR10][R8.64+0x1000] ;  /* 0x0010000a08107981 */ /* 0x020168000c1e9900 */
[----:B------:R0:W5:Y:S04]  /*0480*/  LDG.E.CONSTANT R18, desc[UR10][R8.64+0x2000] ;  /* 0x0020000a08127981 */ /* 0x000168000c1e9900 */
[----:B------:R0:W5:Y:S01]  /*0490*/  LDG.E.CONSTANT R10, desc[UR10][R8.64+0x3000] ;  /* 0x0030000a080a7981 */ /* 0x000162000c1e9900 */
[----:B------:R-:W-:Y:S01]  /*04a0*/  BSSY.RECONVERGENT B2, `(.L_x_12) ;  /* 0x0000012000027945 */ /* 0x000fe20003800200 */
[----:B------:R-:W-:-:S02]  /*04b0*/  IMAD.MOV.U32 R15, RZ, RZ, R2 ;  /* 0x000000ffff0f7224 */ /* 0x000fc400078e0002 */
[----:B------:R-:W-:Y:S02]  /*04c0*/  IMAD.MOV.U32 R21, RZ, RZ, R3 ;  /* 0x000000ffff157224 */ /* 0x000fe400078e0003 */
[----:B------:R-:W-:Y:S01]  /*04d0*/  IMAD.MOV.U32 R11, RZ, RZ, R5 ;  /* 0x000000ffff0b7224 */ /* 0x000fe200078e0005 */
[----:B--2---:R-:W-:-:S13]  /*04e0*/  FSETP.GEU.AND P0, PT, R5, R14, PT ;  /* 0x0000000e0500720b */ /* 0x004fda0003f0e000 */
[----:B0-----:R-:W-:Y:S05]  /*04f0*/  @!P0 BRA `(.L_x_13) ;  /* 0x0000000000308947 */ /* 0x001fea0003800000 */
[----:B------:R-:W2:Y:S01]  /*0500*/  LDG.E.64.CONSTANT R12, desc[UR10][R8.64+0x8] ;  /* 0x0000080a080c7981 */ /* 0x000ea2000c1e9b00 */
[----:B------:R-:W-:Y:S01]  /*0510*/  FSETP.GEU.AND P2, PT, R14, R5, PT ;  /* 0x000000050e00720b */ /* 0x000fe20003f4e000 */
[----:B------:R-:W-:-:S12]  /*0520*/  IMAD.MOV.U32 R11, RZ, RZ, R14 ;  /* 0x000000ffff0b7224 */ /* 0x000fd800078e000e */
[CC--:B--2---:R-:W-:Y:S01]  /*0530*/  @P2 ISETP.GE.U32.AND P0, PT, R2.reuse, R12.reuse, PT ;  /* 0x0000000c0200220c */ /* 0x0c4fe20003f06070 */
[----:B------:R-:W-:Y:S01]  /*0540*/  IMAD.MOV.U32 R15, RZ, RZ, R12 ;  /* 0x000000ffff0f7224 */ /* 0x000fe200078e000c */
[C---:B------:R-:W-:Y:S01]  /*0550*/  @P2 ISETP.LT.U32.AND P1, PT, R2.reuse, R12, PT ;  /* 0x0000000c0200220c */ /* 0x040fe20003f21070 */
[----:B------:R-:W-:Y:S01]  /*0560*/  IMAD.MOV.U32 R21, RZ, RZ, R13 ;  /* 0x000000ffff157224 */ /* 0x000fe200078e000d */
[CC--:B------:R-:W-:Y:S02]  /*0570*/  @P2 ISETP.GE.AND.EX P0, PT, R3.reuse, R13.reuse, PT, P0 ;  /* 0x0000000d0300220c */ /* 0x0c0fe40003f06300 */
[----:B------:R-:W-:Y:S02]  /*0580*/  @P2 ISETP.LT.AND.EX P1, PT, R3, R13, PT, P1 ;  /* 0x0000000d0300220c */ /* 0x000fe40003f21310 */
[----:B------:R-:W-:Y:S02]  /*0590*/  @P2 FSEL R11, R5, R14, !P0 ;  /* 0x0000000e050b2208 */ /* 0x000fe40004000000 */
[----:B------:R-:W-:-:S02]  /*05a0*/  @P2 SEL R15, R2, R12, P1 ;  /* 0x0000000c020f2207 */ /* 0x000fc40000800000 */
[----:B------:R-:W-:-:S07]  /*05b0*/  @P2 SEL R21, R3, R13, P1 ;  /* 0x0000000d03152207 */ /* 0x000fce0000800000 */
.L_x_13:
[----:B------:R-:W-:Y:S05]  /*05c0*/  BSYNC.RECONVERGENT B2 ;  /* 0x0000000000027941 */ /* 0x000fea0003800200 */
.L_x_12:
[----:B-----5:R-:W-:Y:S01]  /*05d0*/  FSETP.GEU.AND P0, PT, R11, R16, PT ;  /* 0x000000100b00720b */ /* 0x020fe20003f0e000 */
[----:B------:R-:W-:Y:S01]  /*05e0*/  BSSY.RECONVERGENT B2, `(.L_x_14) ;  /* 0x0000011000027945 */ /* 0x000fe20003800200 */
[----:B------:R-:W-:Y:S02]  /*05f0*/  IMAD.MOV.U32 R17, RZ, RZ, R15 ;  /* 0x000000ffff117224 */ /* 0x000fe400078e000f */
[----:B------:R-:W-:Y:S02]  /*0600*/  IMAD.MOV.U32 R19, RZ, RZ, R21 ;  /* 0x000000ffff137224 */ /* 0x000fe400078e0015 */
[----:B------:R-:W-:-:S07]  /*0610*/  IMAD.MOV.U32 R5, RZ, RZ, R11 ;  /* 0x000000ffff057224 */ /* 0x000fce00078e000b */
[----:B------:R-:W-:Y:S05]  /*0620*/  @!P0 BRA `(.L_x_15) ;  /* 0x0000000000308947 */ /* 0x000fea0003800000 */
[----:B------:R-:W2:Y:S01]  /*0630*/  LDG.E.64.CONSTANT R2, desc[UR10][R8.64+0x1008] ;  /* 0x0010080a08027981 */ /* 0x000ea2000c1e9b00 */
[----:B------:R-:W-:Y:S01]  /*0640*/  FSETP.GEU.AND P2, PT, R16, R11, PT ;  /* 0x0000000b1000720b */ /* 0x000fe20003f4e000 */
[----:B------:R-:W-:-:S12]  /*0650*/  IMAD.MOV.U32 R5, RZ, RZ, R16 ;  /* 0x000000ffff057224 */ /* 0x000fd800078e0010 */
[CC--:B--2---:R-:W-:Y:S01]  /*0660*/  @P2 ISETP.GE.U32.AND P0, PT, R15.reuse, R2.reuse, PT ;  /* 0x000000020f00220c */ /* 0x0c4fe20003f06070 */
[----:B------:R-:W-:Y:S01]  /*0670*/  IMAD.MOV.U32 R17, RZ, RZ, R2 ;  /* 0x000000ffff117224 */ /* 0x000fe200078e0002 */
[----:B------:R-:W-:Y:S01]  /*0680*/  @P2 ISETP.LT.U32.AND P1, PT, R15, R2, PT ;  /* 0x000000020f00220c */ /* 0x000fe20003f21070 */
[----:B------:R-:W-:Y:S01]  /*0690*/  IMAD.MOV.U32 R19, RZ, RZ, R3 ;  /* 0x000000ffff137224 */ /* 0x000fe200078e0003 */
[CC--:B------:R-:W-:Y:S02]  /*06a0*/  @P2 ISETP.GE.AND.EX P0, PT, R21.reuse, R3.reuse, PT, P0 ;  /* 0x000000031500220c */ /* 0x0c0fe40003f06300 */
[----:B------:R-:W-:Y:S02]  /*06b0*/  @P2 ISETP.LT.AND.EX P1, PT, R21, R3, PT, P1 ;  /* 0x000000031500220c */ /* 0x000fe40003f21310 */
[----:B------:R-:W-:Y:S02]  /*06c0*/  @P2 FSEL R5, R11, R16, !P0 ;  /* 0x000000100b052208 */ /* 0x000fe40004000000 */
[----:B------:R-:W-:-:S02]  /*06d0*/  @P2 SEL R17, R15, R2, P1 ;  /* 0x000000020f112207 */ /* 0x000fc40000800000 */
[----:B------:R-:W-:-:S07]  /*06e0*/  @P2 SEL R19, R21, R3, P1 ;  /* 0x0000000315132207 */ /* 0x000fce0000800000 */
.L_x_15:
[----:B------:R-:W-:Y:S05]  /*06f0*/  BSYNC.RECONVERGENT B2 ;  /* 0x0000000000027941 */ /* 0x000fea0003800200 */
.L_x_14:
[----:B------:R-:W-:Y:S01]  /*0700*/  FSETP.GEU.AND P0, PT, R5, R18, PT ;  /* 0x000000120500720b */ /* 0x000fe20003f0e000 */
        /* <DEDUP_REMOVED lines=17> */
.L_x_17:
[----:B------:R-:W-:Y:S05]  /*0820*/  BSYNC.RECONVERGENT B2 ;  /* 0x0000000000027941 */ /* 0x000fea0003800200 */
.L_x_16:
        /* <DEDUP_REMOVED lines=9> */
[CC--:B--2---:R-:W-:Y:S02]  /*08c0*/  @P2 ISETP.GE.U32.AND P0, PT, R13.reuse, R2.reuse, PT ;  /* 0x000000020d00220c */ /* 0x0c4fe40003f06070 */
[----:B------:R-:W-:Y:S02]  /*08d0*/  @P2 ISETP.LT.U32.AND P1, PT, R13, R2, PT ;  /* 0x000000020d00220c */ /* 0x000fe40003f21070 */
[CC--:B------:R-:W-:Y:S02]  /*08e0*/  @P2 ISETP.GE.AND.EX P0, PT, R15.reuse, R3.reuse, PT, P0 ;  /* 0x000000030f00220c */ /* 0x0c0fe40003f06300 */
[----:B------:R-:W-:Y:S02]  /*08f0*/  @P2 ISETP.LT.AND.EX P1, PT, R15, R3, PT, P1 ;  /* 0x000000030f00220c */ /* 0x000fe40003f21310 */
[----:B------:R-:W-:Y:S02]  /*0900*/  @P2 FSEL R5, R11, R10, !P0 ;  /* 0x0000000a0b052208 */ /* 0x000fe40004000000 */
[----:B------:R-:W-:-:S02]  /*0910*/  @P2 SEL R10, R13, R2, P1 ;  /* 0x000000020d0a2207 */ /* 0x000fc40000800000 */
[----:B------:R-:W-:-:S03]  /*0920*/  @P2 SEL R11, R15, R3, P1 ;  /* 0x000000030f0b2207 */ /* 0x000fc60000800000 */
[----:B------:R-:W-:Y:S02]  /*0930*/  @P2 IMAD.MOV.U32 R2, RZ, RZ, R10 ;  /* 0x000000ffff022224 */ /* 0x000fe400078e000a */
[----:B------:R-:W-:-:S07]  /*0940*/  @P2 IMAD.MOV.U32 R3, RZ, RZ, R11 ;  /* 0x000000ffff032224 */ /* 0x000fce00078e000b */
.L_x_19:
[----:B------:R-:W-:Y:S05]  /*0950*/  BSYNC.RECONVERGENT B2 ;  /* 0x0000000000027941 */ /* 0x000fea0003800200 */
.L_x_18:
[----:B------:R-:W-:-:S05]  /*0960*/  VIADD R4, R4, 0x400 ;  /* 0x0000040004047836 */ /* 0x000fca0000000000 */
[----:B------:R-:W-:-:S13]  /*0970*/  ISETP.GE.AND P0, PT, R4, UR4, PT ;  /* 0x0000000404007c0c */ /* 0x000fda000bf06270 */
[----:B------:R-:W-:Y:S05]  /*0980*/  @!P0 BRA `(.L_x_20) ;  /* 0xfffffff800b08947 */ /* 0x000fea000383ffff */
.L_x_6:
[----:B------:R-:W-:Y:S05]  /*0990*/  BSYNC.RECONVERGENT B1 ;  /* 0x0000000000017941 */ /* 0x000fea0003800200 */
.L_x_5:
[----:B------:R-:W2:Y:S02]  /*09a0*/  LDCU UR4, c[0x0][0x390] ;  /* 0x00007200ff0477ac */ /* 0x000ea40008000800 */
[----:B--2---:R-:W-:-:S09]  /*09b0*/  UISETP.GE.AND UP0, UPT, UR4, 0x100, UPT ;  /* 0x000001000400788c */ /* 0x004fd2000bf06270 */
[----:B------:R-:W-:Y:S05]  /*09c0*/  BRA.U !UP0, `(.L_x_21) ;  /* 0x00000011083c7547 */ /* 0x000fea000b800000 */
[----:B------:R-:W2:Y:S01]  /*09d0*/  S2R R12, SR_LANEID ;  /* 0x00000000000c7919 */ /* 0x000ea20000000000 */
[----:B------:R-:W-:Y:S01]  /*09e0*/  BSSY.RECONVERGENT B1, `(.L_x_22) ;  /* 0x0000015000017945 */ /* 0x000fe20003800200 */
[----:B01---5:R-:W-:Y:S01]  /*09f0*/  IMAD.MOV.U32 R7, RZ, RZ, R2 ;  /* 0x000000ffff077224 */ /* 0x023fe200078e0002 */
[----:B------:R-:W0:Y:S01]  /*0a00*/  SHFL.DOWN PT, R6, R5, 0x1, 0x1f ;  /* 0x08201f0005067f89 */ /* 0x000e2200000e0000 */
[----:B------:R-:W-:Y:S02]  /*0a10*/  IMAD.MOV.U32 R8, RZ, RZ, R3 ;  /* 0x000000ffff087224 */ /* 0x000fe400078e0003 */
[----:B------:R-:W-:Y:S01]  /*0a20*/  IMAD.MOV.U32 R4, RZ, RZ, R5 ;  /* 0x000000ffff047224 */ /* 0x000fe200078e0005 */
[----:B------:R1:W3:Y:S04]  /*0a30*/  SHFL.DOWN PT, R9, R2, 0x1, 0x1f ;  /* 0x08201f0002097f89 */ /* 0x0002e800000e0000 */
[----:B------:R1:W4:Y:S01]  /*0a40*/  SHFL.DOWN PT, R11, R3, 0x1, 0x1f ;  /* 0x08201f00030b7f89 */ /* 0x00032200000e0000 */
[----:B0-----:R-:W-:-:S04]  /*0a50*/  FSETP.GEU.AND P0, PT, R5, R6, PT ;  /* 0x000000060500720b */ /* 0x001fc80003f0e000 */
[----:B--2---:R-:W-:-:S13]  /*0a60*/  ISETP.GT.OR P0, PT, R12, 0x1e, !P0 ;  /* 0x0000001e0c00780c */ /* 0x004fda0004704670 */
[----:B-1-34-:R-:W-:Y:S05]  /*0a70*/  @P0 BRA `(.L_x_23) ;  /* 0x00000000002c0947 */ /* 0x01afea0003800000 */
[----:B------:R-:W-:Y:S01]  /*0a80*/  FSETP.GT.AND P2, PT, R5, R6, PT ;  /* 0x000000060500720b */ /* 0x000fe20003f44000 */
[----:B------:R-:W-:Y:S02]  /*0a90*/  IMAD.MOV.U32 R7, RZ, RZ, R9 ;  /* 0x000000ffff077224 */ /* 0x000fe400078e0009 */
[----:B------:R-:W-:Y:S02]  /*0aa0*/  IMAD.MOV.U32 R8, RZ, RZ, R11 ;  /* 0x000000ffff087224 */ /* 0x000fe400078e000b */
[----:B------:R-:W-:-:S08]  /*0ab0*/  IMAD.MOV.U32 R4, RZ, RZ, R6 ;  /* 0x000000ffff047224 */ /* 0x000fd000078e0006 */
[CC--:B------:R-:W-:Y:S02]  /*0ac0*/  @!P2 ISETP.GE.U32.AND P0, PT, R2.reuse, R9.reuse, PT ;  /* 0x000000090200a20c */ /* 0x0c0fe40003f06070 */
[C---:B------:R-:W-:Y:S02]  /*0ad0*/  @!P2 ISETP.LT.U32.AND P1, PT, R2.reuse, R9, PT ;  /* 0x000000090200a20c */ /* 0x040fe40003f21070 */
[CC--:B------:R-:W-:Y:S02]  /*0ae0*/  @!P2 ISETP.GE.AND.EX P0, PT, R3.reuse, R11.reuse, PT, P0 ;  /* 0x0000000b0300a20c */ /* 0x0c0fe40003f06300 */
[----:B------:R-:W-:Y:S02]  /*0af0*/  @!P2 ISETP.LT.AND.EX P1, PT, R3, R11, PT, P1 ;  /* 0x0000000b0300a20c */ /* 0x000fe40003f21310 */
[----:B------:R-:W-:Y:S02]  /*0b00*/  @!P2 FSEL R4, R5, R6, !P0 ;  /* 0x000000060504a208 */ /* 0x000fe40004000000 */
[----:B------:R-:W-:-:S02]  /*0b10*/  @!P2 SEL R7, R2, R9, P1 ;  /* 0x000000090207a207 */ /* 0x000fc40000800000 */
[----:B------:R-:W-:-:S07]  /*0b20*/  @!P2 SEL R8, R3, R11, P1 ;  /* 0x0000000b0308a207 */ /* 0x000fce0000800000 */
.L_x_23:
[----:B------:R-:W-:Y:S05]  /*0b30*/  BSYNC.RECONVERGENT B1 ;  /* 0x0000000000017941 */ /* 0x000fea0003800200 */
.L_x_22:
[----:B------:R-:W0:Y:S01]  /*0b40*/  SHFL.DOWN PT, R3, R4, 0x2, 0x1f ;  /* 0x08401f0004037f89 */ /* 0x000e2200000e0000 */
[----:B------:R-:W-:Y:S01]  /*0b50*/  BSSY.RECONVERGENT B1, `(.L_x_24) ;  /* 0x0000014000017945 */ /* 0x000fe20003800200 */
[----:B------:R-:W-:Y:S02]  /*0b60*/  IMAD.MOV.U32 R5, RZ, RZ, R7 ;  /* 0x000000ffff057224 */ /* 0x000fe400078e0007 */
[----:B------:R1:W2:Y:S01]  /*0b70*/  SHFL.DOWN PT, R10, R7, 0x2, 0x1f ;  /* 0x08401f00070a7f89 */ /* 0x0002a200000e0000 */
[----:B------:R-:W-:Y:S02]  /*0b80*/  IMAD.MOV.U32 R6, RZ, RZ, R8 ;  /* 0x000000ffff067224 */ /* 0x000fe400078e0008 */
[----:B------:R-:W-:Y:S01]  /*0b90*/  IMAD.MOV.U32 R2, RZ, RZ, R4 ;  /* 0x000000ffff027224 */ /* 0x000fe200078e0004 */
[----:B------:R1:W3:Y:S01]  /*0ba0*/  SHFL.DOWN PT, R9, R8, 0x2, 0x1f ;  /* 0x08401f0008097f89 */ /* 0x0002e200000e0000 */
[----:B0-----:R-:W-:-:S04]  /*0bb0*/  FSETP.GEU.AND P0, PT, R4, R3, PT ;  /* 0x000000030400720b */ /* 0x001fc80003f0e000 */
[----:B------:R-:W-:-:S13]  /*0bc0*/  ISETP.GT.OR P0, PT, R12, 0x1d, !P0 ;  /* 0x0000001d0c00780c */ /* 0x000fda0004704670 */
[----:B-123--:R-:W-:Y:S05]  /*0bd0*/  @P0 BRA `(.L_x_25) ;  /* 0x00000000002c0947 */ /* 0x00efea0003800000 */
[----:B------:R-:W-:Y:S01]  /*0be0*/  FSETP.GT.AND P2, PT, R4, R3, PT ;  /* 0x000000030400720b */ /* 0x000fe20003f44000 */
[----:B------:R-:W-:Y:S02]  /*0bf0*/  IMAD.MOV.U32 R5, RZ, RZ, R10 ;  /* 0x000000ffff057224 */ /* 0x000fe400078e000a */
[----:B------:R-:W-:Y:S02]  /*0c00*/  IMAD.MOV.U32 R6, RZ, RZ, R9 ;  /* 0x000000ffff067224 */ /* 0x000fe400078e0009 */
[----:B------:R-:W-:-:S08]  /*0c10*/  IMAD.MOV.U32 R2, RZ, RZ, R3 ;  /* 0x000000ffff027224 */ /* 0x000fd000078e0003 */
[CC--:B------:R-:W-:Y:S02]  /*0c20*/  @!P2 ISETP.GE.U32.AND P0, PT, R7.reuse, R10.reuse, PT ;  /* 0x0000000a0700a20c */ /* 0x0c0fe40003f06070 */
[CC--:B------:R-:W-:Y:S02]  /*0c30*/  @!P2 ISETP.LT.U32.AND P1, PT, R7.reuse, R10.reuse, PT ;  /* 0x0000000a0700a20c */ /* 0x0c0fe40003f21070 */
[CC--:B------:R-:W-:Y:S02]  /*0c40*/  @!P2 ISETP.GE.AND.EX P0, PT, R8.reuse, R9.reuse, PT, P0 ;  /* 0x000000090800a20c */ /* 0x0c0fe40003f06300 */
[----:B------:R-:W-:Y:S02]  /*0c50*/  @!P2 ISETP.LT.AND.EX P1, PT, R8, R9, PT, P1 ;  /* 0x000000090800a20c */ /* 0x000fe40003f21310 */
[----:B------:R-:W-:Y:S02]  /*0c60*/  @!P2 FSEL R2, R4, R3, !P0 ;  /* 0x000000030402a208 */ /* 0x000fe40004000000 */
[----:B------:R-:W-:-:S02]  /*0c70*/  @!P2 SEL R5, R7, R10, P1 ;  /* 0x0000000a0705a207 */ /* 0x000fc40000800000 */
[----:B------:R-:W-:-:S07]  /*0c80*/  @!P2 SEL R6, R8, R9, P1 ;  /* 0x000000090806a207 */ /* 0x000fce0000800000 */
.L_x_25:
[----:B------:R-:W-:Y:S05]  /*0c90*/  BSYNC.RECONVERGENT B1 ;  /* 0x0000000000017941 */ /* 0x000fea0003800200 */
.L_x_24:
        /* <DEDUP_REMOVED lines=21> */
.L_x_27:
[----:B------:R-:W-:Y:S05]  /*0df0*/  BSYNC.RECONVERGENT B1 ;  /* 0x0000000000017941 */ /* 0x000fea0003800200 */
.L_x_26:
        /* <DEDUP_REMOVED lines=15> */
[----:B------:R-:W-:Y:S02]  /*0ef0*/  @!P2 ISETP.LT.U32.AND P1, PT, R4, R9, PT ;  /* 0x000000090400a20c */ /* 0x000fe40003f21070 */
[CC--:B------:R-:W-:Y:S02]  /*0f00*/  @!P2 ISETP.GE.AND.EX P0, PT, R8.reuse, R11.reuse, PT, P0 ;  /* 0x0000000b0800a20c */ /* 0x0c0fe40003f06300 */
[----:B------:R-:W-:Y:S02]  /*0f10*/  @!P2 ISETP.LT.AND.EX P1, PT, R8, R11, PT, P1 ;  /* 0x0000000b0800a20c */ /* 0x000fe40003f21310 */
[----:B------:R-:W-:Y:S02]  /*0f20*/  @!P2 FSEL R5, R3, R2, !P0 ;  /* 0x000000020305a208 */ /* 0x000fe40004000000 */
[----:B------:R-:W-:-:S02]  /*0f30*/  @!P2 SEL R6, R4, R9, P1 ;  /* 0x000000090406a207 */ /* 0x000fc40000800000 */
[----:B------:R-:W-:-:S07]  /*0f40*/  @!P2 SEL R7, R8, R11, P1 ;  /* 0x0000000b0807a207 */ /* 0x000fce0000800000 */
.L_x_29:
[----:B------:R-:W-:Y:S05]  /*0f50*/  BSYNC.RECONVERGENT B1 ;  /* 0x0000000000017941 */ /* 0x000fea0003800200 */
.L_x_28:
[----:B------:R-:W0:Y:S01]  /*0f60*/  SHFL.DOWN PT, R8, R5, 0x10, 0x1f ;  /* 0x0a001f0005087f89 */ /* 0x000e2200000e0000 */
[----:B------:R-:W-:Y:S01]  /*0f70*/  BSSY.RECONVERGENT B1, `(.L_x_30) ;  /* 0x0000015000017945 */ /* 0x000fe20003800200 */
[----:B------:R-:W-:Y:S01]  /*0f80*/  ISETP.NE.AND P2, PT, R12, RZ, PT ;  /* 0x000000ff0c00720c */ /* 0x000fe20003f45270 */
[----:B------:R-:W-:Y:S01]  /*0f90*/  IMAD.MOV.U32 R3, RZ, RZ, R6 ;  /* 0x000000ffff037224 */ /* 0x000fe200078e0006 */
        /* <DEDUP_REMOVED lines=18> */
.L_x_31:
[----:B------:R-:W-:Y:S05]  /*10c0*/  BSYNC.RECONVERGENT B1 ;  /* 0x0000000000017941 */ /* 0x000fea0003800200 */
.L_x_30:
[----:B------:R-:W-:Y:S04]  /*10d0*/  BSSY.RECONVERGENT B1, `(.L_x_32) ;  /* 0x000000c000017945 */ /* 0x000fe80003800200 */
[----:B------:R-:W-:Y:S05]  /*10e0*/  @P2 BRA `(.L_x_33) ;  /* 0x0000000000282947 */ /* 0x000fea0003800000 */
[----:B------:R-:W0:Y:S01]  /*10f0*/  S2R R7, SR_CgaCtaId ;  /* 0x0000000000077919 */ /* 0x000e220000008800 */
[----:B------:R-:W-:Y:S02]  /*1100*/  MOV R6, 0x400 ;  /* 0x0000040000067802 */ /* 0x000fe40000000f00 */
[----:B------:R-:W-:-:S04]  /*1110*/  SHF.R.U32.HI R5, RZ, 0x1, R0 ;  /* 0x00000001ff057819 */ /* 0x000fc80000011600 */
[----:B------:R-:W-:Y:S02]  /*1120*/  LOP3.LUT R5, R5, 0x1f0, RZ, 0xc0, !PT ;  /* 0x000001f005057812 */ /* 0x000fe400078ec0ff */
[----:B0-----:R-:W-:Y:S01]  /*1130*/  LEA R6, R7, R6, 0x18 ;  /* 0x0000000607067211 */ /* 0x001fe200078ec0ff */
[----:B------:R-:W-:-:S04]  /*1140*/  IMAD.MOV.U32 R7, RZ, RZ, R4 ;  /* 0x000000ffff077224 */ /* 0x000fc800078e0004 */
[----:B------:R-:W-:Y:S02]  /*1150*/  IMAD.IADD R5, R5, 0x1, R6 ;  /* 0x0000000105057824 */ /* 0x000fe400078e0206 */
[----:B------:R-:W-:-:S03]  /*1160*/  IMAD.MOV.U32 R6, RZ, RZ, R3 ;  /* 0x000000ffff067224 */ /* 0x000fc600078e0003 */
[----:B------:R0:W-:Y:S04]  /*1170*/  STS [R5+0x8], R2 ;  /* 0x0000080205007388 */ /* 0x0001e80000000800 */
[----:B------:R0:W-:Y:S02]  /*1180*/  STS.64 [R5+0x10], R6 ;  /* 0x0000100605007388 */ /* 0x0001e40000000a00 */
.L_x_33:
[----:B------:R-:W-:Y:S05]  /*1190*/  BSYNC.RECONVERGENT B1 ;  /* 0x0000000000017941 */ /* 0x000fea0003800200 */
.L_x_32:
[----:B------:R-:W-:Y:S01]  /*11a0*/  BAR.SYNC.DEFER_BLOCKING 0x0 ;  /* 0x0000000000007b1d */ /* 0x000fe20000010000 */
[----:B------:R-:W-:-:S13]  /*11b0*/  ISETP.NE.AND P1, PT, R0, RZ, PT ;  /* 0x000000ff0000720c */ /* 0x000fda0003f25270 */
[----:B------:R-:W-:Y:S05]  /*11c0*/  @P1 BRA `(.L_x_34) ;  /* 0x0000005000c01947 */ /* 0x000fea0003800000 */
[----:B0-----:R-:W0:Y:S01]  /*11d0*/  S2R R5, SR_CgaCtaId ;  /* 0x0000000000057919 */ /* 0x001e220000008800 */
[----:B------:R-:W-:Y:S01]  /*11e0*/  MOV R8, 0x400 ;  /* 0x0000040000087802 */ /* 0x000fe20000000f00 */
[----:B------:R-:W-:Y:S01]  /*11f0*/  BSSY.RECONVERGENT B1, `(.L_x_35) ;  /* 0x000001a000017945 */ /* 0x000fe20003800200 */
[----:B------:R-:W-:Y:S02]  /*1200*/  IMAD.MOV.U32 R12, RZ, RZ, R2 ;  /* 0x000000ffff0c7224 */ /* 0x000fe400078e0002 */
[----:B------:R-:W-:Y:S02]  /*1210*/  IMAD.MOV.U32 R6, RZ, RZ, R3 ;  /* 0x000000ffff067224 */ /* 0x000fe400078e0003 */
[----:B------:R-:W-:Y:S01]  /*1220*/  IMAD.MOV.U32 R7, RZ, RZ, R4 ;  /* 0x000000ffff077224 */ /* 0x000fe200078e0004 */
[----:B0-----:R-:W-:-:S05]  /*1230*/  LEA R8, R5, R8, 0x18 ;  /* 0x0000000805087211 */ /* 0x001fca00078ec0ff */
[----:B------:R-:W0:Y:S04]  /*1240*/  LDS R11, [R8+0x18] ;  /* 0x00001800080b7984 */ /* 0x000e280000000800 */
[----:B------:R1:W2:Y:S04]  /*1250*/  LDS R13, [R8+0x28] ;  /* 0x00002800080d7984 */ /* 0x0002a80000000800 */
[----:B------:R1:W3:Y:S04]  /*1260*/  LDS R15, [R8+0x38] ;  /* 0x00003800080f7984 */ /* 0x0002e80000000800 */
[----:B------:R1:W4:Y:S04]  /*1270*/  LDS R10, [R8+0x48] ;  /* 0x00004800080a7984 */ /* 0x0003280000000800 */
[----:B------:R1:W1:Y:S04]  /*1280*/  LDS R9, [R8+0x58] ;  /* 0x0000580008097984 */ /* 0x0002680000000800 */
[----:B------:R0:W1:Y:S04]  /*1290*/  LDS R5, [R8+0x68] ;  /* 0x0000680008057984 */ /* 0x0000680000000800 */
[----:B------:R0:W1:Y:S02]  /*12a0*/  LDS R0, [R8+0x78] ;  /* 0x0000780008007984 */ /* 0x0000640000000800 */
[----:B0-----:R-:W-:-:S13]  /*12b0*/  FSETP.GEU.AND P0, PT, R2, R11, PT ;  /* 0x0000000b0200720b */ /* 0x001fda0003f0e000 */
[----:B--234-:R-:W-:Y:S05]  /*12c0*/  @!P0 BRA `(.L_x_36) ;  /* 0x0000000000308947 */ /* 0x01cfea0003800000 */
[----:B------:R-:W0:Y:S01]  /*12d0*/  LDS.64 R6, [R8+0x20] ;  /* 0x0000200008067984 */ /* 0x000e220000000a00 */
[----:B------:R-:W-:Y:S01]  /*12e0*/  FSETP.GEU.AND P3, PT, R11, R2, PT ;  /* 0x000000020b00720b */ /* 0x000fe20003f6e000 */
[----:B------:R-:W-:-:S12]  /*12f0*/  IMAD.MOV.U32 R12, RZ, RZ, R11 ;  /* 0x000000ffff0c7224 */ /* 0x000fd800078e000b */
[CC--:B0-----:R-:W-:Y:S02]  /*1300*/  @P3 ISETP.LT.U32.AND P2, PT, R3.reuse, R6.reuse, PT ;  /* 0x000000060300320c */ /* 0x0c1fe40003f41070 */
[CC--:B------:R-:W-:Y:S02]  /*1310*/  @P3 ISETP.GE.U32.AND P0, PT, R3.reuse, R6.reuse, PT ;  /* 0x000000060300320c */ /* 0x0c0fe40003f06070 */
[CC--:B------:R-:W-:Y:S02]  /*1320*/  @P3 ISETP.LT.AND.EX P2, PT, R4.reuse, R7.reuse, PT, P2 ;  /* 0x000000070400320c */ /* 0x0c0fe40003f41320 */
[CC--:B------:R-:W-:Y:S02]  /*1330*/  @P3 ISETP.GE.AND.EX P0, PT, R4.reuse, R7.reuse, PT, P0 ;  /* 0x000000070400320c */ /* 0x0c0fe40003f06300 */
[----:B------:R-:W-:Y:S02]  /*1340*/  @P3 SEL R3, R3, R6, P2 ;  /* 0x0000000603033207 */ /* 0x000fe40001000000 */
[----:B------:R-:W-:-:S02]  /*1350*/  @P3 SEL R4, R4, R7, P2 ;  /* 0x0000000704043207 */ /* 0x000fc40001000000 */
[----:B------:R-:W-:Y:S01]  /*1360*/  @P3 FSEL R12, R2, R11, !P0 ;  /* 0x0000000b020c3208 */ /* 0x000fe20004000000 */
[----:B------:R-:W-:Y:S02]  /*1370*/  @P3 IMAD.MOV.U32 R6, RZ, RZ, R3 ;  /* 0x000000ffff063224 */ /* 0x000fe400078e0003 */
[----:B------:R-:W-:-:S07]  /*1380*/  @P3 IMAD.MOV.U32 R7, RZ, RZ, R4 ;  /* 0x000000ffff073224 */ /* 0x000fce00078e0004 */
.L_x_36:
[----:B------:R-:W-:Y:S05]  /*1390*/  BSYNC.RECONVERGENT B1 ;  /* 0x0000000000017941 */ /* 0x000fea0003800200 */
.L_x_35:
[----:B------:R-:W-:Y:S01]  /*13a0*/  FSETP.GEU.AND P0, PT, R12, R13, PT ;  /* 0x0000000d0c00720b */ /* 0x000fe20003f0e000 */
[----:B------:R-:W-:Y:S01]  /*13b0*/  BSSY.RECONVERGENT B1, `(.L_x_37) ;  /* 0x0000011000017945 */ /* 0x000fe20003800200 */
[----:B------:R-:W-:Y:S02]  /*13c0*/  IMAD.MOV.U32 R17, RZ, RZ, R6 ;  /* 0x000000ffff117224 */ /* 0x000fe400078e0006 */
[----:B------:R-:W-:Y:S02]  /*13d0*/  IMAD.MOV.U32 R14, RZ, RZ, R7 ;  /* 0x000000ffff0e7224 */ /* 0x000fe400078e0007 */
[----:B------:R-:W-:-:S07]  /*13e0*/  IMAD.MOV.U32 R2, RZ, RZ, R12 ;  /* 0x000000ffff027224 */ /* 0x000fce00078e000c */
[----:B------:R-:W-:Y:S05]  /*13f0*/  @!P0 BRA `(.L_x_38) ;  /* 0x0000000000308947 */ /* 0x000fea0003800000 */
[----:B------:R-:W0:Y:S01]  /*1400*/  LDS.64 R18, [R8+0x30] ;  /* 0x0000300008127984 */ /* 0x000e220000000a00 */
[----:B------:R-:W-:Y:S01]  /*1410*/  FSETP.GEU.AND P3, PT, R13, R12, PT ;  /* 0x0000000c0d00720b */ /* 0x000fe20003f6e000 */
[----:B------:R-:W-:-:S12]  /*1420*/  IMAD.MOV.U32 R2, RZ, RZ, R13 ;  /* 0x000000ffff027224 */ /* 0x000fd800078e000d */
[CC--:B0-----:R-:W-:Y:S01]  /*1430*/  @P3 ISETP.GE.U32.AND P0, PT, R6.reuse, R18.reuse, PT ;  /* 0x000000120600320c */ /* 0x0c1fe20003f06070 */
[----:B------:R-:W-:Y:S01]  /*1440*/  IMAD.MOV.U32 R17, RZ, RZ, R18 ;  /* 0x000000ffff117224 */ /* 0x000fe200078e0012 */
[-C--:B------:R-:W-:Y:S01]  /*1450*/  @P3 ISETP.LT.U32.AND P2, PT, R6, R18.reuse, PT ;  /* 0x000000120600320c */ /* 0x080fe20003f41070 */
[----:B------:R-:W-:Y:S01]  /*1460*/  IMAD.MOV.U32 R14, RZ, RZ, R19 ;  /* 0x000000ffff0e7224 */ /* 0x000fe200078e0013 */
[CC--:B------:R-:W-:Y:S02]  /*1470*/  @P3 ISETP.GE.AND.EX P0, PT, R7.reuse, R19.reuse, PT, P0 ;  /* 0x000000130700320c */ /* 0x0c0fe40003f06300 */
[----:B------:R-:W-:Y:S02]  /*1480*/  @P3 ISETP.LT.AND.EX P2, PT, R7, R19, PT, P2 ;  /* 0x000000130700320c */ /* 0x000fe40003f41320 */
[----:B------:R-:W-:Y:S02]  /*1490*/  @P3 FSEL R2, R12, R13, !P0 ;  /* 0x0000000d0c023208 */ /* 0x000fe40004000000 */
[----:B------:R-:W-:-:S02]  /*14a0*/  @P3 SEL R17, R6, R18, P2 ;  /* 0x0000001206113207 */ /* 0x000fc40001000000 */
[----:B------:R-:W-:-:S07]  /*14b0*/  @P3 SEL R14, R7, R19, P2 ;  /* 0x00000013070e3207 */ /* 0x000fce0001000000 */
.L_x_38:
[----:B------:R-:W-:Y:S05]  /*14c0*/  BSYNC.RECONVERGENT B1 ;  /* 0x0000000000017941 */ /* 0x000fea0003800200 */
.L_x_37:
        /* <DEDUP_REMOVED lines=11> */
[CC--:B------:R-:W-:Y:S01]  /*1580*/  @P3 ISETP.LT.U32.AND P2, PT, R17.reuse, R6.reuse, PT ;  /* 0x000000061100320c */ /* 0x0c0fe20003f41070 */
[----:B------:R-:W-:Y:S01]  /*1590*/  IMAD.MOV.U32 R4, RZ, RZ, R7 ;  /* 0x000000ffff047224 */ /* 0x000fe200078e0007 */
[CC--:B------:R-:W-:Y:S02]  /*15a0*/  @P3 ISETP.GE.AND.EX P0, PT, R14.reuse, R7.reuse, PT, P0 ;  /* 0x000000070e00320c */ /* 0x0c0fe40003f06300 */
[----:B------:R-:W-:Y:S02]  /*15b0*/  @P3 ISETP.LT.AND.EX P2, PT, R14, R7, PT, P2 ;  /* 0x000000070e00320c */ /* 0x000fe40003f41320 */
[----:B------:R-:W-:Y:S02]  /*15c0*/  @P3 FSEL R3, R2, R15, !P0 ;  /* 0x0000000f02033208 */ /* 0x000fe40004000000 */
[----:B------:R-:W-:-:S02]  /*15d0*/  @P3 SEL R11, R17, R6, P2 ;  /* 0x00000006110b3207 */ /* 0x000fc40001000000 */
[----:B------:R-:W-:-:S07]  /*15e0*/  @P3 SEL R4, R14, R7, P2 ;  /* 0x000000070e043207 */ /* 0x000fce0001000000 */
.L_x_40:
[----:B------:R-:W-:Y:S05]  /*15f0*/  BSYNC.RECONVERGENT B1 ;  /* 0x0000000000017941 */ /* 0x000fea0003800200 */
.L_x_39:
        /* <DEDUP_REMOVED lines=18> */
.L_x_42:
[----:B------:R-:W-:Y:S05]  /*1720*/  BSYNC.RECONVERGENT B1 ;  /* 0x0000000000017941 */ /* 0x000fea0003800200 */
.L_x_41:
[----:B-1----:R-:W-:Y:S01]  /*1730*/  FSETP.GEU.AND P0, PT, R2, R9, PT ;  /* 0x000000090200720b */ /* 0x002fe20003f0e000 */
        /* <DEDUP_REMOVED lines=17> */
.L_x_44:
[----:B------:R-:W-:Y:S05]  /*1850*/  BSYNC.RECONVERGENT B1 ;  /* 0x0000000000017941 */ /* 0x000fea0003800200 */
.L_x_43:
        /* <DEDUP_REMOVED lines=18> */
.L_x_46:
[----:B------:R-:W-:Y:S05]  /*1980*/  BSYNC.RECONVERGENT B1 ;  /* 0x0000000000017941 */ /* 0x000fea0003800200 */
.L_x_45:
[----:B------:R-:W-:Y:S01]  /*1990*/  FSETP.GEU.AND P0, PT, R7, R0, PT ;  /* 0x000000000700720b */ /* 0x000fe20003f0e000 */
[----:B------:R-:W-:Y:S02]  /*19a0*/  IMAD.MOV.U32 R2, RZ, RZ, R7 ;  /* 0x000000ffff027224 */ /* 0x000fe400078e0007 */
[----:B------:R-:W-:Y:S02]  /*19b0*/  IMAD.MOV.U32 R3, RZ, RZ, R9 ;  /* 0x000000ffff037224 */ /* 0x000fe400078e0009 */
[----:B------:R-:W-:-:S08]  /*19c0*/  IMAD.MOV.U32 R4, RZ, RZ, R6 ;  /* 0x000000ffff047224 */ /* 0x000fd000078e0006 */
[----:B------:R-:W-:Y:S05]  /*19d0*/  @!P0 BRA `(.L_x_34) ;  /* 0x0000004800bc8947 */ /* 0x000fea0003800000 */
[----:B------:R-:W0:Y:S01]  /*19e0*/  LDS.64 R10, [R8+0x80] ;  /* 0x00008000080a7984 */ /* 0x000e220000000a00 */
[----:B------:R-:W-:Y:S01]  /*19f0*/  FSETP.GEU.AND P0, PT, R0, R7, PT ;  /* 0x000000070000720b */ /* 0x000fe20003f0e000 */
[----:B------:R-:W-:Y:S02]  /*1a00*/  IMAD.MOV.U32 R2, RZ, RZ, R0 ;  /* 0x000000ffff027224 */ /* 0x000fe400078e0000 */
[----:B0-----:R-:W-:Y:S02]  /*1a10*/  IMAD.MOV.U32 R3, RZ, RZ, R10 ;  /* 0x000000ffff037224 */ /* 0x001fe400078e000a */
[----:B------:R-:W-:-:S08]  /*1a20*/  IMAD.MOV.U32 R4, RZ, RZ, R11 ;  /* 0x000000ffff047224 */ /* 0x000fd000078e000b */
[----:B------:R-:W-:Y:S05]  /*1a30*/  @!P0 BRA `(.L_x_34) ;  /* 0x0000004800a48947 */ /* 0x000fea0003800000 */
[CC--:B------:R-:W-:Y:S02]  /*1a40*/  ISETP.GE.U32.AND P0, PT, R9.reuse, R10.reuse, PT ;  /* 0x0000000a0900720c */ /* 0x0c0fe40003f06070 */
[----:B------:R-:W-:Y:S02]  /*1a50*/  ISETP.LT.U32.AND P2, PT, R9, R10, PT ;  /* 0x0000000a0900720c */ /* 0x000fe40003f41070 */
[CC--:B------:R-:W-:Y:S02]  /*1a60*/  ISETP.GE.AND.EX P0, PT, R6.reuse, R11.reuse, PT, P0 ;  /* 0x0000000b0600720c */ /* 0x0c0fe40003f06300 */
[----:B------:R-:W-:Y:S02]  /*1a70*/  ISETP.LT.AND.EX P2, PT, R6, R11, PT, P2 ;  /* 0x0000000b0600720c */ /* 0x000fe40003f41320 */
[----:B------:R-:W-:Y:S02]  /*1a80*/  FSEL R2, R7, R0, !P0 ;  /* 0x0000000007027208 */ /* 0x000fe40004000000 */
[----:B------:R-:W-:-:S02]  /*1a90*/  SEL R3, R9, R10, P2 ;  /* 0x0000000a09037207 */ /* 0x000fc40001000000 */
[----:B------:R-:W-:Y:S01]  /*1aa0*/  SEL R4, R6, R11, P2 ;  /* 0x0000000b06047207 */ /* 0x000fe20001000000 */
[----:B------:R-:W-:Y:S06]  /*1ab0*/  BRA `(.L_x_34) ;  /* 0x0000004800847947 */ /* 0x000fec0003800000 */
.L_x_21:
[----:B------:R-:W-:Y:S01]  /*1ac0*/  LOP3.LUT R4, R0, 0x3e0, RZ, 0xc0, !PT ;  /* 0x000003e000047812 */ /* 0x000fe200078ec0ff */
[----:B------:R-:W-:Y:S01]  /*1ad0*/  BSSY.RECONVERGENT B1, `(.L_x_47) ;  /* 0x000001b000017945 */ /* 0x000fe20003800200 */
[----:B-----5:R-:W-:Y:S02]  /*1ae0*/  IMAD.MOV.U32 R12, RZ, RZ, R2 ;  /* 0x000000ffff0c7224 */ /* 0x020fe400078e0002 */
[----:B------:R-:W-:Y:S02]  /*1af0*/  IMAD.MOV.U32 R14, RZ, RZ, R3 ;  /* 0x000000ffff0e7224 */ /* 0x000fe400078e0003 */
[----:B01----:R-:W-:Y:S01]  /*1b00*/  VIADD R6, R4, 0x20 ;  /* 0x0000002004067836 */ /* 0x003fe20000000000 */
[----:B------:R-:W-:-:S04]  /*1b10*/  LOP3.LUT R4, RZ, R4, RZ, 0x33, !PT ;  /* 0x00000004ff047212 */ /* 0x000fc800078e33ff */
[----:B------:R-:W-:Y:S01]  /*1b20*/  ISETP.GT.AND P0, PT, R6, UR4, PT ;  /* 0x0000000406007c0c */ /* 0x000fe2000bf04270 */
[----:B------:R-:W-:Y:S02]  /*1b30*/  VIADD R4, R4, UR4 ;  /* 0x0000000404047c36 */ /* 0x000fe40008000000 */
[----:B------:R-:W-:-:S03]  /*1b40*/  IMAD.MOV.U32 R6, RZ, RZ, R5 ;  /* 0x000000ffff067224 */ /* 0x000fc600078e0005 */
[----:B------:R-:W-:Y:S02]  /*1b50*/  SEL R7, R4, 0x1f, P0 ;  /* 0x0000001f04077807 */ /* 0x000fe40000000000 */
[----:B------:R-:W0:Y:S03]  /*1b60*/  S2R R4, SR_LANEID ;  /* 0x0000000000047919 */ /* 0x000e260000000000 */
[----:B------:R-:W1:Y:S04]  /*1b70*/  SHFL.DOWN PT, R8, R5, 0x1, R7 ;  /* 0x0820000005087989 */ /* 0x000e6800000e0007 */
[----:B------:R2:W3:Y:S04]  /*1b80*/  SHFL.DOWN PT, R9, R2, 0x1, R7 ;  /* 0x0820000002097989 */ /* 0x0004e800000e0007 */
[----:B------:R2:W4:Y:S01]  /*1b90*/  SHFL.DOWN PT, R11, R3, 0x1, R7 ;  /* 0x08200000030b7989 */ /* 0x00052200000e0007 */
[----:B-1----:R-:W-:-:S04]  /*1ba0*/  FSETP.GEU.AND P0, PT, R5, R8, PT ;  /* 0x000000080500720b */ /* 0x002fc80003f0e000 */
[----:B0-----:R-:W-:-:S13]  /*1bb0*/  ISETP.GE.OR P0, PT, R4, R7, !P0 ;  /* 0x000000070400720c */ /* 0x001fda0004706670 */
[----:B--234-:R-:W-:Y:S05]  /*1bc0*/  @P0 BRA `(.L_x_48) ;  /* 0x00000000002c0947 */ /* 0x01cfea0003800000 */
        /* <DEDUP_REMOVED lines=11> */
.L_x_48:
[----:B------:R-:W-:Y:S05]  /*1c80*/  BSYNC.RECONVERGENT B1 ;  /* 0x0000000000017941 */ /* 0x000fea0003800200 */
.L_x_47:
[----:B------:R-:W0:Y:S01]  /*1c90*/  SHFL.DOWN PT, R3, R6, 0x2, R7 ;  /* 0x0840000006037989 */ /* 0x000e2200000e0007 */
[----:B------:R-:W-:Y:S01]  /*1ca0*/  VIADD R2, R4, 0x2 ;  /* 0x0000000204027836 */ /* 0x000fe20000000000 */
[----:B------:R-:W-:Y:S01]  /*1cb0*/  BSSY.RECONVERGENT B1, `(.L_x_49) ;  /* 0x0000014000017945 */ /* 0x000fe20003800200 */
[----:B------:R-:W-:Y:S01]  /*1cc0*/  IMAD.MOV.U32 R8, RZ, RZ, R12 ;  /* 0x000000ffff087224 */ /* 0x000fe200078e000c */
[----:B------:R1:W2:Y:S01]  /*1cd0*/  SHFL.DOWN PT, R5, R12, 0x2, R7 ;  /* 0x084000000c057989 */ /* 0x0002a200000e0007 */
[----:B------:R-:W-:-:S03]  /*1ce0*/  IMAD.MOV.U32 R10, RZ, RZ, R14 ;  /* 0x000000ffff0a7224 */ /* 0x000fc600078e000e */
[----:B------:R1:W3:Y:S01]  /*1cf0*/  SHFL.DOWN PT, R9, R14, 0x2, R7 ;  /* 0x084000000e097989 */ /* 0x0002e200000e0007 */
[----:B0-----:R-:W-:-:S04]  /*1d00*/  FSETP.GEU.AND P0, PT, R6, R3, PT ;  /* 0x000000030600720b */ /* 0x001fc80003f0e000 */
[----:B------:R-:W-:Y:S01]  /*1d10*/  ISETP.GT.OR P0, PT, R2, R7, !P0 ;  /* 0x000000070200720c */ /* 0x000fe20004704670 */
[----:B------:R-:W-:-:S12]  /*1d20*/  IMAD.MOV.U32 R2, RZ, RZ, R6 ;  /* 0x000000ffff027224 */ /* 0x000fd800078e0006 */
        /* <DEDUP_REMOVED lines=12> */
.L_x_50:
[----:B------:R-:W-:Y:S05]  /*1df0*/  BSYNC.RECONVERGENT B1 ;  /* 0x0000000000017941 */ /* 0x000fea0003800200 */
.L_x_49:
        /* <DEDUP_REMOVED lines=22> */
.L_x_52:
[----:B------:R-:W-:Y:S05]  /*1f60*/  BSYNC.RECONVERGENT B1 ;  /* 0x0000000000017941 */ /* 0x000fea0003800200 */
.L_x_51:
[----:B------:R-:W0:Y:S01]  /*1f70*/  SHFL.DOWN PT, R3, R6, 0x8, R7 ;  /* 0x0900000006037989 */ /* 0x000e2200000e0007 */
[----:B------:R-:W-:Y:S01]  /*1f80*/  VIADD R2, R4, 0x8 ;  /* 0x0000000804027836 */ /* 0x000fe20000000000 */
[----:B------:R-:W-:Y:S01]  /*1f90*/  BSSY.RECONVERGENT B1, `(.L_x_53) ;  /* 0x0000014000017945 */ /* 0x000fe20003800200 */
[----:B------:R-:W-:Y:S01]  /*1fa0*/  IMAD.MOV.U32 R8, RZ, RZ, R6 ;  /* 0x000000ffff087224 */ /* 0x000fe200078e0006 */
[----:B------:R1:W2:Y:S01]  /*1fb0*/  SHFL.DOWN PT, R5, R14, 0x8, R7 ;  /* 0x090000000e057989 */ /* 0x0002a200000e0007 */
[----:B------:R-:W-:Y:S02]  /*1fc0*/  IMAD.MOV.U32 R10, RZ, RZ, R14 ;  /* 0x000000ffff0a7224 */ /* 0x000fe400078e000e */
[----:B------:R-:W-:Y:S01]  /*1fd0*/  IMAD.MOV.U32 R12, RZ, RZ, R16 ;  /* 0x000000ffff0c7224 */ /* 0x000fe200078e0010 */
[----:B------:R1:W3:Y:S01]  /*1fe0*/  SHFL.DOWN PT, R9, R16, 0x8, R7 ;  /* 0x0900000010097989 */ /* 0x0002e200000e0007 */
[----:B0-----:R-:W-:-:S04]  /*1ff0*/  FSETP.GEU.AND P0, PT, R6, R3, PT ;  /* 0x000000030600720b */ /* 0x001fc80003f0e000 */
[----:B------:R-:W-:-:S13]  /*2000*/  ISETP.GT.OR P0, PT, R2, R7, !P0 ;  /* 0x000000070200720c */ /* 0x000fda0004704670 */
        /* <DEDUP_REMOVED lines=12> */
.L_x_54:
[----:B------:R-:W-:Y:S05]  /*20d0*/  BSYNC.RECONVERGENT B1 ;  /* 0x0000000000017941 */ /* 0x000fea0003800200 */
.L_x_53:
[----:B------:R-:W0:Y:S01]  /*20e0*/  SHFL.DOWN PT, R5, R8, 0x10, R7 ;  /* 0x0a00000008057989 */ /* 0x000e2200000e0007 */
[C---:B------:R-:W-:Y:S01]  /*20f0*/  VIADD R2, R4.reuse, 0x10 ;  /* 0x0000001004027836 */ /* 0x040fe20000000000 */
[----:B------:R-:W-:Y:S01]  /*2100*/  BSSY.RECONVERGENT B1, `(.L_x_55) ;  /* 0x0000015000017945 */ /* 0x000fe20003800200 */
[----:B------:R-:W-:Y:S01]  /*2110*/  ISETP.NE.AND P2, PT, R4, RZ, PT ;  /* 0x000000ff0400720c */ /* 0x000fe20003f45270 */
[----:B------:R1:W2:Y:S01]  /*2120*/  SHFL.DOWN PT, R9, R10, 0x10, R7 ;  /* 0x0a0000000a097989 */ /* 0x0002a200000e0007 */
[----:B------:R-:W-:Y:S02]  /*2130*/  IMAD.MOV.U32 R3, RZ, RZ, R10 ;  /* 0x000000ffff037224 */ /* 0x000fe400078e000a */
[----:B------:R-:W-:Y:S01]  /*2140*/  IMAD.MOV.U32 R4, RZ, RZ, R12 ;  /* 0x000000ffff047224 */ /* 0x000fe200078e000c */
        /* <DEDUP_REMOVED lines=16> */
.L_x_56:
[----:B------:R-:W-:Y:S05]  /*2250*/  BSYNC.RECONVERGENT B1 ;  /* 0x0000000000017941 */ /* 0x000fea0003800200 */
.L_x_55:
        /* <DEDUP_REMOVED lines=12> */
.L_x_58:
[----:B------:R-:W-:Y:S05]  /*2320*/  BSYNC.RECONVERGENT B1 ;  /* 0x0000000000017941 */ /* 0x000fea0003800200 */
.L_x_57:
[----:B------:R-:W-:Y:S01]  /*2330*/  BAR.SYNC.DEFER_BLOCKING 0x0 ;  /* 0x0000000000007b1d */ /* 0x000fe20000010000 */
[----:B------:R-:W-:-:S13]  /*2340*/  ISETP.NE.AND P1, PT, R0, RZ, PT ;  /* 0x000000ff0000720c */ /* 0x000fda0003f25270 */
[----:B------:R-:W-:Y:S05]  /*2350*/  @P1 BRA `(.L_x_34) ;  /* 0x00000040005c1947 */ /* 0x000fea0003800000 */
[----:B------:R-:W-:Y:S01]  /*2360*/  UISETP.GE.AND UP0, UPT, UR4, 0x21, UPT ;  /* 0x000000210400788c */ /* 0x000fe2000bf06270 */
[----:B------:R-:W-:Y:S02]  /*2370*/  IMAD.MOV.U32 R0, RZ, RZ, R2 ;  /* 0x000000ffff007224 */ /* 0x000fe400078e0002 */
[----:B0-----:R-:W-:Y:S02]  /*2380*/  IMAD.MOV.U32 R7, RZ, RZ, R3 ;  /* 0x000000ffff077224 */ /* 0x001fe400078e0003 */
[----:B------:R-:W-:-:S04]  /*2390*/  IMAD.MOV.U32 R8, RZ, RZ, R4 ;  /* 0x000000ffff087224 */ /* 0x000fc800078e0004 */
[----:B------:R-:W-:Y:S05]  /*23a0*/  BRA.U !UP0, `(.L_x_59) ;  /* 0x00000001085c7547 */ /* 0x000fea000b800000 */
[----:B------:R-:W0:Y:S01]  /*23b0*/  S2R R5, SR_CgaCtaId ;  /* 0x0000000000057919 */ /* 0x000e220000008800 */
[----:B------:R-:W-:Y:S01]  /*23c0*/  MOV R0, 0x400 ;  /* 0x0000040000007802 */ /* 0x000fe20000000f00 */
[----:B------:R-:W-:Y:S01]  /*23d0*/  BSSY.RECONVERGENT B1, `(.L_x_59) ;  /* 0x0000014000017945 */ /* 0x000fe20003800200 */
[----:B------:R-:W-:Y:S02]  /*23e0*/  IMAD.MOV.U32 R7, RZ, RZ, R3 ;  /* 0x000000ffff077224 */ /* 0x000fe400078e0003 */
[----:B------:R-:W-:Y:S01]  /*23f0*/  IMAD.MOV.U32 R8, RZ, RZ, R4 ;  /* 0x000000ffff087224 */ /* 0x000fe200078e0004 */
[----:B0-----:R-:W-:Y:S01]  /*2400*/  LEA R6, R5, R0, 0x18 ;  /* 0x0000000005067211 */ /* 0x001fe200078ec0ff */
[----:B------:R-:W-:-:S04]  /*2410*/  IMAD.MOV.U32 R0, RZ, RZ, R2 ;  /* 0x000000ffff007224 */ /* 0x000fc800078e0002 */
[----:B------:R-:W0:Y:S02]  /*2420*/  LDS R5, [R6+0x18] ;  /* 0x0000180006057984 */ /* 0x000e240000000800 */
[----:B0-----:R-:W-:-:S13]  /*2430*/  FSETP.GEU.AND P0, PT, R2, R5, PT ;  /* 0x000000050200720b */ /* 0x001fda0003f0e000 */
        /* <DEDUP_REMOVED lines=13> */
.L_x_60:
[----:B------:R-:W-:Y:S05]  /*2510*/  BSYNC.RECONVERGENT B1 ;  /* 0x0000000000017941 */ /* 0x000fea0003800200 */
.L_x_59:
[----:B------:R-:W-:Y:S01]  /*2520*/  UISETP.GE.AND UP0, UPT, UR4, 0x41, UPT ;  /* 0x000000410400788c */ /* 0x000fe2000bf06270 */
[----:B------:R-:W-:Y:S02]  /*2530*/  IMAD.MOV.U32 R2, RZ, RZ, R0 ;  /* 0x000000ffff027224 */ /* 0x000fe400078e0000 */
[----:B------:R-:W-:Y:S02]  /*2540*/  IMAD.MOV.U32 R5, RZ, RZ, R7 ;  /* 0x000000ffff057224 */ /* 0x000fe400078e0007 */
        /* <DEDUP_REMOVED lines=24> */
.L_x_62:
[----:B------:R-:W-:Y:S05]  /*26d0*/  BSYNC.RECONVERGENT B1 ;  /* 0x0000000000017941 */ /* 0x000fea0003800200 */
.L_x_61:
        /* <DEDUP_REMOVED lines=27> */
.L_x_64:
[----:B------:R-:W-:Y:S05]  /*2890*/  BSYNC.RECONVERGENT B1 ;  /* 0x0000000000017941 */ /* 0x000fea0003800200 */
.L_x_63:
        /* <DEDUP_REMOVED lines=27> */
.L_x_66:
[----:B------:R-:W-:Y:S05]  /*2a50*/  BSYNC.RECONVERGENT B1 ;  /* 0x0000000000017941 */ /* 0x000fea0003800200 */
.L_x_65:
        /* <DEDUP_REMOVED lines=27> */
.L_x_68:
[----:B------:R-:W-:Y:S05]  /*2c10*/  BSYNC.RECONVERGENT B1 ;  /* 0x0000000000017941 */ /* 0x000fea0003800200 */
.L_x_67:
        /* <DEDUP_REMOVED lines=9> */
[----:B------:R-:W-:Y:S02]  /*2cb0*/  IMAD.MOV.U32 R7, RZ, RZ, R9 ;  /* 0x000000ffff077224 */ /* 0x000fe400078e0009 */
[----:B------:R-:W-:Y:S01]  /*2cc0*/  IMAD.MOV.U32 R6, RZ, RZ, R4 ;  /* 0x000000ffff067224 */ /* 0x000fe200078e0004 */
[----:B0-----:R-:W-:-:S05]  /*2cd0*/  LEA R2, R3, R2, 0x18 ;  /* 0x0000000203027211 */ /* 0x001fca00078ec0ff */
        /* <DEDUP_REMOVED lines=15> */
.L_x_70:
[----:B------:R-:W-:Y:S05]  /*2dd0*/  BSYNC.RECONVERGENT B1 ;  /* 0x0000000000017941 */ /* 0x000fea0003800200 */
.L_x_69:
[----:B------:R-:W-:Y:S01]  /*2de0*/  UISETP.GE.AND UP0, UPT, UR4, 0xe1, UPT ;  /* 0x000000e10400788c */ /* 0x000fe2000bf06270 */
[----:B------:R-:W-:Y:S02]  /*2df0*/  IMAD.MOV.U32 R2, RZ, RZ, R5 ;  /* 0x000000ffff027224 */ /* 0x000fe400078e0005 */
[----:B------:R-:W-:Y:S02]  /*2e00*/  IMAD.MOV.U32 R3, RZ, RZ, R7 ;  /* 0x000000ffff037224 */ /* 0x000fe400078e0007 */
[----:B------:R-:W-:-:S04]  /*2e10*/  IMAD.MOV.U32 R4, RZ, RZ, R6 ;  /* 0x000000ffff047224 */ /* 0x000fc800078e0006 */
[----:B------:R-:W-:Y:S05]  /*2e20*/  BRA.U !UP0, `(.L_x_34) ;  /* 0x0000003508a87547 */ /* 0x000fea000b800000 */
[----:B------:R-:W0:Y:S01]  /*2e30*/  S2R R3, SR_CgaCtaId ;  /* 0x0000000000037919 */ /* 0x000e220000008800 */
[----:B------:R-:W-:Y:S01]  /*2e40*/  MOV R0, 0x400 ;  /* 0x0000040000007802 */ /* 0x000fe20000000f00 */
        /* <DEDUP_REMOVED lines=21> */
.L_x_2:
[----:B------:R-:W1:Y:S01]  /*2fa0*/  S2R R0, SR_TID.X ;  /* 0x0000000000007919 */ /* 0x000e620000002100 */
[----:B------:R-:W1:Y:S02]  /*2fb0*/  LDC.64 R2, c[0x0][0x380] ;  /* 0x0000e000ff027b82 */ /* 0x000e640000000a00 */
[----:B-1----:R-:W-:-:S05]  /*2fc0*/  IMAD.WIDE.U32 R12, R0, 0x10, R2 ;  /* 0x00000010000c7825 */ /* 0x002fca00078e0002 */
[----:B0-----:R-:W2:Y:S04]  /*2fd0*/  LDG.E.CONSTANT R21, desc[UR10][R12.64] ;  /* 0x0000000a0c157981 */ /* 0x001ea8000c1e9900 */
[----:B------:R-:W3:Y:S04]  /*2fe0*/  LDG.E.CONSTANT R10, desc[UR10][R12.64+0x1000] ;  /* 0x0010000a0c0a7981 */ /* 0x000ee8000c1e9900 */
[----:B------:R-:W4:Y:S04]  /*2ff0*/  LDG.E.64.CONSTANT R14, desc[UR10][R12.64+0x8] ;  /* 0x0000080a0c0e7981 */ /* 0x000f28000c1e9b00 */
[----:B------:R0:W5:Y:S04]  /*3000*/  LDG.E.CONSTANT R16, desc[UR10][R12.64+0x2000] ;  /* 0x0020000a0c107981 */ /* 0x000168000c1e9900 */
[----:B------:R0:W5:Y:S04]  /*3010*/  LDG.E.CONSTANT R17, desc[UR10][R12.64+0x3000] ;  /* 0x0030000a0c117981 */ /* 0x000168000c1e9900 */
[----:B------:R0:W5:Y:S04]  /*3020*/  LDG.E.CONSTANT R11, desc[UR10][R12.64+0x4000] ;  /* 0x0040000a0c0b7981 */ /* 0x000168000c1e9900 */
[----:B------:R0:W5:Y:S04]  /*3030*/  LDG.E.64.CONSTANT R6, desc[UR10][R12.64+0x2008] ;  /* 0x0020080a0c067981 */ /* 0x000168000c1e9b00 */
[----:B------:R0:W5:Y:S04]  /*3040*/  LDG.E.64.CONSTANT R4, desc[UR10][R12.64+0x3008] ;  /* 0x0030080a0c047981 */ /* 0x000168000c1e9b00 */
[----:B------:R0:W5:Y:S01]  /*3050*/  LDG.E.64.CONSTANT R2, desc[UR10][R12.64+0x4008] ;  /* 0x0040080a0c027981 */ /* 0x000162000c1e9b00 */
[----:B------:R-:W-:Y:S01]  /*3060*/  BSSY.RECONVERGENT B1, `(.L_x_71) ;  /* 0x0000012000017945 */ /* 0x000fe20003800200 */
[----:B--2---:R-:W-:Y:S01]  /*3070*/  IMAD.MOV.U32 R19, RZ, RZ, R21 ;  /* 0x000000ffff137224 */ /* 0x004fe200078e0015 */
[----:B---3--:R-:W-:Y:S01]  /*3080*/  FSETP.GEU.AND P0, PT, R21, R10, PT ;  /* 0x0000000a1500720b */ /* 0x008fe20003f0e000 */
[----:B----4-:R-:W-:-:S02]  /*3090*/  IMAD.MOV.U32 R8, RZ, RZ, R14 ;  /* 0x000000ffff087224 */ /* 0x010fc400078e000e */
[----:B------:R-:W-:-:S10]  /*30a0*/  IMAD.MOV.U32 R9, RZ, RZ, R15 ;  /* 0x000000ffff097224 */ /* 0x000fd400078e000f */
[----:B0-----:R-:W-:Y:S05]  /*30b0*/  @!P0 BRA `(.L_x_72) ;  /* 0x0000000000308947 */ /* 0x001fea0003800000 */
[----:B------:R-:W2:Y:S01]  /*30c0*/  LDG.E.64.CONSTANT R8, desc[UR10][R12.64+0x1008] ;  /* 0x0010080a0c087981 */ /* 0x000ea2000c1e9b00 */
[----:B------:R-:W-:Y:S01]  /*30d0*/  FSETP.GEU.AND P2, PT, R10, R21, PT ;  /* 0x000000150a00720b */ /* 0x000fe20003f4e000 */
[----:B------:R-:W-:-:S12]  /*30e0*/  IMAD.MOV.U32 R19, RZ, RZ, R10 ;  /* 0x000000ffff137224 */ /* 0x000fd800078e000a */
[CC--:B--2---:R-:W-:Y:S02]  /*30f0*/  @P2 ISETP.GE.U32.AND P0, PT, R14.reuse, R8.reuse, PT ;  /* 0x000000080e00220c */ /* 0x0c4fe40003f06070 */
[C---:B------:R-:W-:Y:S02]  /*3100*/  @P2 ISETP.LT.U32.AND P1, PT, R14.reuse, R8, PT ;  /* 0x000000080e00220c */ /* 0x040fe40003f21070 */
[CC--:B------:R-:W-:Y:S02]  /*3110*/  @P2 ISETP.GE.AND.EX P0, PT, R15.reuse, R9.reuse, PT, P0 ;  /* 0x000000090f00220c */ /* 0x0c0fe40003f06300 */
[----:B------:R-:W-:Y:S02]  /*3120*/  @P2 ISETP.LT.AND.EX P1, PT, R15, R9, PT, P1 ;  /* 0x000000090f00220c */ /* 0x000fe40003f21310 */
[----:B------:R-:W-:Y:S02]  /*3130*/  @P2 FSEL R19, R21, R10, !P0 ;  /* 0x0000000a15132208 */ /* 0x000fe40004000000 */
[----:B------:R-:W-:-:S02]  /*3140*/  @P2 SEL R10, R14, R8, P1 ;  /* 0x000000080e0a2207 */ /* 0x000fc40000800000 */
[----:B------:R-:W-:-:S03]  /*3150*/  @P2 SEL R15, R15, R9, P1 ;  /* 0x000000090f0f2207 */ /* 0x000fc60000800000 */
[----:B------:R-:W-:Y:S02]  /*3160*/  @P2 IMAD.MOV.U32 R8, RZ, RZ, R10 ;  /* 0x000000ffff082224 */ /* 0x000fe400078e000a */
[----:B------:R-:W-:-:S07]  /*3170*/  @P2 IMAD.MOV.U32 R9, RZ, RZ, R15 ;  /* 0x000000ffff092224 */ /* 0x000fce00078e000f */
.L_x_72:
[----:B------:R-:W-:Y:S05]  /*3180*/  BSYNC.RECONVERGENT B1 ;  /* 0x0000000000017941 */ /* 0x000fea0003800200 */
.L_x_71:
[----:B-----5:R-:W-:Y:S01]  /*3190*/  FSETP.GEU.AND P0, PT, R19, R16, PT ;  /* 0x000000101300720b */ /* 0x020fe20003f0e000 */
[----:B------:R-:W-:Y:S01]  /*31a0*/  BSSY.RECONVERGENT B1, `(.L_x_73) ;  /* 0x0000010000017945 */ /* 0x000fe20003800200 */
[----:B------:R-:W-:Y:S02]  /*31b0*/  IMAD.MOV.U32 R10, RZ, RZ, R19 ;  /* 0x000000ffff0a7224 */ /* 0x000fe400078e0013 */
[----:B------:R-:W-:Y:S02]  /*31c0*/  IMAD.MOV.U32 R13, RZ, RZ, R8 ;  /* 0x000000ffff0d7224 */ /* 0x000fe400078e0008 */
[----:B------:R-:W-:-:S07]  /*31d0*/  IMAD.MOV.U32 R14, RZ, RZ, R9 ;  /* 0x000000ffff0e7224 */ /* 0x000fce00078e0009 */
[----:B------:R-:W-:Y:S05]  /*31e0*/  @!P0 BRA `(.L_x_74) ;  /* 0x00000000002c8947 */ /* 0x000fea0003800000 */
[----:B------:R-:W-:Y:S01]  /*31f0*/  FSETP.GEU.AND P2, PT, R16, R19, PT ;  /* 0x000000131000720b */ /* 0x000fe20003f4e000 */
[----:B------:R-:W-:Y:S02]  /*3200*/  IMAD.MOV.U32 R13, RZ, RZ, R6 ;  /* 0x000000ffff0d7224 */ /* 0x000fe400078e0006 */
[----:B------:R-:W-:Y:S02]  /*3210*/  IMAD.MOV.U32 R14, RZ, RZ, R7 ;  /* 0x000000ffff0e7224 */ /* 0x000fe400078e0007 */
[----:B------:R-:W-:-:S08]  /*3220*/  IMAD.MOV.U32 R10, RZ, RZ, R16 ;  /* 0x000000ffff0a7224 */ /* 0x000fd000078e0010 */
[CC--:B------:R-:W-:Y:S02]  /*3230*/  @P2 ISETP.GE.U32.AND P0, PT, R8.reuse, R6.reuse, PT ;  /* 0x000000060800220c */ /* 0x0c0fe40003f06070 */
[C---:B------:R-:W-:Y:S02]  /*3240*/  @P2 ISETP.LT.U32.AND P1, PT, R8.reuse, R6, PT ;  /* 0x000000060800220c */ /* 0x040fe40003f21070 */
[CC--:B------:R-:W-:Y:S02]  /*3250*/  @P2 ISETP.GE.AND.EX P0, PT, R9.reuse, R7.reuse, PT, P0 ;  /* 0x000000070900220c */ /* 0x0c0fe40003f06300 */
[----:B------:R-:W-:Y:S02]  /*3260*/  @P2 ISETP.LT.AND.EX P1, PT, R9, R7, PT, P1 ;  /* 0x000000070900220c */ /* 0x000fe40003f21310 */
[----:B------:R-:W-:Y:S02]  /*3270*/  @P2 FSEL R10, R19, R16, !P0 ;  /* 0x00000010130a2208 */ /* 0x000fe40004000000 */
[----:B------:R-:W-:-:S02]  /*3280*/  @P2 SEL R13, R8, R6, P1 ;  /* 0x00000006080d2207 */ /* 0x000fc40000800000 */
[----:B------:R-:W-:-:S07]  /*3290*/  @P2 SEL R14, R9, R7, P1 ;  /* 0x00000007090e2207 */ /* 0x000fce0000800000 */
.L_x_74:
[----:B------:R-:W-:Y:S05]  /*32a0*/  BSYNC.RECONVERGENT B1 ;  /* 0x0000000000017941 */ /* 0x000fea0003800200 */
.L_x_73:
[----:B------:R-:W-:Y:S01]  /*32b0*/  FSETP.GEU.AND P0, PT, R10, R17, PT ;  /* 0x000000110a00720b */ /* 0x000fe20003f0e000 */
        /* <DEDUP_REMOVED lines=10> */
[CC--:B------:R-:W-:Y:S02]  /*3360*/  @P2 ISETP.LT.U32.AND P1, PT, R13.reuse, R4.reuse, PT ;  /* 0x000000040d00220c */ /* 0x0c0fe40003f21070 */
[CC--:B------:R-:W-:Y:S02]  /*3370*/  @P2 ISETP.GE.AND.EX P0, PT, R14.reuse, R5.reuse, PT, P0 ;  /* 0x000000050e00220c */ /* 0x0c0fe40003f06300 */
[----:B------:R-:W-:Y:S02]  /*3380*/  @P2 ISETP.LT.AND.EX P1, PT, R14, R5, PT, P1 ;  /* 0x000000050e00220c */ /* 0x000fe40003f21310 */
[----:B------:R-:W-:Y:S02]  /*3390*/  @P2 FSEL R6, R10, R17, !P0 ;  /* 0x000000110a062208 */ /* 0x000fe40004000000 */
[----:B------:R-:W-:-:S02]  /*33a0*/  @P2 SEL R7, R13, R4, P1 ;  /* 0x000000040d072207 */ /* 0x000fc40000800000 */
[----:B------:R-:W-:-:S07]  /*33b0*/  @P2 SEL R12, R14, R5, P1 ;  /* 0x000000050e0c2207 */ /* 0x000fce0000800000 */
.L_x_76:
[----:B------:R-:W-:Y:S05]  /*33c0*/  BSYNC.RECONVERGENT B1 ;  /* 0x0000000000017941 */ /* 0x000fea0003800200 */
.L_x_75:
        /* <DEDUP_REMOVED lines=17> */
.L_x_78:
[----:B------:R-:W-:Y:S05]  /*34e0*/  BSYNC.RECONVERGENT B1 ;  /* 0x0000000000017941 */ /* 0x000fea0003800200 */
.L_x_77:
[----:B------:R-:W-:Y:S01]  /*34f0*/  UISETP.GE.U32.AND UP0, UPT, UR8, 0xa00, UPT ;  /* 0x00000a000800788c */ /* 0x000fe2000bf06070 */
[----:B------:R-:W-:Y:S02]  /*3500*/  IMAD.MOV.U32 R5, RZ, RZ, 0x500 ;  /* 0x00000500ff057424 */ /* 0x000fe400078e00ff */
[----:B------:R-:W-:-:S06]  /*3510*/  IMAD.MOV.U32 R4, RZ, RZ, RZ ;  /* 0x000000ffff047224 */ /* 0x000fcc00078e00ff */
[----:B------:R-:W-:Y:S05]  /*3520*/  BRA.U !UP0, `(.L_x_79) ;  /* 0x0000001508647547 */ /* 0x000fea000b800000 */
[----:B------:R-:W-:Y:S01]  /*3530*/  UIADD3 UR9, UP0, UPT, UR8, -0xa00, URZ ;  /* 0xfffff60008097890 */ /* 0x000fe2000ff1e0ff */
[----:B------:R-:W-:Y:S02]  /*3540*/  IMAD.MOV.U32 R5, RZ, RZ, 0x500 ;  /* 0x00000500ff057424 */ /* 0x000fe400078e00ff */
[----:B------:R-:W-:Y:S01]  /*3550*/  IMAD.MOV.U32 R4, RZ, RZ, RZ ;  /* 0x000000ffff047224 */ /* 0x000fe200078e00ff */
[----:B------:R-:W-:Y:S02]  /*3560*/  ULEA.HI.X.SX32 UR8, UR8, 0xffffffff, 0x1, UP0 ;  /* 0xffffffff08087891 */ /* 0x000fe400080f0eff */
[----:B------:R-:W-:Y:S02]  /*3570*/  UIMAD.WIDE.U32 UR12, UR9, -0x33333333, URZ ;  /* 0xcccccccd090c78a5 */ /* 0x000fe4000f8e00ff */
[----:B------:R-:W-:-:S04]  /*3580*/  UIMAD.WIDE.U32 UR4, UR8, -0x33333333, URZ ;  /* 0xcccccccd080478a5 */ /* 0x000fc8000f8e00ff */
[----:B------:R-:W-:-:S04]  /*3590*/  UIMAD.WIDE.U32 UR4, UP0, UR9, -0x33333334, UR4 ;  /* 0xcccccccc090478a5 */ /* 0x000fc8000f800004 */
[----:B------:R-:W-:Y:S02]  /*35a0*/  UIADD3.X UR7, UPT, UPT, URZ, URZ, URZ, UP0, !UPT ;  /* 0x000000ffff077290 */ /* 0x000fe400087fe4ff */
[----:B------:R-:W-:Y:S01]  /*35b0*/  UIADD3 URZ, UP0, UPT, UR13, UR4, URZ ;  /* 0x000000040dff7290 */ /* 0x000fe2000ff1e0ff */
[----:B------:R-:W-:-:S03]  /*35c0*/  UMOV UR6, UR5 ;  /* 0x0000000500067c82 */ /* 0x000fc60008000000 */
[----:B------:R-:W-:Y:S02]  /*35d0*/  UIMAD.WIDE.U32.X UR4, UR8, -0x33333334, UR6, UP0 ;  /* 0xcccccccc080478a5 */ /* 0x000fe400080e0406 */
[----:B------:R-:W-:Y:S02]  /*35e0*/  UISETP.GE.U32.AND UP0, UPT, UR9, 0x500, UPT ;  /* 0x000005000900788c */ /* 0x000fe4000bf06070 */
[----:B------:R-:W-:Y:S02]  /*35f0*/  USHF.R.U64 UR6, UR4, 0xa, UR5 ;  /* 0x0000000a04067899 */ /* 0x000fe40008001205 */
[----:B------:R-:W-:-:S09]  /*3600*/  UISETP.GE.U32.AND.EX UP0, UPT, UR8, URZ, UPT, UP0 ;  /* 0x000000ff0800728c */ /* 0x000fd2000bf06100 */
[----:B------:R-:W-:Y:S05]  /*3610*/  BRA.U !UP0, `(.L_x_80) ;  /* 0x0000000d08707547 */ /* 0x000fea000b800000 */
[----:B------:R-:W0:Y:S01]  /*3620*/  LDCU.64 UR8, c[0x0][0x380] ;  /* 0x00007000ff0877ac */ /* 0x000e220008000a00 */
[----:B------:R-:W-:Y:S02]  /*3630*/  IMAD.MOV.U32 R5, RZ, RZ, 0x500 ;  /* 0x00000500ff057424 */ /* 0x000fe400078e00ff */
[----:B------:R-:W-:Y:S01]  /*3640*/  IMAD.MOV.U32 R4, RZ, RZ, RZ ;  /* 0x000000ffff047224 */ /* 0x000fe200078e00ff */
[----:B------:R-:W-:-:S04]  /*3650*/  UIADD3 UR4, UP0, UPT, UR6, 0x1, URZ ;  /* 0x0000000106047890 */ /* 0x000fc8000ff1e0ff */
[----:B------:R-:W-:Y:S02]  /*3660*/  ULEA.HI.X UR5, UR5, URZ, URZ, 0x16, UP0 ;  /* 0x000000ff05057291 */ /* 0x000fe400080fb4ff */
[----:B------:R-:W-:Y:S02]  /*3670*/  ULOP3.LUT UR4, UR4, 0xfffffffe, URZ, 0xc0, !UPT ;  /* 0xfffffffe04047892 */ /* 0x000fe4000f8ec0ff */
[----:B------:R-:W-:Y:S01]  /*3680*/  ULOP3.LUT UR5, UR5, 0x7fffff, URZ, 0xc0, !UPT ;  /* 0x007fffff05057892 */ /* 0x000fe2000f8ec0ff */
[----:B0-----:R-:W-:-:S04]  /*3690*/  LEA R2, P0, R0, UR8, 0x4 ;  /* 0x0000000800027c11 */ /* 0x001fc8000f8020ff */
[----:B------:R-:W-:Y:S02]  /*36a0*/  IADD3 R2, P1, PT, R2, 0xe008, RZ ;  /* 0x0000e00802027810 */ /* 0x000fe40007f3e0ff */
[----:B------:R-:W-:-:S05]  /*36b0*/  LEA.HI.X R3, R0, UR9, RZ, 0x4, P0 ;  /* 0x0000000900037c11 */ /* 0x000fca00080f24ff */
[----:B------:R-:W-:-:S07]  /*36c0*/  IMAD.X R3, RZ, RZ, R3, P1 ;  /* 0x000000ffff037224 */ /* 0x000fce00008e0603 */
.L_x_101:
[----:B------:R-:W2:Y:S04]  /*36d0*/  LDG.E.CONSTANT R15, desc[UR10][R2.64+-0x9008] ;  /* 0xff6ff80a020f7981 */ /* 0x000ea8000c1e9900 */
[----:B------:R0:W5:Y:S04]  /*36e0*/  LDG.E.CONSTANT R23, desc[UR10][R2.64+-0x8008] ;  /* 0xff7ff80a02177981 */ /* 0x000168000c1e9900 */
[----:B------:R0:W5:Y:S04]  /*36f0*/  LDG.E.CONSTANT R11, desc[UR10][R2.64+-0x7008] ;  /* 0xff8ff80a020b7981 */ /* 0x000168000c1e9900 */
[----:B------:R0:W5:Y:S04]  /*3700*/  LDG.E.CONSTANT R7, desc[UR10][R2.64+-0x6008] ;  /* 0xff9ff80a02077981 */ /* 0x000168000c1e9900 */
[----:B------:R0:W5:Y:S04]  /*3710*/  LDG.E.CONSTANT R6, desc[UR10][R2.64+-0x5008] ;  /* 0xffaff80a02067981 */ /* 0x000168000c1e9900 */
[----:B------:R0:W5:Y:S04]  /*3720*/  LDG.E.CONSTANT R16, desc[UR10][R2.64+-0x4008] ;  /* 0xffbff80a02107981 */ /* 0x000168000c1e9900 */
[----:B------:R0:W5:Y:S01]  /*3730*/  LDG.E.CONSTANT R17, desc[UR10][R2.64+-0x3008] ;  /* 0xffcff80a02117981 */ /* 0x000162000c1e9900 */
[----:B------:R-:W-:Y:S01]  /*3740*/  UIADD3 UR4, UP0, UPT, UR4, -0x2, URZ ;  /* 0xfffffffe04047890 */ /* 0x000fe2000ff1e0ff */
[----:B------:R-:W-:Y:S01]  /*3750*/  BSSY.RECONVERGENT B1, `(.L_x_81) ;  /* 0x0000015000017945 */ /* 0x000fe20003800200 */
[----:B------:R-:W-:-:S02]  /*3760*/  IMAD.MOV.U32 R14, RZ, RZ, R10 ;  /* 0x000000ffff0e7224 */ /* 0x000fc400078e000a */
[----:B------:R-:W-:Y:S01]  /*3770*/  UIADD3.X UR5, UPT, UPT, UR5, -0x1, URZ, UP0, !UPT ;  /* 0xffffffff05057890 */ /* 0x000fe200087fe4ff */
[----:B------:R-:W-:Y:S01]  /*3780*/  IMAD.MOV.U32 R19, RZ, RZ, R8 ;  /* 0x000000ffff137224 */ /* 0x000fe200078e0008 */
[----:B------:R-:W-:Y:S01]  /*3790*/  UISETP.NE.U32.AND UP0, UPT, UR4, URZ, UPT ;  /* 0x000000ff0400728c */ /* 0x000fe2000bf05070 */
[----:B------:R-:W-:-:S03]  /*37a0*/  IMAD.MOV.U32 R21, RZ, RZ, R9 ;  /* 0x000000ffff157224 */ /* 0x000fc600078e0009 */
[----:B------:R-:W-:Y:S01]  /*37b0*/  UISETP.NE.AND.EX UP0, UPT, UR5, URZ, UPT, UP0 ;  /* 0x000000ff0500728c */ /* 0x000fe2000bf05300 */
[----:B--2---:R-:W-:-:S13]  /*37c0*/  FSETP.GEU.AND P0, PT, R10, R15, PT ;  /* 0x0000000f0a00720b */ /* 0x004fda0003f0e000 */
[----:B0-----:R-:W-:Y:S05]  /*37d0*/  @!P0 BRA `(.L_x_82) ;  /* 0x0000000000308947 */ /* 0x001fea0003800000 */
[----:B------:R-:W2:Y:S01]  /*37e0*/  LDG.E.64.CONSTANT R12, desc[UR10][R2.64+-0x9000] ;  /* 0xff70000a020c7981 */ /* 0x000ea2000c1e9b00 */
[----:B------:R-:W-:Y:S01]  /*37f0*/  FSETP.GEU.AND P2, PT, R15, R10, PT ;  /* 0x0000000a0f00720b */ /* 0x000fe20003f4e000 */
[----:B------:R-:W-:-:S12]  /*3800*/  IMAD.MOV.U32 R14, RZ, RZ, R15 ;  /* 0x000000ffff0e7224 */ /* 0x000fd800078e000f */
[CC--:B--2---:R-:W-:Y:S01]  /*3810*/  @P2 ISETP.GE.U32.AND P0, PT, R8.reuse, R12.reuse, PT ;  /* 0x0000000c0800220c */ /* 0x0c4fe20003f06070 */
        /* <DEDUP_REMOVED lines=8> */
.L_x_82:
[----:B------:R-:W-:Y:S05]  /*38a0*/  BSYNC.RECONVERGENT B1 ;  /* 0x0000000000017941 */ /* 0x000fea0003800200 */
.L_x_81:
[----:B------:R0:W5:Y:S02]  /*38b0*/  LDG.E.64.CONSTANT R8, desc[UR10][R2.64+-0x8000] ;  /* 0xff80000a02087981 */ /* 0x000164000c1e9b00 */
[----:B-----5:R-:W-:Y:S01]  /*38c0*/  FSETP.GEU.AND P0, PT, R14, R23, PT ;  /* 0x000000170e00720b */ /* 0x020fe20003f0e000 */
[----:B------:R-:W-:Y:S01]  /*38d0*/  BSSY.RECONVERGENT B1, `(.L_x_83) ;  /* 0x0000010000017945 */ /* 0x000fe20003800200 */
[----:B------:R-:W-:Y:S02]  /*38e0*/  IMAD.MOV.U32 R10, RZ, RZ, R14 ;  /* 0x000000ffff0a7224 */ /* 0x000fe400078e000e */
[----:B------:R-:W-:Y:S02]  /*38f0*/  IMAD.MOV.U32 R13, RZ, RZ, R19 ;  /* 0x000000ffff0d7224 */ /* 0x000fe400078e0013 */
[----:B------:R-:W-:-:S07]  /*3900*/  IMAD.MOV.U32 R15, RZ, RZ, R21 ;  /* 0x000000ffff0f7224 */ /* 0x000fce00078e0015 */
[----:B0-----:R-:W-:Y:S05]  /*3910*/  @!P0 BRA `(.L_x_84) ;  /* 0x00000000002c8947 */ /* 0x001fea0003800000 */
[----:B------:R-:W-:Y:S01]  /*3920*/  FSETP.GEU.AND P2, PT, R23, R14, PT ;  /* 0x0000000e1700720b */ /* 0x000fe20003f4e000 */
[----:B------:R-:W-:Y:S02]  /*3930*/  IMAD.MOV.U32 R13, RZ, RZ, R8 ;  /* 0x000000ffff0d7224 */ /* 0x000fe400078e0008 */
[----:B------:R-:W-:Y:S02]  /*3940*/  IMAD.MOV.U32 R15, RZ, RZ, R9 ;  /* 0x000000ffff0f7224 */ /* 0x000fe400078e0009 */
[----:B------:R-:W-:-:S08]  /*3950*/  IMAD.MOV.U32 R10, RZ, RZ, R23 ;  /* 0x000000ffff0a7224 */ /* 0x000fd000078e0017 */
[CC--:B------:R-:W-:Y:S02]  /*3960*/  @P2 ISETP.GE.U32.AND P0, PT, R19.reuse, R8.reuse, PT ;  /* 0x000000081300220c */ /* 0x0c0fe40003f06070 */
[-C--:B------:R-:W-:Y:S02]  /*3970*/  @P2 ISETP.LT.U32.AND P1, PT, R19, R8.reuse, PT ;  /* 0x000000081300220c */ /* 0x080fe40003f21070 */
[CC--:B------:R-:W-:Y:S02]  /*3980*/  @P2 ISETP.GE.AND.EX P0, PT, R21.reuse, R9.reuse, PT, P0 ;  /* 0x000000091500220c */ /* 0x0c0fe40003f06300 */
[----:B------:R-:W-:Y:S02]  /*3990*/  @P2 ISETP.LT.AND.EX P1, PT, R21, R9, PT, P1 ;  /* 0x000000091500220c */ /* 0x000fe40003f21310 */
[----:B------:R-:W-:Y:S02]  /*39a0*/  @P2 FSEL R10, R14, R23, !P0 ;  /* 0x000000170e0a2208 */ /* 0x000fe40004000000 */
[----:B------:R-:W-:-:S02]  /*39b0*/  @P2 SEL R13, R19, R8, P1 ;  /* 0x00000008130d2207 */ /* 0x000fc40000800000 */
[----:B------:R-:W-:-:S07]  /*39c0*/  @P2 SEL R15, R21, R9, P1 ;  /* 0x00000009150f2207 */ /* 0x000fce0000800000 */
.L_x_84:
[----:B------:R-:W-:Y:S05]  /*39d0*/  BSYNC.RECONVERGENT B1 ;  /* 0x0000000000017941 */ /* 0x000fea0003800200 */
.L_x_83:
[----:B------:R0:W5:Y:S01]  /*39e0*/  LDG.E.64.CONSTANT R8, desc[UR10][R2.64+-0x7000] ;  /* 0xff90000a02087981 */ /* 0x000162000c1e9b00 */
[----:B------:R-:W-:Y:S01]  /*39f0*/  FSETP.GEU.AND P0, PT, R10, R11, PT ;  /* 0x0000000b0a00720b */ /* 0x000fe20003f0e000 */
[----:B------:R-:W-:Y:S01]  /*3a00*/  BSSY.RECONVERGENT B1, `(.L_x_85) ;  /* 0x0000010000017945 */ /* 0x000fe20003800200 */
[----:B------:R-:W-:Y:S02]  /*3a10*/  IMAD.MOV.U32 R12, RZ, RZ, R10 ;  /* 0x000000ffff0c7224 */ /* 0x000fe400078e000a */
[----:B------:R-:W-:Y:S02]  /*3a20*/  IMAD.MOV.U32 R19, RZ, RZ, R13 ;  /* 0x000000ffff137224 */ /* 0x000fe400078e000d */
[----:B------:R-:W-:-:S07]  /*3a30*/  IMAD.MOV.U32 R21, RZ, RZ, R15 ;  /* 0x000000ffff157224 */ /* 0x000fce00078e000f */
[----:B0-----:R-:W-:Y:S05]  /*3a40*/  @!P0 BRA `(.L_x_86) ;  /* 0x00000000002c8947 */ /* 0x001fea0003800000 */
[----:B------:R-:W-:Y:S01]  /*3a50*/  FSETP.GEU.AND P2, PT, R11, R10, PT ;  /* 0x0000000a0b00720b */ /* 0x000fe20003f4e000 */
[----:B-----5:R-:W-:Y:S02]  /*3a60*/  IMAD.MOV.U32 R19, RZ, RZ, R8 ;  /* 0x000000ffff137224 */ /* 0x020fe400078e0008 */
        /* <DEDUP_REMOVED lines=9> */
.L_x_86:
[----:B------:R-:W-:Y:S05]  /*3b00*/  BSYNC.RECONVERGENT B1 ;  /* 0x0000000000017941 */ /* 0x000fea0003800200 */
.L_x_85:
[----:B-----5:R0:W5:Y:S01]  /*3b10*/  LDG.E.64.CONSTANT R8, desc[UR10][R2.64+-0x6000] ;  /* 0xffa0000a02087981 */ /* 0x020162000c1e9b00 */
        /* <DEDUP_REMOVED lines=17> */
.L_x_88:
[----:B------:R-:W-:Y:S05]  /*3c30*/  BSYNC.RECONVERGENT B1 ;  /* 0x0000000000017941 */ /* 0x000fea0003800200 */
.L_x_87:
        /* <DEDUP_REMOVED lines=12> */
[----:B------:R-:W-:Y:S02]  /*3d00*/  @P2 ISETP.LT.U32.AND P1, PT, R13, R8, PT ;  /* 0x000000080d00220c */ /* 0x000fe40003f21070 */
[CC--:B------:R-:W-:Y:S02]  /*3d10*/  @P2 ISETP.GE.AND.EX P0, PT, R15.reuse, R9.reuse, PT, P0 ;  /* 0x000000090f00220c */ /* 0x0c0fe40003f06300 */
[----:B------:R-:W-:Y:S02]  /*3d20*/  @P2 ISETP.LT.AND.EX P1, PT, R15, R9, PT, P1 ;  /* 0x000000090f00220c */ /* 0x000fe40003f21310 */
[----:B------:R-:W-:Y:S02]  /*3d30*/  @P2 FSEL R25, R11, R6, !P0 ;  /* 0x000000060b192208 */ /* 0x000fe40004000000 */
[----:B------:R-:W-:-:S02]  /*3d40*/  @P2 SEL R23, R13, R8, P1 ;  /* 0x000000080d172207 */ /* 0x000fc40000800000 */
[----:B------:R-:W-:-:S07]  /*3d50*/  @P2 SEL R21, R15, R9, P1 ;  /* 0x000000090f152207 */ /* 0x000fce0000800000 */
.L_x_90:
[----:B------:R-:W-:Y:S05]  /*3d60*/  BSYNC.RECONVERGENT B1 ;  /* 0x0000000000017941 */ /* 0x000fea0003800200 */
.L_x_89:
[----:B------:R0:W5:Y:S04]  /*3d70*/  LDG.E.CONSTANT R20, desc[UR10][R2.64+-0x2008] ;  /* 0xffdff80a02147981 */ /* 0x000168000c1e9900 */
[----:B------:R0:W5:Y:S04]  /*3d80*/  LDG.E.CONSTANT R19, desc[UR10][R2.64+-0x1008] ;  /* 0xffeff80a02137981 */ /* 0x000168000c1e9900 */
[----:B------:R0:W5:Y:S04]  /*3d90*/  LDG.E.CONSTANT R18, desc[UR10][R2.64+-0x8] ;  /* 0xfffff80a02127981 */ /* 0x000168000c1e9900 */
[----:B-----5:R0:W5:Y:S04]  /*3da0*/  LDG.E.64.CONSTANT R8, desc[UR10][R2.64+-0x3000] ;  /* 0xffd0000a02087981 */ /* 0x020168000c1e9b00 */
[----:B------:R0:W5:Y:S04]  /*3db0*/  LDG.E.64.CONSTANT R10, desc[UR10][R2.64+-0x2000] ;  /* 0xffe0000a020a7981 */ /* 0x000168000c1e9b00 */
[----:B------:R0:W5:Y:S04]  /*3dc0*/  LDG.E.64.CONSTANT R12, desc[UR10][R2.64+-0x1000] ;  /* 0xfff0000a020c7981 */ /* 0x000168000c1e9b00 */
[----:B------:R0:W5:Y:S01]  /*3dd0*/  LDG.E.64.CONSTANT R6, desc[UR10][R2.64] ;  /* 0x0000000a02067981 */ /* 0x000162000c1e9b00 */
[----:B------:R-:W-:Y:S01]  /*3de0*/  FSETP.GEU.AND P0, PT, R25, R16, PT ;  /* 0x000000101900720b */ /* 0x000fe20003f0e000 */
[----:B------:R-:W-:Y:S01]  /*3df0*/  BSSY.RECONVERGENT B1, `(.L_x_91) ;  /* 0x0000011000017945 */ /* 0x000fe20003800200 */
[----:B------:R-:W-:-:S02]  /*3e00*/  IMAD.MOV.U32 R14, RZ, RZ, R25 ;  /* 0x000000ffff0e7224 */ /* 0x000fc400078e0019 */
[----:B------:R-:W-:Y:S02]  /*3e10*/  IMAD.MOV.U32 R27, RZ, RZ, R23 ;  /* 0x000000ffff1b7224 */ /* 0x000fe400078e0017 */
[----:B------:R-:W-:-:S07]  /*3e20*/  IMAD.MOV.U32 R29, RZ, RZ, R21 ;  /* 0x000000ffff1d7224 */ /* 0x000fce00078e0015 */
[----:B0-----:R-:W-:Y:S05]  /*3e30*/  @!P0 BRA `(.L_x_92) ;  /* 0x0000000000308947 */ /* 0x001fea0003800000 */
[----:B------:R-:W2:Y:S01]  /*3e40*/  LDG.E.64.CONSTANT R14, desc[UR10][R2.64+-0x4000] ;  /* 0xffc0000a020e7981 */ /* 0x000ea2000c1e9b00 */
[----:B------:R-:W-:-:S13]  /*3e50*/  FSETP.GEU.AND P2, PT, R16, R25, PT ;  /* 0x000000191000720b */ /* 0x000fda0003f4e000 */
[CC--:B--2---:R-:W-:Y:S01]  /*3e60*/  @P2 ISETP.LT.U32.AND P1, PT, R23.reuse, R14.reuse, PT ;  /* 0x0000000e1700220c */ /* 0x0c4fe20003f21070 */
[----:B------:R-:W-:Y:S01]  /*3e70*/  IMAD.MOV.U32 R27, RZ, RZ, R14 ;  /* 0x000000ffff1b7224 */ /* 0x000fe200078e000e */
[-C--:B------:R-:W-:Y:S01]  /*3e80*/  @P2 ISETP.GE.U32.AND P0, PT, R23, R14.reuse, PT ;  /* 0x0000000e1700220c */ /* 0x080fe20003f06070 */
[----:B------:R-:W-:Y:S01]  /*3e90*/  IMAD.MOV.U32 R29, RZ, RZ, R15 ;  /* 0x000000ffff1d7224 */ /* 0x000fe200078e000f */
[CC--:B------:R-:W-:Y:S02]  /*3ea0*/  @P2 ISETP.LT.AND.EX P1, PT, R21.reuse, R15.reuse, PT, P1 ;  /* 0x0000000f1500220c */ /* 0x0c0fe40003f21310 */
[-C--:B------:R-:W-:Y:S02]  /*3eb0*/  @P2 ISETP.GE.AND.EX P0, PT, R21, R15.reuse, PT, P0 ;  /* 0x0000000f1500220c */ /* 0x080fe40003f06300 */
[----:B------:R-:W-:Y:S01]  /*3ec0*/  @P2 SEL R27, R23, R14, P1 ;  /* 0x0000000e171b2207 */ /* 0x000fe20000800000 */
[----:B------:R-:W-:Y:S01]  /*3ed0*/  IMAD.MOV.U32 R14, RZ, RZ, R16 ;  /* 0x000000ffff0e7224 */ /* 0x000fe200078e0010 */
[----:B------:R-:W-:-:S02]  /*3ee0*/  @P2 SEL R29, R21, R15, P1 ;  /* 0x0000000f151d2207 */ /* 0x000fc40000800000 */
[----:B------:R-:W-:-:S07]  /*3ef0*/  @P2 FSEL R14, R25, R16, !P0 ;  /* 0x00000010190e2208 */ /* 0x000fce0004000000 */
.L_x_92:
[----:B------:R-:W-:Y:S05]  /*3f00*/  BSYNC.RECONVERGENT B1 ;  /* 0x0000000000017941 */ /* 0x000fea0003800200 */
.L_x_91:
[----:B------:R-:W-:Y:S01]  /*3f10*/  FSETP.GEU.AND P0, PT, R14, R17, PT ;  /* 0x000000110e00720b */ /* 0x000fe20003f0e000 */
[----:B------:R-:W-:Y:S01]  /*3f20*/  BSSY.RECONVERGENT B1, `(.L_x_93) ;  /* 0x0000010000017945 */ /* 0x000fe20003800200 */
[----:B------:R-:W-:Y:S02]  /*3f30*/  IMAD.MOV.U32 R15, RZ, RZ, R14 ;  /* 0x000000ffff0f7224 */ /* 0x000fe400078e000e */
[----:B------:R-:W-:Y:S02]  /*3f40*/  IMAD.MOV.U32 R23, RZ, RZ, R27 ;  /* 0x000000ffff177224 */ /* 0x000fe400078e001b */
[----:B------:R-:W-:-:S07]  /*3f50*/  IMAD.MOV.U32 R25, RZ, RZ, R29 ;  /* 0x000000ffff197224 */ /* 0x000fce00078e001d */
[----:B------:R-:W-:Y:S05]  /*3f60*/  @!P0 BRA `(.L_x_94) ;  /* 0x00000000002c8947 */ /* 0x000fea0003800000 */
        /* <DEDUP_REMOVED lines=11> */
.L_x_94:
[----:B------:R-:W-:Y:S05]  /*4020*/  BSYNC.RECONVERGENT B1 ;  /* 0x0000000000017941 */ /* 0x000fea0003800200 */
.L_x_93:
[----:B------:R-:W-:Y:S01]  /*4030*/  FSETP.GEU.AND P0, PT, R15, R20, PT ;  /* 0x000000140f00720b */ /* 0x000fe20003f0e000 */
[----:B------:R-:W-:Y:S01]  /*4040*/  BSSY.RECONVERGENT B1, `(.L_x_95) ;  /* 0x0000010000017945 */ /* 0x000fe20003800200 */
[----:B-----5:R-:W-:Y:S02]  /*4050*/  IMAD.MOV.U32 R8, RZ, RZ, R15 ;  /* 0x000000ffff087224 */ /* 0x020fe400078e000f */
        /* <DEDUP_REMOVED lines=14> */
.L_x_96:
[----:B------:R-:W-:Y:S05]  /*4140*/  BSYNC.RECONVERGENT B1 ;  /* 0x0000000000017941 */ /* 0x000fea0003800200 */
.L_x_95:
        /* <DEDUP_REMOVED lines=17> */
.L_x_98:
[----:B------:R-:W-:Y:S05]  /*4260*/  BSYNC.RECONVERGENT B1 ;  /* 0x0000000000017941 */ /* 0x000fea0003800200 */
.L_x_97:
        /* <DEDUP_REMOVED lines=17> */
.L_x_100:
[----:B------:R-:W-:Y:S05]  /*4380*/  BSYNC.RECONVERGENT B1 ;  /* 0x0000000000017941 */ /* 0x000fea0003800200 */
.L_x_99:
[----:B------:R-:W-:Y:S02]  /*4390*/  IADD3 R5, P0, PT, R5, 0xa00, RZ ;  /* 0x00000a0005057810 */ /* 0x000fe40007f1e0ff */
[----:B------:R-:W-:-:S03]  /*43a0*/  IADD3 R2, P1, PT, R2, 0xa000, RZ ;  /* 0x0000a00002027810 */ /* 0x000fc60007f3e0ff */
[----:B------:R-:W-:Y:S02]  /*43b0*/  IMAD.X R4, RZ, RZ, R4, P0 ;  /* 0x000000ffff047224 */ /* 0x000fe400000e0604 */
[----:B------:R-:W-:Y:S01]  /*43c0*/  IMAD.X R3, RZ, RZ, R3, P1 ;  /* 0x000000ffff037224 */ /* 0x000fe200008e0603 */
[----:B------:R-:W-:Y:S07]  /*43d0*/  BRA.U UP0, `(.L_x_101) ;  /* 0xfffffff100bc7547 */ /* 0x000fee000b83ffff */
.L_x_80:
[----:B------:R-:W-:-:S04]  /*43e0*/  ULOP3.LUT UR4, UR6, 0x1, URZ, 0xc0, !UPT ;  /* 0x0000000106047892 */ /* 0x000fc8000f8ec0ff */
[----:B------:R-:W-:-:S04]  /*43f0*/  UISETP.NE.U32.AND UP0, UPT, UR4, 0x1, UPT ;  /* 0x000000010400788c */ /* 0x000fc8000bf05070 */
[----:B------:R-:W-:-:S09]  /*4400*/  UISETP.NE.U32.AND.EX UP0, UPT, URZ, URZ, UPT, UP0 ;  /* 0x000000ffff00728c */ /* 0x000fd2000bf05100 */
[----:B------:R-:W-:Y:S05]  /*4410*/  BRA.U !UP0, `(.L_x_79) ;  /* 0x0000000508a87547 */ /* 0x000fea000b800000 */
[----:B------:R-:W0:Y:S02]  /*4420*/  LDC.64 R2, c[0x0][0x380] ;  /* 0x0000e000ff027b82 */ /* 0x000e240000000a00 */
[----:B0-----:R-:W-:-:S03]  /*4430*/  IMAD.WIDE.U32 R2, R0, 0x10, R2 ;  /* 0x0000001000027825 */ /* 0x001fc600078e0002 */
[----:B------:R-:W-:-:S04]  /*4440*/  LEA R16, P0, R5, R2, 0x4 ;  /* 0x0000000205107211 */ /* 0x000fc800078020ff */
[----:B------:R-:W-:-:S05]  /*4450*/  LEA.HI.X R17, R5, R3, R4, 0x4, P0 ;  /* 0x0000000305117211 */ /* 0x000fca00000f2404 */
[----:B------:R-:W2:Y:S04]  /*4460*/  LDG.E.CONSTANT R23, desc[UR10][R16.64] ;  /* 0x0000000a10177981 */ /* 0x000ea8000c1e9900 */
[----:B------:R0:W5:Y:S04]  /*4470*/  LDG.E.CONSTANT R27, desc[UR10][R16.64+0x1000] ;  /* 0x0010000a101b7981 */ /* 0x000168000c1e9900 */
[----:B------:R0:W5:Y:S04]  /*4480*/  LDG.E.CONSTANT R19, desc[UR10][R16.64+0x2000] ;  /* 0x0020000a10137981 */ /* 0x000168000c1e9900 */
[----:B------:R0:W5:Y:S04]  /*4490*/  LDG.E.CONSTANT R18, desc[UR10][R16.64+0x3000] ;  /* 0x0030000a10127981 */ /* 0x000168000c1e9900 */
[----:B------:R0:W5:Y:S04]  /*44a0*/  LDG.E.CONSTANT R11, desc[UR10][R16.64+0x4000] ;  /* 0x0040000a100b7981 */ /* 0x000168000c1e9900 */
[----:B------:R0:W5:Y:S04]  /*44b0*/  LDG.E.64.CONSTANT R2, desc[UR10][R16.64+0x1008] ;  /* 0x0010080a10027981 */ /* 0x000168000c1e9b00 */
[----:B------:R0:W5:Y:S04]  /*44c0*/  LDG.E.64.CONSTANT R6, desc[UR10][R16.64+0x2008] ;  /* 0x0020080a10067981 */ /* 0x000168000c1e9b00 */
[----:B------:R0:W5:Y:S04]  /*44d0*/  LDG.E.64.CONSTANT R12, desc[UR10][R16.64+0x3008] ;  /* 0x0030080a100c7981 */ /* 0x000168000c1e9b00 */
[----:B------:R0:W5:Y:S01]  /*44e0*/  LDG.E.64.CONSTANT R14, desc[UR10][R16.64+0x4008] ;  /* 0x0040080a100e7981 */ /* 0x000162000c1e9b00 */
        /* <DEDUP_REMOVED lines=18> */
.L_x_103:
[----:B------:R-:W-:Y:S05]  /*4610*/  BSYNC.RECONVERGENT B1 ;  /* 0x0000000000017941 */ /* 0x000fea0003800200 */
.L_x_102:
        /* <DEDUP_REMOVED lines=17> */
.L_x_105:
[----:B------:R-:W-:Y:S05]  /*4730*/  BSYNC.RECONVERGENT B1 ;  /* 0x0000000000017941 */ /* 0x000fea0003800200 */
.L_x_104:
        /* <DEDUP_REMOVED lines=17> */
.L_x_107:
[----:B------:R-:W-:Y:S05]  /*4850*/  BSYNC.RECONVERGENT B1 ;  /* 0x0000000000017941 */ /* 0x000fea0003800200 */
.L_x_106:
        /* <DEDUP_REMOVED lines=17> */
.L_x_109:
[----:B------:R-:W-:Y:S05]  /*4970*/  BSYNC.RECONVERGENT B1 ;  /* 0x0000000000017941 */ /* 0x000fea0003800200 */
.L_x_108:
[----:B------:R-:W-:Y:S01]  /*4980*/  FSETP.GEU.AND P0, PT, R2, R11, PT ;  /* 0x0000000b0200720b */ /* 0x000fe20003f0e000 */
[----:B------:R-:W-:Y:S01]  /*4990*/  BSSY.RECONVERGENT B1, `(.L_x_110) ;  /* 0x0000011000017945 */ /* 0x000fe20003800200 */
[----:B------:R-:W-:Y:S01]  /*49a0*/  IADD3 R5, P2, PT, R5, 0x500, RZ ;  /* 0x0000050005057810 */ /* 0x000fe20007f5e0ff */
[----:B------:R-:W-:Y:S02]  /*49b0*/  IMAD.MOV.U32 R10, RZ, RZ, R2 ;  /* 0x000000ffff0a7224 */ /* 0x000fe400078e0002 */
[----:B------:R-:W-:Y:S02]  /*49c0*/  IMAD.MOV.U32 R8, RZ, RZ, R7 ;  /* 0x000000ffff087224 */ /* 0x000fe400078e0007 */
[----:B------:R-:W-:-:S06]  /*49d0*/  IMAD.MOV.U32 R9, RZ, RZ, R17 ;  /* 0x000000ffff097224 */ /* 0x000fcc00078e0011 */
        /* <DEDUP_REMOVED lines=12> */
.L_x_111:
[----:B------:R-:W-:Y:S05]  /*4aa0*/  BSYNC.RECONVERGENT B1 ;  /* 0x0000000000017941 */ /* 0x000fea0003800200 */
.L_x_110:
[----:B------:R-:W-:-:S07]  /*4ab0*/  IMAD.X R4, RZ, RZ, R4, P2 ;  /* 0x000000ffff047224 */ /* 0x000fce00010e0604 */
.L_x_79:
[----:B------:R-:W0:Y:S02]  /*4ac0*/  LDCU UR4, c[0x0][0x390] ;  /* 0x00007200ff0477ac */ /* 0x000e240008000800 */
[----:B0-----:R-:W-:Y:S02]  /*4ad0*/  USHF.R.S32.HI UR5, URZ, 0x1f, UR4 ;  /* 0x0000001fff057899 */ /* 0x001fe40008011404 */
[----:B------:R-:W-:-:S04]  /*4ae0*/  ISETP.GE.U32.AND P0, PT, R5, UR4, PT ;  /* 0x0000000405007c0c */ /* 0x000fc8000bf06070 */
[----:B------:R-:W-:-:S13]  /*4af0*/  ISETP.GE.AND.EX P0, PT, R4, UR5, PT, P0 ;  /* 0x0000000504007c0c */ /* 0x000fda000bf06300 */
[----:B------:R-:W-:Y:S05]  /*4b00*/  @P0 BRA `(.L_x_112) ;  /* 0x00000008003c0947 */ /* 0x000fea0003800000 */
[----:B------:R-:W-:Y:S01]  /*4b10*/  IADD3 R3, PT, PT, -R5, UR4, RZ ;  /* 0x0000000405037c10 */ /* 0x000fe2000fffe1ff */
[----:B------:R-:W-:Y:S03]  /*4b20*/  BSSY.RECONVERGENT B1, `(.L_x_112) ;  /* 0x000008d000017945 */ /* 0x000fe60003800200 */
[----:B------:R-:W-:-:S13]  /*4b30*/  ISETP.GE.AND P0, PT, R0, R3, PT ;  /* 0x000000030000720c */ /* 0x000fda0003f06270 */
[----:B------:R-:W-:Y:S05]  /*4b40*/  @P0 BRA `(.L_x_113) ;  /* 0x0000000800280947 */ /* 0x000fea0003800000 */
[----:B------:R-:W-:Y:S01]  /*4b50*/  LOP3.LUT R2, RZ, R0, RZ, 0x33, !PT ;  /* 0x00000000ff027212 */ /* 0x000fe200078e33ff */
[----:B------:R-:W-:Y:S03]  /*4b60*/  BSSY.RECONVERGENT B2, `(.L_x_114) ;  /* 0x000002a000027945 */ /* 0x000fe60003800200 */
[----:B------:R-:W-:-:S04]  /*4b70*/  IADD3 R18, PT, PT, -R5, UR4, R2 ;  /* 0x0000000405127c10 */ /* 0x000fc8000fffe102 */
[----:B------:R-:W-:-:S04]  /*4b80*/  LOP3.LUT R2, R18, 0x300, RZ, 0xc0, !PT ;  /* 0x0000030012027812 */ /* 0x000fc800078ec0ff */
[----:B------:R-:W-:Y:S01]  /*4b90*/  ISETP.NE.AND P0, PT, R2, 0x300, PT ;  /* 0x000003000200780c */ /* 0x000fe20003f05270 */
[----:B------:R-:W-:-:S12]  /*4ba0*/  IMAD.MOV.U32 R2, RZ, RZ, R0 ;  /* 0x000000ffff027224 */ /* 0x000fd800078e0000 */
[----:B------:R-:W-:Y:S05]  /*4bb0*/  @!P0 BRA `(.L_x_115) ;  /* 0x0000000000908947 */ /* 0x000fea0003800000 */
[----:B------:R-:W0:Y:S01]  /*4bc0*/  LDCU.64 UR6, c[0x0][0x380] ;  /* 0x00007000ff0677ac */ /* 0x000e220008000a00 */
[----:B------:R-:W-:Y:S02]  /*4bd0*/  IADD3 R7, P0, PT, R0, R5, RZ ;  /* 0x0000000500077210 */ /* 0x000fe40007f1e0ff */
[----:B------:R-:W-:-:S03]  /*4be0*/  LEA.HI R2, R18, 0x1, RZ, 0x18 ;  /* 0x0000000112027811 */ /* 0x000fc600078fc0ff */
[----:B------:R-:W-:Y:S01]  /*4bf0*/  IMAD.X R12, RZ, RZ, R4, P0 ;  /* 0x000000ffff0c7224 */ /* 0x000fe200000e0604 */
[----:B------:R-:W-:Y:S01]  /*4c00*/  LOP3.LUT R6, R2, 0x3, RZ, 0xc0, !PT ;  /* 0x0000000302067812 */ /* 0x000fe200078ec0ff */
[----:B------:R-:W-:-:S04]  /*4c10*/  IMAD.MOV.U32 R2, RZ, RZ, R0 ;  /* 0x000000ffff027224 */ /* 0x000fc800078e0000 */
[----:B------:R-:W-:Y:S01]  /*4c20*/  IMAD.MOV R11, RZ, RZ, -R6 ;  /* 0x000000ffff0b7224 */ /* 0x000fe200078e0a06 */
[----:B0-----:R-:W-:-:S04]  /*4c30*/  LEA R16, P1, R7, UR6, 0x4 ;  /* 0x0000000607107c11 */ /* 0x001fc8000f8220ff */
[----:B------:R-:W-:-:S09]  /*4c40*/  LEA.HI.X R7, R7, UR7, R12, 0x4, P1 ;  /* 0x0000000707077c11 */ /* 0x000fd200088f240c */
.L_x_118:
[----:B------:R-:W-:-:S05]  /*4c50*/  IMAD.MOV.U32 R6, RZ, RZ, R16 ;  /* 0x000000ffff067224 */ /* 0x000fca00078e0010 */
[----:B------:R-:W2:Y:S01]  /*4c60*/  LDG.E.CONSTANT R19, desc[UR10][R6.64] ;  /* 0x0000000a06137981 */ /* 0x000ea2000c1e9900 */
[----:B------:R-:W-:Y:S01]  /*4c70*/  VIADD R11, R11, 0x1 ;  /* 0x000000010b0b7836 */ /* 0x000fe20000000000 */
[----:B------:R-:W-:Y:S01]  /*4c80*/  BSSY.RECONVERGENT B3, `(.L_x_116) ;  /* 0x0000014000037945 */ /* 0x000fe20003800200 */
[----:B------:R-:W-:-:S03]  /*4c90*/  IADD3 R16, P3, PT, R6, 0x1000, RZ ;  /* 0x0000100006107810 */ /* 0x000fc60007f7e0ff */
[----:B------:R-:W-:Y:S02]  /*4ca0*/  ISETP.NE.AND P2, PT, R11, RZ, PT ;  /* 0x000000ff0b00720c */ /* 0x000fe40003f45270 */
[----:B--2---:R-:W-:-:S13]  /*4cb0*/  FSETP.GEU.AND P0, PT, R10, R19, PT ;  /* 0x000000130a00720b */ /* 0x004fda0003f0e000 */
[----:B------:R-:W-:Y:S05]  /*4cc0*/  @!P0 BRA `(.L_x_117) ;  /* 0x00000000003c8947 */ /* 0x000fea0003800000 */
[----:B------:R-:W2:Y:S01]  /*4cd0*/  LDG.E.64.CONSTANT R12, desc[UR10][R6.64+0x8] ;  /* 0x0000080a060c7981 */ /* 0x000ea2000c1e9b00 */
[----:B------:R-:W-:Y:S01]  /*4ce0*/  FSETP.GEU.AND P4, PT, R19, R10, PT ;  /* 0x0000000a1300720b */ /* 0x000fe20003f8e000 */
[----:B------:R-:W-:Y:S02]  /*4cf0*/  IMAD.MOV.U32 R15, RZ, RZ, R8 ;  /* 0x000000ffff0f7224 */ /* 0x000fe400078e0008 */
[----:B------:R-:W-:Y:S02]  /*4d00*/  IMAD.MOV.U32 R17, RZ, RZ, R9 ;  /* 0x000000ffff117224 */ /* 0x000fe400078e0009 */
[----:B------:R-:W-:Y:S02]  /*4d10*/  IMAD.MOV.U32 R14, RZ, RZ, R10 ;  /* 0x000000ffff0e7224 */ /* 0x000fe400078e000a */
[----:B------:R-:W-:-:S06]  /*4d20*/  IMAD.MOV.U32 R10, RZ, RZ, R19 ;  /* 0x000000ffff0a7224 */ /* 0x000fcc00078e0013 */
        /* <DEDUP_REMOVED lines=9> */
.L_x_117:
[----:B------:R-:W-:Y:S05]  /*4dc0*/  BSYNC.RECONVERGENT B3 ;  /* 0x0000000000037941 */ /* 0x000fea0003800200 */
.L_x_116:
[----:B------:R-:W-:Y:S02]  /*4dd0*/  IMAD.X R7, RZ, RZ, R7, P3 ;  /* 0x000000ffff077224 */ /* 0x000fe400018e0607 */
[----:B------:R-:W-:Y:S01]  /*4de0*/  VIADD R2, R2, 0x100 ;  /* 0x0000010002027836 */ /* 0x000fe20000000000 */
[----:B------:R-:W-:Y:S06]  /*4df0*/  @P2 BRA `(.L_x_118) ;  /* 0xfffffffc00942947 */ /* 0x000fec000383ffff */
.L_x_115:
[----:B------:R-:W-:Y:S05]  /*4e00*/  BSYNC.RECONVERGENT B2 ;  /* 0x0000000000027941 */ /* 0x000fea0003800200 */
.L_x_114:
[----:B------:R-:W-:-:S13]  /*4e10*/  ISETP.GE.U32.AND P0, PT, R18, 0x300, PT ;  /* 0x000003001200780c */ /* 0x000fda0003f06070 */
[----:B------:R-:W-:Y:S05]  /*4e20*/  @!P0 BRA `(.L_x_113) ;  /* 0x0000000400708947 */ /* 0x000fea0003800000 */
[----:B------:R-:W0:Y:S01]  /*4e30*/  LDCU.64 UR6, c[0x0][0x380] ;  /* 0x00007000ff0677ac */ /* 0x000e220008000a00 */
[----:B------:R-:W-:-:S05]  /*4e40*/  IADD3 R6, P0, PT, R2, R5, RZ ;  /* 0x0000000502067210 */ /* 0x000fca0007f1e0ff */
[----:B------:R-:W-:Y:S01]  /*4e50*/  IMAD.X R7, RZ, RZ, R4, P0 ;  /* 0x000000ffff077224 */ /* 0x000fe200000e0604 */
[----:B0-----:R-:W-:-:S04]  /*4e60*/  LEA R5, P1, R6, UR6, 0x4 ;  /* 0x0000000606057c11 */ /* 0x001fc8000f8220ff */
[----:B------:R-:W-:Y:S02]  /*4e70*/  IADD3 R4, P0, PT, R5, 0x3008, RZ ;  /* 0x0000300805047810 */ /* 0x000fe40007f1e0ff */
[----:B------:R-:W-:-:S05]  /*4e80*/  LEA.HI.X R5, R6, UR7, R7, 0x4, P1 ;  /* 0x0000000706057c11 */ /* 0x000fca00088f2407 */
[----:B------:R-:W-:-:S07]  /*4e90*/  IMAD.X R5, RZ, RZ, R5, P0 ;  /* 0x000000ffff057224 */ /* 0x000fce00000e0605 */
.L_x_127:
[----:B------:R-:W2:Y:S04]  /*4ea0*/  LDG.E.CONSTANT R17, desc[UR10][R4.64+-0x3008] ;  /* 0xffcff80a04117981 */ /* 0x000ea8000c1e9900 */
[----:B------:R0:W5:Y:S04]  /*4eb0*/  LDG.E.CONSTANT R12, desc[UR10][R4.64+-0x2008] ;  /* 0xffdff80a040c7981 */ /* 0x000168000c1e9900 */
        /* <DEDUP_REMOVED lines=20> */
.L_x_120:
[----:B------:R-:W-:Y:S05]  /*5000*/  BSYNC.RECONVERGENT B2 ;  /* 0x0000000000027941 */ /* 0x000fea0003800200 */
.L_x_119:
        /* <DEDUP_REMOVED lines=18> */
.L_x_122:
[----:B------:R-:W-:Y:S05]  /*5130*/  BSYNC.RECONVERGENT B2 ;  /* 0x0000000000027941 */ /* 0x000fea0003800200 */
.L_x_121:
        /* <DEDUP_REMOVED lines=18> */
.L_x_124:
[----:B------:R-:W-:Y:S05]  /*5260*/  BSYNC.RECONVERGENT B2 ;  /* 0x0000000000027941 */ /* 0x000fea0003800200 */
.L_x_123:
        /* <DEDUP_REMOVED lines=18> */
.L_x_126:
[----:B------:R-:W-:Y:S05]  /*5390*/  BSYNC.RECONVERGENT B2 ;  /* 0x0000000000027941 */ /* 0x000fea0003800200 */
.L_x_125:
[----:B------:R-:W-:Y:S01]  /*53a0*/  VIADD R2, R2, 0x400 ;  /* 0x0000040002027836 */ /* 0x000fe20000000000 */
[----:B------:R-:W-:-:S04]  /*53b0*/  IADD3 R4, P1, PT, R4, 0x4000, RZ ;  /* 0x0000400004047810 */ /* 0x000fc80007f3e0ff */
[----:B------:R-:W-:Y:S01]  /*53c0*/  ISETP.GE.AND P0, PT, R2, R3, PT ;  /* 0x000000030200720c */ /* 0x000fe20003f06270 */
[----:B------:R-:W-:-:S12]  /*53d0*/  IMAD.X R5, RZ, RZ, R5, P1 ;  /* 0x000000ffff057224 */ /* 0x000fd800008e0605 */
[----:B------:R-:W-:Y:S05]  /*53e0*/  @!P0 BRA `(.L_x_127) ;  /* 0xfffffff800ac8947 */ /* 0x000fea000383ffff */
.L_x_113:
[----:B------:R-:W-:Y:S05]  /*53f0*/  BSYNC.RECONVERGENT B1 ;  /* 0x0000000000017941 */ /* 0x000fea0003800200 */
.L_x_112:
[----:B------:R-:W0:Y:S01]  /*5400*/  S2R R13, SR_LANEID ;  /* 0x00000000000d7919 */ /* 0x000e220000000000 */
[----:B------:R-:W-:Y:S01]  /*5410*/  BSSY.RECONVERGENT B1, `(.L_x_128) ;  /* 0x0000015000017945 */ /* 0x000fe20003800200 */
[----:B------:R-:W-:Y:S01]  /*5420*/  IMAD.MOV.U32 R2, RZ, RZ, R10 ;  /* 0x000000ffff027224 */ /* 0x000fe200078e000a */
[----:B------:R-:W1:Y:S01]  /*5430*/  SHFL.DOWN PT, R3, R10, 0x1, 0x1f ;  /* 0x08201f000a037f89 */ /* 0x000e6200000e0000 */
[----:B------:R-:W-:Y:S02]  /*5440*/  IMAD.MOV.U32 R4, RZ, RZ, R8 ;  /* 0x000000ffff047224 */ /* 0x000fe400078e0008 */
[----:B------:R-:W-:Y:S01]  /*5450*/  IMAD.MOV.U32 R7, RZ, RZ, R9 ;  /* 0x000000ffff077224 */ /* 0x000fe200078e0009 */
[----:B------:R2:W3:Y:S04]  /*5460*/  SHFL.DOWN PT, R5, R8, 0x1, 0x1f ;  /* 0x08201f0008057f89 */ /* 0x0004e800000e0000 */
[----:B------:R2:W4:Y:S01]  /*5470*/  SHFL.DOWN PT, R6, R9, 0x1, 0x1f ;  /* 0x08201f0009067f89 */ /* 0x00052200000e0000 */
[----:B-1----:R-:W-:-:S04]  /*5480*/  FSETP.GEU.AND P0, PT, R10, R3, PT ;  /* 0x000000030a00720b */ /* 0x002fc80003f0e000 */
[----:B0-----:R-:W-:-:S13]  /*5490*/  ISETP.GT.OR P0, PT, R13, 0x1e, !P0 ;  /* 0x0000001e0d00780c */ /* 0x001fda0004704670 */
[----:B--234-:R-:W-:Y:S05]  /*54a0*/  @P0 BRA `(.L_x_129) ;  /* 0x00000000002c0947 */ /* 0x01cfea0003800000 */
        /* <DEDUP_REMOVED lines=11> */
.L_x_129:
[----:B------:R-:W-:Y:S05]  /*5560*/  BSYNC.RECONVERGENT B1 ;  /* 0x0000000000017941 */ /* 0x000fea0003800200 */
.L_x_128:
        /* <DEDUP_REMOVED lines=21> */
.L_x_131:
[----:B------:R-:W-:Y:S05]  /*56c0*/  BSYNC.RECONVERGENT B1 ;  /* 0x0000000000017941 */ /* 0x000fea0003800200 */
.L_x_130:
        /* <DEDUP_REMOVED lines=21> */
.L_x_133:
[----:B------:R-:W-:Y:S05]  /*5820*/  BSYNC.RECONVERGENT B1 ;  /* 0x0000000000017941 */ /* 0x000fea0003800200 */
.L_x_132:
        /* <DEDUP_REMOVED lines=21> */
.L_x_135:
[----:B------:R-:W-:Y:S05]  /*5980*/  BSYNC.RECONVERGENT B1 ;  /* 0x0000000000017941 */ /* 0x000fea0003800200 */
.L_x_134:
        /* <DEDUP_REMOVED lines=22> */
.L_x_137:
[----:B------:R-:W-:Y:S05]  /*5af0*/  BSYNC.RECONVERGENT B1 ;  /* 0x0000000000017941 */ /* 0x000fea0003800200 */
.L_x_136:
        /* <DEDUP_REMOVED lines=12> */
.L_x_139:
[----:B------:R-:W-:Y:S05]  /*5bc0*/  BSYNC.RECONVERGENT B1 ;  /* 0x0000000000017941 */ /* 0x000fea0003800200 */
.L_x_138:
        /* <DEDUP_REMOVED lines=31> */
.L_x_141:
[----:B------:R-:W-:Y:S05]  /*5dc0*/  BSYNC.RECONVERGENT B1 ;  /* 0x0000000000017941 */ /* 0x000fea0003800200 */
.L_x_140:
        /* <DEDUP_REMOVED lines=18> */
.L_x_143:
[----:B------:R-:W-:Y:S05]  /*5ef0*/  BSYNC.RECONVERGENT B1 ;  /* 0x0000000000017941 */ /* 0x000fea0003800200 */
.L_x_142:
        /* <DEDUP_REMOVED lines=18> */
.L_x_145:
[----:B------:R-:W-:Y:S05]  /*6020*/  BSYNC.RECONVERGENT B1 ;  /* 0x0000000000017941 */ /* 0x000fea0003800200 */
.L_x_144:
        /* <DEDUP_REMOVED lines=18> */
.L_x_147:
[----:B------:R-:W-:Y:S05]  /*6150*/  BSYNC.RECONVERGENT B1 ;  /* 0x0000000000017941 */ /* 0x000fea0003800200 */
.L_x_146:
        /* <DEDUP_REMOVED lines=18> */
.L_x_149:
[----:B------:R-:W-:Y:S05]  /*6280*/  BSYNC.RECONVERGENT B1 ;  /* 0x0000000000017941 */ /* 0x000fea0003800200 */
.L_x_148:
        /* <DEDUP_REMOVED lines=18> */
.L_x_151:
[----:B------:R-:W-:Y:S05]  /*63b0*/  BSYNC.RECONVERGENT B1 ;  /* 0x0000000000017941 */ /* 0x000fea0003800200 */
.L_x_150:
[----:B------:R-:W-:Y:S01]  /*63c0*/  FSETP.GEU.AND P0, PT, R7, R0, PT ;  /* 0x000000000700720b */ /* 0x000fe20003f0e000 */
[----:B------:R-:W-:Y:S02]  /*63d0*/  IMAD.MOV.U32 R2, RZ, RZ, R7 ;  /* 0x000000ffff027224 */ /* 0x000fe400078e0007 */
[----:B------:R-:W-:Y:S02]  /*63e0*/  IMAD.MOV.U32 R3, RZ, RZ, R9 ;  /* 0x000000ffff037224 */ /* 0x000fe400078e0009 */
[----:B------:R-:W-:-:S08]  /*63f0*/  IMAD.MOV.U32 R4, RZ, RZ, R8 ;  /* 0x000000ffff047224 */ /* 0x000fd000078e0008 */
        /* <DEDUP_REMOVED lines=13> */
.L_x_34:
[----:B------:R-:W-:Y:S05]  /*64d0*/  BSYNC.RECONVERGENT B0 ;  /* 0x0000000000007941 */ /* 0x000fea0003800200 */
.L_x_1:
[----:B------:R-:W-:Y:S05]  /*64e0*/  @P1 EXIT ;  /* 0x000000000000194d */ /* 0x000fea0003800000 */
[----:B0-----:R-:W0:Y:S01]  /*64f0*/  LDC.64 R6, c[0x0][0x388] ;  /* 0x0000e200ff067b82 */ /* 0x001e220000000a00 */
[----:B------:R-:W-:Y:S02]  /*6500*/  IMAD.MOV.U32 R5, RZ, RZ, R4 ;  /* 0x000000ffff057224 */ /* 0x000fe400078e0004 */
[----:B------:R-:W-:-:S05]  /*6510*/  IMAD.MOV.U32 R4, RZ, RZ, R3 ;  /* 0x000000ffff047224 */ /* 0x000fca00078e0003 */
[----:B0-----:R-:W-:Y:S04]  /*6520*/  STG.E.64 desc[UR10][R6.64+0x8], R4 ;  /* 0x0000080406007986 */ /* 0x001fe8000c101b0a */
[----:B------:R-:W-:Y:S01]  /*6530*/  STG.E desc[UR10][R6.64], R2 ;  /* 0x0000000206007986 */ /* 0x000fe2000c10190a */
[----:B------:R-:W-:Y:S05]  /*6540*/  EXIT ;  /* 0x000000000000794d */ /* 0x000fea0003800000 */
.L_x_152:
        /* <DEDUP_REMOVED lines=11> */
.L_x_810:


//--------------------- .text._ZN6thrust24THRUST_300001_SM_1000_NS8cuda_cub4core6detail13_kernel_agentINS1_8__reduce10DrainAgentIlEEJN3cub18CUB_300001_SM_10009GridQueueIyEElEEEvDpT0_ --------------------------
	.section	.text._ZN6thrust24THRUST_300001_SM_1000_NS8cuda_cub4core6detail13_kernel_agentINS1_8__reduce10DrainAgentIlEEJN3cub18CUB_300001_SM_10009GridQueueIyEElEEEvDpT0_,"ax",@progbits
	.align	128
        .global         _ZN6thrust24THRUST_300001_SM_1000_NS8cuda_cub4core6detail13_kernel_agentINS1_8__reduce10DrainAgentIlEEJN3cub18CUB_300001_SM_10009GridQueueIyEElEEEvDpT0_
        .type           _ZN6thrust24THRUST_300001_SM_1000_NS8cuda_cub4core6detail13_kernel_agentINS1_8__reduce10DrainAgentIlEEJN3cub18CUB_300001_SM_10009GridQueueIyEElEEEvDpT0_,@function
        .size           _ZN6thrust24THRUST_300001_SM_1000_NS8cuda_cub4core6detail13_kernel_agentINS1_8__reduce10DrainAgentIlEEJN3cub18CUB_300001_SM_10009GridQueueIyEElEEEvDpT0_,(.L_x_811 - _ZN6thrust24THRUST_300001_SM_1000_NS8cuda_cub4core6detail13_kernel_agentINS1_8__reduce10DrainAgentIlEEJN3cub18CUB_300001_SM_10009GridQueueIyEElEEEvDpT0_)
        .other          _ZN6thrust24THRUST_300001_SM_1000_NS8cuda_cub4core6detail13_kernel_agentINS1_8__reduce10DrainAgentIlEEJN3cub18CUB_300001_SM_10009GridQueueIyEElEEEvDpT0_,@"STO_CUDA_ENTRY STV_DEFAULT"
_ZN6thrust24THRUST_300001_SM_1000_NS8cuda_cub4core6detail13_kernel_agentINS1_8__reduce10DrainAgentIlEEJN3cub18CUB_300001_SM_10009GridQueueIyEElEEEvDpT0_:
.text._ZN6thrust24THRUST_300001_SM_1000_NS8cuda_cub4core6detail13_kernel_agentINS1_8__reduce10DrainAgentIlEEJN3cub18CUB_300001_SM_10009GridQueueIyEElEEEvDpT0_:
[----:B------:R-:W-:Y:S08]  /*0000*/  LDC R1, c[0x0][0x37c] ;  /* 0x0000df00ff017b82 */ /* 0x000ff00000000800 */
[----:B------:R-:W0:Y:S01]  /*0010*/  LDC.64 R2, c[0x0][0x380] ;  /* 0x0000e000ff027b82 */ /* 0x000e220000000a00 */
[----:B------:R-:W0:Y:S07]  /*0020*/  LDCU.64 UR4, c[0x0][0x358] ;  /* 0x00006b00ff0477ac */ /* 0x000e2e0008000a00 */
[----:B------:R-:W1:Y:S01]  /*0030*/  LDC.64 R4, c[0x0][0x388] ;  /* 0x0000e200ff047b82 */ /* 0x000e620000000a00 */
[----:B0-----:R-:W-:Y:S04]  /*0040*/  STG.E.64 desc[UR4][R2.64+0x8], RZ ;  /* 0x000008ff02007986 */ /* 0x001fe8000c101b04 */
[----:B-1----:R-:W-:Y:S01]  /*0050*/  STG.E.64 desc[UR4][R2.64], R4 ;  /* 0x0000000402007986 */ /* 0x002fe2000c101b04 */
[----:B------:R-:W-:Y:S05]  /*0060*/  EXIT ;  /* 0x000000000000794d */ /* 0x000fea0003800000 */
.L_x_153:
        /* <DEDUP_REMOVED lines=9> */
.L_x_811:


//--------------------- .text._ZN6thrust24THRUST_300001_SM_1000_NS8cuda_cub4core6detail13_kernel_agentINS1_8__reduce11ReduceAgentINS0_12zip_iteratorIN4cuda3std3__45tupleIJNS0_6detail15normal_iteratorINS0_10device_ptrIfEEEENS0_17counting_iteratorIlNS0_11use_defaultESI_SI_EEEEEEEPNSB_IJflEEESM_lNS1_9__extrema9arg_min_fIflNSA_4lessIfEEEEEEJSL_SN_lN3cub18CUB_300001_SM_100013GridEvenShareIlEENSV_9GridQueueIyEESS_EEEvDpT0_ --------------------------
	.section	.text._ZN6thrust24THRUST_300001_SM_1000_NS8cuda_cub4core6detail13_kernel_agentINS1_8__reduce11ReduceAgentINS0_12zip_iteratorIN4cuda3std3__45tupleIJNS0_6detail15normal_iteratorINS0_10device_ptrIfEEEENS0_17counting_iteratorIlNS0_11use_defaultESI_SI_EEEEEEEPNSB_IJflEEESM_lNS1_9__extrema9arg_min_fIflNSA_4lessIfEEEEEEJSL_SN_lN3cub18CUB_300001_SM_100013GridEvenShareIlEENSV_9GridQueueIyEESS_EEEvDpT0_,"ax",@progbits
	.align	128
        .global         _ZN6thrust24THRUST_300001_SM_1000_NS8cuda_cub4core6detail13_kernel_agentINS1_8__reduce11ReduceAgentINS0_12zip_iteratorIN4cuda3std3__45tupleIJNS0_6detail15normal_iteratorINS0_10device_ptrIfEEEENS0_17counting_iteratorIlNS0_11use_defaultESI_SI_EEEEEEEPNSB_IJflEEESM_lNS1_9__extrema9arg_min_fIflNSA_4lessIfEEEEEEJSL_SN_lN3cub18CUB_300001_SM_100013GridEvenShareIlEENSV_9GridQueueIyEESS_EEEvDpT0_
        .type           _ZN6thrust24THRUST_300001_SM_1000_NS8cuda_cub4core6detail13_kernel_agentINS1_8__reduce11ReduceAgentINS0_12zip_iteratorIN4cuda3std3__45tupleIJNS0_6detail15normal_iteratorINS0_10device_ptrIfEEEENS0_17counting_iteratorIlNS0_11use_defaultESI_SI_EEEEEEEPNSB_IJflEEESM_lNS1_9__extrema9arg_min_fIflNSA_4lessIfEEEEEEJSL_SN_lN3cub18CUB_300001_SM_100013GridEvenShareIlEENSV_9GridQueueIyEESS_EEEvDpT0_,@function
        .size           _ZN6thrust24THRUST_300001_SM_1000_NS8cuda_cub4core6detail13_kernel_agentINS1_8__reduce11ReduceAgentINS0_12zip_iteratorIN4cuda3std3__45tupleIJNS0_6detail15normal_iteratorINS0_10device_ptrIfEEEENS0_17counting_iteratorIlNS0_11use_defaultESI_SI_EEEEEEEPNSB_IJflEEESM_lNS1_9__extrema9arg_min_fIflNSA_4lessIfEEEEEEJSL_SN_lN3cub18CUB_300001_SM_100013GridEvenShareIlEENSV_9GridQueueIyEESS_EEEvDpT0_,(.L_x_812 - _ZN6thrust24THRUST_300001_SM_1000_NS8cuda_cub4core6detail13_kernel_agentINS1_8__reduce11ReduceAgentINS0_12zip_iteratorIN4cuda3std3__45tupleIJNS0_6detail15normal_iteratorINS0_10device_ptrIfEEEENS0_17counting_iteratorIlNS0_11use_defaultESI_SI_EEEEEEEPNSB_IJflEEESM_lNS1_9__extrema9arg_min_fIflNSA_4lessIfEEEEEEJSL_SN_lN3cub18CUB_300001_SM_100013GridEvenShareIlEENSV_9GridQueueIyEESS_EEEvDpT0_)
        .other          _ZN6thrust24THRUST_300001_SM_1000_NS8cuda_cub4core6detail13_kernel_agentINS1_8__reduce11ReduceAgentINS0_12zip_iteratorIN4cuda3std3__45tupleIJNS0_6detail15normal_iteratorINS0_10device_ptrIfEEEENS0_17counting_iteratorIlNS0_11use_defaultESI_SI_EEEEEEEPNSB_IJflEEESM_lNS1_9__extrema9arg_min_fIflNSA_4lessIfEEEEEEJSL_SN_lN3cub18CUB_300001_SM_100013GridEvenShareIlEENSV_9GridQueueIyEESS_EEEvDpT0_,@"STO_CUDA_ENTRY STV_DEFAULT"
_ZN6thrust24THRUST_300001_SM_1000_NS8cuda_cub4core6detail13_kernel_agentINS1_8__reduce11ReduceAgentINS0_12zip_iteratorIN4cuda3std3__45tupleIJNS0_6detail15normal_iteratorINS0_10device_ptrIfEEEENS0_17counting_iteratorIlNS0_11use_defaultESI_SI_EEEEEEEPNSB_IJflEEESM_lNS1_9__extrema9arg_min_fIflNSA_4lessIfEEEEEEJSL_SN_lN3cub18CUB_300001_SM_100013GridEvenShareIlEENSV_9GridQueueIyEESS_EEEvDpT0_:
.text._ZN6thrust24THRUST_300001_SM_1000_NS8cuda_cub4core6detail13_kernel_agentINS1_8__reduce11ReduceAgentINS0_12zip_iteratorIN4cuda3std3__45tupleIJNS0_6detail15normal_iteratorINS0_10device_ptrIfEEEENS0_17counting_iteratorIlNS0_11use_defaultESI_SI_EEEEEEEPNSB_IJflEEESM_lNS1_9__extrema9arg_min_fIflNSA_4lessIfEEEEEEJSL_SN_lN3cub18CUB_300001_SM_100013GridEvenShareIlEENSV_9GridQueueIyEESS_EEEvDpT0_:
[----:B------:R-:W-:Y:S01]  /*0000*/  LDC R1, c[0x0][0x37c] ;  /* 0x0000df00ff017b82 */ /* 0x000fe20000000800 */
[----:B------:R-:W0:Y:S01]  /*0010*/  S2R R0, SR_CTAID.X ;  /* 0x0000000000007919 */ /* 0x000e220000002500 */
[----:B------:R-:W1:Y:S01]  /*0020*/  LDCU.64 UR4, c[0x0][0x398] ;  /* 0x00007300ff0477ac */ /* 0x000e620008000a00 */
[----:B------:R-:W-:Y:S01]  /*0030*/  BSSY.RECONVERGENT B0, `(.L_x_154) ;  /* 0x00005a6000007945 */ /* 0x000fe20003800200 */
[----:B------:R-:W2:Y:S01]  /*0040*/  LDCU UR6, c[0x0][0x370] ;  /* 0x00006e00ff0677ac */ /* 0x000ea20008000800 */
[----:B------:R-:W3:Y:S01]  /*0050*/  LDCU.64 UR10, c[0x0][0x358] ;  /* 0x00006b00ff0a77ac */ /* 0x000ee20008000a00 */
[----:B-1----:R-:W-:Y:S02]  /*0060*/  IMAD.U32 R15, RZ, RZ, UR4 ;  /* 0x00000004ff0f7e24 */ /* 0x002fe4000f8e00ff */
[----:B------:R-:W-:Y:S01]  /*0070*/  IMAD.U32 R12, RZ, RZ, UR5 ;  /* 0x00000005ff0c7e24 */ /* 0x000fe2000f8e00ff */
[----:B--2---:R-:W-:Y:S01]  /*0080*/  UIMAD UR6, UR6, 0x500, URZ ;  /* 0x00000500060678a4 */ /* 0x004fe2000f8e02ff */
[----:B0-----:R-:W-:-:S05]  /*0090*/  IMAD R7, R0, 0x500, RZ ;  /* 0x0000050000077824 */ /* 0x001fca00078e02ff */
[----:B------:R-:W-:-:S04]  /*00a0*/  IADD3 R2, P1, PT, R7, 0x500, RZ ;  /* 0x0000050007027810 */ /* 0x000fc80007f3e0ff */
[----:B------:R-:W-:Y:S01]  /*00b0*/  ISETP.GT.U32.AND P0, PT, R2, R15, PT ;  /* 0x0000000f0200720c */ /* 0x000fe20003f04070 */
[----:B------:R-:W-:-:S05]  /*00c0*/  IMAD.X R3, RZ, RZ, RZ, P1 ;  /* 0x000000ffff037224 */ /* 0x000fca00008e06ff */
[----:B------:R-:W-:-:S13]  /*00d0*/  ISETP.GT.AND.EX P0, PT, R3, R12, PT, P0 ;  /* 0x0000000c0300720c */ /* 0x000fda0003f04300 */
[----:B---3--:R-:W-:Y:S05]  /*00e0*/  @!P0 BRA `(.L_x_155) ;  /* 0x0000003000288947 */ /* 0x008fea0003800000 */
[----:B------:R-:W0:Y:S01]  /*00f0*/  S2R R6, SR_TID.X ;  /* 0x0000000000067919 */ /* 0x000e220000002100 */
[----:B------:R-:W-:Y:S01]  /*0100*/  IMAD.IADD R9, R15, 0x1, -R7 ;  /* 0x000000010f097824 */ /* 0x000fe200078e0a07 */
[----:B------:R-:W-:Y:S01]  /*0110*/  BSSY.RECONVERGENT B1, `(.L_x_156) ;  /* 0x000000f000017945 */ /* 0x000fe20003800200 */
[----:B------:R-:W-:Y:S01]  /*0120*/  IMAD.MOV.U32 R8, RZ, RZ, RZ ;  /* 0x000000ffff087224 */ /* 0x000fe200078e00ff */
[----:B------:R-:W-:Y:S02]  /*0130*/  CS2R R10, SRZ ;  /* 0x00000000000a7805 */ /* 0x000fe4000001ff00 */
[----:B0-----:R-:W-:Y:S01]  /*0140*/  ISETP.GE.AND P0, PT, R6, R9, PT ;  /* 0x000000090600720c */ /* 0x001fe20003f06270 */
[----:B------:R-:W-:-:S12]  /*0150*/  IMAD.MOV.U32 R12, RZ, RZ, R6 ;  /* 0x000000ffff0c7224 */ /* 0x000fd800078e0006 */
[----:B------:R-:W-:Y:S05]  /*0160*/  @P0 BRA `(.L_x_157) ;  /* 0x0000000000240947 */ /* 0x000fea0003800000 */
[----:B------:R-:W0:Y:S01]  /*0170*/  LDCU.128 UR4, c[0x0][0x380] ;  /* 0x00007000ff0477ac */ /* 0x000e220008000c00 */
[----:B------:R-:W-:-:S05]  /*0180*/  IADD3 R10, P0, PT, R7, R6, RZ ;  /* 0x00000006070a7210 */ /* 0x000fca0007f1e0ff */
[----:B------:R-:W-:Y:S01]  /*0190*/  IMAD.X R11, RZ, RZ, RZ, P0 ;  /* 0x000000ffff0b7224 */ /* 0x000fe200000e06ff */
[----:B0-----:R-:W-:-:S04]  /*01a0*/  LEA R2, P1, R10, UR4, 0x2 ;  /* 0x000000040a027c11 */ /* 0x001fc8000f8210ff */
[----:B------:R-:W-:-:S05]  /*01b0*/  LEA.HI.X R3, R10, UR5, R11, 0x2, P1 ;  /* 0x000000050a037c11 */ /* 0x000fca00088f140b */
[----:B------:R0:W5:Y:S01]  /*01c0*/  LDG.E R8, desc[UR10][R2.64] ;  /* 0x0000000a02087981 */ /* 0x000162000c1e1900 */
[----:B------:R-:W-:Y:S01]  /*01d0*/  IADD3 R10, P0, PT, R10, UR6, RZ ;  /* 0x000000060a0a7c10 */ /* 0x000fe2000ff1e0ff */
[----:B------:R-:W-:-:S03]  /*01e0*/  VIADD R12, R6, 0x100 ;  /* 0x00000100060c7836 */ /* 0x000fc60000000000 */
[----:B------:R-:W-:-:S09]  /*01f0*/  IADD3.X R11, PT, PT, R11, UR7, RZ, P0, !PT ;  /* 0x000000070b0b7c10 */ /* 0x000fd200087fe4ff */
.L_x_157:
[----:B------:R-:W-:Y:S05]  /*0200*/  BSYNC.RECONVERGENT B1 ;  /* 0x0000000000017941 */ /* 0x000fea0003800200 */
.L_x_156:
[----:B------:R-:W-:Y:S01]  /*0210*/  ISETP.GE.AND P0, PT, R12, R9, PT ;  /* 0x000000090c00720c */ /* 0x000fe20003f06270 */
[----:B------:R-:W-:-:S12]  /*0220*/  BSSY.RECONVERGENT B1, `(.L_x_158) ;  /* 0x0000097000017945 */ /* 0x000fd80003800200 */
[----:B------:R-:W-:Y:S05]  /*0230*/  @P0 BRA `(.L_x_159) ;  /* 0x0000000800540947 */ /* 0x000fea0003800000 */
[----:B0-----:R-:W-:Y:S01]  /*0240*/  LOP3.LUT R2, RZ, R12, RZ, 0x33, !PT ;  /* 0x0000000cff027212 */ /* 0x001fe200078e33ff */
[----:B------:R-:W-:Y:S03]  /*0250*/  BSSY.RECONVERGENT B2, `(.L_x_160) ;  /* 0x000002c000027945 */ /* 0x000fe60003800200 */
[----:B------:R-:W-:-:S04]  /*0260*/  IADD3 R15, PT, PT, -R7, R15, R2 ;  /* 0x0000000f070f7210 */ /* 0x000fc80007ffe102 */
[----:B------:R-:W-:-:S04]  /*0270*/  LOP3.LUT R2, R15, 0x300, RZ, 0xc0, !PT ;  /* 0x000003000f027812 */ /* 0x000fc800078ec0ff */
[----:B------:R-:W-:-:S13]  /*0280*/  ISETP.NE.AND P0, PT, R2, 0x300, PT ;  /* 0x000003000200780c */ /* 0x000fda0003f05270 */
[----:B------:R-:W-:Y:S05]  /*0290*/  @!P0 BRA `(.L_x_161) ;  /* 0x00000000009c8947 */ /* 0x000fea0003800000 */
[----:B------:R-:W0:Y:S01]  /*02a0*/  LDCU.128 UR4, c[0x0][0x380] ;  /* 0x00007000ff0477ac */ /* 0x000e220008000c00 */
[----:B------:R-:W-:Y:S02]  /*02b0*/  IADD3 R14, P0, PT, R7, R12, RZ ;  /* 0x0000000c070e7210 */ /* 0x000fe40007f1e0ff */
[----:B------:R-:W-:-:S03]  /*02c0*/  LEA.HI R2, R15, 0x1, RZ, 0x18 ;  /* 0x000000010f027811 */ /* 0x000fc600078fc0ff */
[----:B------:R-:W-:Y:S01]  /*02d0*/  IMAD.X R3, RZ, RZ, RZ, P0 ;  /* 0x000000ffff037224 */ /* 0x000fe200000e06ff */
[----:B------:R-:W-:-:S05]  /*02e0*/  LOP3.LUT R2, R2, 0x3, RZ, 0xc0, !PT ;  /* 0x0000000302027812 */ /* 0x000fca00078ec0ff */
[----:B------:R-:W-:Y:S01]  /*02f0*/  IMAD.MOV R4, RZ, RZ, -R2 ;  /* 0x000000ffff047224 */ /* 0x000fe200078e0a02 */
[C---:B0-----:R-:W-:Y:S02]  /*0300*/  IADD3 R16, P1, PT, R14.reuse, UR6, RZ ;  /* 0x000000060e107c10 */ /* 0x041fe4000ff3e0ff */
[C---:B------:R-:W-:Y:S02]  /*0310*/  LEA R13, P2, R14.reuse, UR4, 0x2 ;  /* 0x000000040e0d7c11 */ /* 0x040fe4000f8410ff */
[----:B------:R-:W-:Y:S02]  /*0320*/  IADD3.X R18, PT, PT, R3, UR7, RZ, P1, !PT ;  /* 0x0000000703127c10 */ /* 0x000fe40008ffe4ff */
[----:B------:R-:W-:-:S09]  /*0330*/  LEA.HI.X R14, R14, UR5, R3, 0x2, P2 ;  /* 0x000000050e0e7c11 */ /* 0x000fd200090f1403 */
.L_x_164:
[----:B------:R-:W-:Y:S02]  /*0340*/  IMAD.MOV.U32 R2, RZ, RZ, R13 ;  /* 0x000000ffff027224 */ /* 0x000fe400078e000d */
[----:B------:R-:W-:-:S05]  /*0350*/  IMAD.MOV.U32 R3, RZ, RZ, R14 ;  /* 0x000000ffff037224 */ /* 0x000fca00078e000e */
[----:B------:R-:W2:Y:S01]  /*0360*/  LDG.E R17, desc[UR10][R2.64] ;  /* 0x0000000a02117981 */ /* 0x000ea2000c1e1900 */
[----:B------:R-:W-:Y:S01]  /*0370*/  VIADD R4, R4, 0x1 ;  /* 0x0000000104047836 */ /* 0x000fe20000000000 */
[----:B------:R-:W-:Y:S01]  /*0380*/  BSSY.RECONVERGENT B3, `(.L_x_162) ;  /* 0x0000013000037945 */ /* 0x000fe20003800200 */
[----:B------:R-:W-:-:S03]  /*0390*/  IADD3 R13, P3, PT, R13, 0x400, RZ ;  /* 0x000004000d0d7810 */ /* 0x000fc60007f7e0ff */
[----:B------:R-:W-:Y:S02]  /*03a0*/  ISETP.NE.AND P2, PT, R4, RZ, PT ;  /* 0x000000ff0400720c */ /* 0x000fe40003f45270 */
[----:B--2--5:R-:W-:-:S13]  /*03b0*/  FSETP.GEU.AND P0, PT, R8, R17, PT ;  /* 0x000000110800720b */ /* 0x024fda0003f0e000 */
[----:B------:R-:W-:Y:S05]  /*03c0*/  @!P0 BRA `(.L_x_163) ;  /* 0x0000000000388947 */ /* 0x000fea0003800000 */
[----:B------:R-:W-:Y:S01]  /*03d0*/  FSETP.GEU.AND P4, PT, R17, R8, PT ;  /* 0x000000081100720b */ /* 0x000fe20003f8e000 */
[----:B------:R-:W-:Y:S02]  /*03e0*/  IMAD.MOV.U32 R3, RZ, RZ, R10 ;  /* 0x000000ffff037224 */ /* 0x000fe400078e000a */
[----:B------:R-:W-:Y:S02]  /*03f0*/  IMAD.MOV.U32 R5, RZ, RZ, R11 ;  /* 0x000000ffff057224 */ /* 0x000fe400078e000b */
[----:B------:R-:W-:Y:S02]  /*0400*/  IMAD.MOV.U32 R2, RZ, RZ, R8 ;  /* 0x000000ffff027224 */ /* 0x000fe400078e0008 */
[----:B------:R-:W-:Y:S02]  /*0410*/  IMAD.MOV.U32 R8, RZ, RZ, R17 ;  /* 0x000000ffff087224 */ /* 0x000fe400078e0011 */
[----:B------:R-:W-:Y:S02]  /*0420*/  IMAD.MOV.U32 R10, RZ, RZ, R16 ;  /* 0x000000ffff0a7224 */ /* 0x000fe400078e0010 */
[----:B------:R-:W-:-:S02]  /*0430*/  IMAD.MOV.U32 R11, RZ, RZ, R18 ;  /* 0x000000ffff0b7224 */ /* 0x000fc400078e0012 */
[CC--:B------:R-:W-:Y:S02]  /*0440*/  @P4 ISETP.GE.U32.AND P0, PT, R3.reuse, R16.reuse, PT ;  /* 0x000000100300420c */ /* 0x0c0fe40003f06070 */
[----:B------:R-:W-:Y:S02]  /*0450*/  @P4 ISETP.LT.U32.AND P1, PT, R3, R16, PT ;  /* 0x000000100300420c */ /* 0x000fe40003f21070 */
[CC--:B------:R-:W-:Y:S02]  /*0460*/  @P4 ISETP.GE.AND.EX P0, PT, R5.reuse, R18.reuse, PT, P0 ;  /* 0x000000120500420c */ /* 0x0c0fe40003f06300 */
[----:B------:R-:W-:Y:S02]  /*0470*/  @P4 ISETP.LT.AND.EX P1, PT, R5, R18, PT, P1 ;  /* 0x000000120500420c */ /* 0x000fe40003f21310 */
[----:B------:R-:W-:Y:S02]  /*0480*/  @P4 FSEL R8, R2, R17, !P0 ;  /* 0x0000001102084208 */ /* 0x000fe40004000000 */
[----:B------:R-:W-:-:S02]  /*0490*/  @P4 SEL R10, R3, R16, P1 ;  /* 0x00000010030a4207 */ /* 0x000fc40000800000 */
[----:B------:R-:W-:-:S07]  /*04a0*/  @P4 SEL R11, R5, R18, P1 ;  /* 0x00000012050b4207 */ /* 0x000fce0000800000 */
.L_x_163:
[----:B------:R-:W-:Y:S05]  /*04b0*/  BSYNC.RECONVERGENT B3 ;  /* 0x0000000000037941 */ /* 0x000fea0003800200 */
.L_x_162:
[----:B------:R-:W-:Y:S01]  /*04c0*/  IADD3 R16, P0, PT, R16, 0x100, RZ ;  /* 0x0000010010107810 */ /* 0x000fe20007f1e0ff */
[----:B------:R-:W-:Y:S02]  /*04d0*/  VIADD R12, R12, 0x100 ;  /* 0x000001000c0c7836 */ /* 0x000fe40000000000 */
[----:B------:R-:W-:Y:S02]  /*04e0*/  IMAD.X R14, RZ, RZ, R14, P3 ;  /* 0x000000ffff0e7224 */ /* 0x000fe400018e060e */
[----:B------:R-:W-:Y:S01]  /*04f0*/  IMAD.X R18, RZ, RZ, R18, P0 ;  /* 0x000000ffff127224 */ /* 0x000fe200000e0612 */
[----:B------:R-:W-:Y:S07]  /*0500*/  @P2 BRA `(.L_x_164) ;  /* 0xfffffffc008c2947 */ /* 0x000fee000383ffff */
.L_x_161:
[----:B------:R-:W-:Y:S05]  /*0510*/  BSYNC.RECONVERGENT B2 ;  /* 0x0000000000027941 */ /* 0x000fea0003800200 */
.L_x_160:
[----:B------:R-:W-:-:S13]  /*0520*/  ISETP.GE.U32.AND P0, PT, R15, 0x300, PT ;  /* 0x000003000f00780c */ /* 0x000fda0003f06070 */
[----:B------:R-:W-:Y:S05]  /*0530*/  @!P0 BRA `(.L_x_159) ;  /* 0x0000000400948947 */ /* 0x000fea0003800000 */
[----:B------:R-:W0:Y:S01]  /*0540*/  LDC.64 R4, c[0x0][0x380] ;  /* 0x0000e000ff047b82 */ /* 0x000e220000000a00 */
[----:B------:R-:W-:-:S07]  /*0550*/  VIADD R12, R12, 0x200 ;  /* 0x000002000c0c7836 */ /* 0x000fce0000000000 */
[----:B------:R-:W1:Y:S02]  /*0560*/  LDC.64 R2, c[0x0][0x388] ;  /* 0x0000e200ff027b82 */ /* 0x000e640000000a00 */
.L_x_173:
[----:B------:R-:W-:-:S05]  /*0570*/  VIADD R14, R12, 0xfffffe00 ;  /* 0xfffffe000c0e7836 */ /* 0x000fca0000000000 */
[----:B------:R-:W-:-:S04]  /*0580*/  IADD3 R19, P0, PT, R7, R14, RZ ;  /* 0x0000000e07137210 */ /* 0x000fc80007f1e0ff */
[----:B------:R-:W-:Y:S02]  /*0590*/  LEA.HI.X.SX32 R22, R14, RZ, 0x1, P0 ;  /* 0x000000ff0e167211 */ /* 0x000fe400000f0eff */
[----:B0-----:R-:W-:-:S04]  /*05a0*/  LEA R16, P0, R19, R4, 0x2 ;  /* 0x0000000413107211 */ /* 0x001fc800078010ff */
[----:B------:R-:W-:-:S05]  /*05b0*/  LEA.HI.X R17, R19, R5, R22, 0x2, P0 ;  /* 0x0000000513117211 */ /* 0x000fca00000f1416 */
[----:B------:R-:W2:Y:S04]  /*05c0*/  LDG.E R25, desc[UR10][R16.64] ;  /* 0x0000000a10197981 */ /* 0x000ea8000c1e1900 */
[----:B-----5:R0:W5:Y:S04]  /*05d0*/  LDG.E R15, desc[UR10][R16.64+0x400] ;  /* 0x0004000a100f7981 */ /* 0x020168000c1e1900 */
[----:B------:R0:W5:Y:S04]  /*05e0*/  LDG.E R13, desc[UR10][R16.64+0x800] ;  /* 0x0008000a100d7981 */ /* 0x000168000c1e1900 */
[----:B------:R0:W5:Y:S01]  /*05f0*/  LDG.E R14, desc[UR10][R16.64+0xc00] ;  /* 0x000c000a100e7981 */ /* 0x000162000c1e1900 */
[----:B-1----:R-:W-:Y:S01]  /*0600*/  IADD3 R23, P1, PT, R19, R2, RZ ;  /* 0x0000000213177210 */ /* 0x002fe20007f3e0ff */
[----:B------:R-:W-:Y:S01]  /*0610*/  BSSY.RECONVERGENT B2, `(.L_x_165) ;  /* 0x0000013000027945 */ /* 0x000fe20003800200 */
[----:B------:R-:W-:-:S02]  /*0620*/  IMAD.MOV.U32 R18, RZ, RZ, R10 ;  /* 0x000000ffff127224 */ /* 0x000fc400078e000a */
[----:B------:R-:W-:Y:S02]  /*0630*/  IMAD.MOV.U32 R21, RZ, RZ, R11 ;  /* 0x000000ffff157224 */ /* 0x000fe400078e000b */
[----:B------:R-:W-:Y:S02]  /*0640*/  IMAD.MOV.U32 R20, RZ, RZ, R8 ;  /* 0x000000ffff147224 */ /* 0x000fe400078e0008 */
[----:B------:R-:W-:Y:S02]  /*0650*/  VIADD R19, R12, 0xffffff00 ;  /* 0xffffff000c137836 */ /* 0x000fe40000000000 */
[----:B------:R-:W-:Y:S01]  /*0660*/  IMAD.X R22, R22, 0x1, R3, P1 ;  /* 0x0000000116167824 */ /* 0x000fe200008e0603 */
[----:B--2---:R-:W-:-:S13]  /*0670*/  FSETP.GEU.AND P0, PT, R8, R25, PT ;  /* 0x000000190800720b */ /* 0x004fda0003f0e000 */
[----:B0-----:R-:W-:Y:S05]  /*0680*/  @!P0 BRA `(.L_x_166) ;  /* 0x00000000002c8947 */ /* 0x001fea0003800000 */
        /* <DEDUP_REMOVED lines=11> */
.L_x_166:
[----:B------:R-:W-:Y:S05]  /*0740*/  BSYNC.RECONVERGENT B2 ;  /* 0x0000000000027941 */ /* 0x000fea0003800200 */
.L_x_165:
[----:B-----5:R-:W-:Y:S01]  /*0750*/  FSETP.GEU.AND P0, PT, R20, R15, PT ;  /* 0x0000000f1400720b */ /* 0x020fe20003f0e000 */
[----:B------:R-:W-:Y:S01]  /*0760*/  BSSY.RECONVERGENT B2, `(.L_x_167) ;  /* 0x0000013000027945 */ /* 0x000fe20003800200 */
[----:B------:R-:W-:Y:S01]  /*0770*/  SHF.R.S32.HI R8, RZ, 0x1f, R19 ;  /* 0x0000001fff087819 */ /* 0x000fe20000011413 */
[----:B------:R-:W-:Y:S01]  /*0780*/  IMAD.MOV.U32 R11, RZ, RZ, R18 ;  /* 0x000000ffff0b7224 */ /* 0x000fe200078e0012 */
[----:B------:R-:W-:Y:S01]  /*0790*/  IADD3 R17, P1, P2, R19, R2, R7 ;  /* 0x0000000213117210 */ /* 0x000fe20007a3e007 */
[----:B------:R-:W-:-:S03]  /*07a0*/  IMAD.MOV.U32 R19, RZ, RZ, R21 ;  /* 0x000000ffff137224 */ /* 0x000fc600078e0015 */
[----:B------:R-:W-:Y:S01]  /*07b0*/  IADD3.X R10, PT, PT, R8, R3, RZ, P1, P2 ;  /* 0x00000003080a7210 */ /* 0x000fe20000fe44ff */
[----:B------:R-:W-:-:S04]  /*07c0*/  IMAD.MOV.U32 R8, RZ, RZ, R20 ;  /* 0x000000ffff087224 */ /* 0x000fc800078e0014 */
        /* <DEDUP_REMOVED lines=12> */
.L_x_168:
[----:B------:R-:W-:Y:S05]  /*0890*/  BSYNC.RECONVERGENT B2 ;  /* 0x0000000000027941 */ /* 0x000fea0003800200 */
.L_x_167:
[----:B------:R-:W-:Y:S01]  /*08a0*/  FSETP.GEU.AND P0, PT, R8, R13, PT ;  /* 0x0000000d0800720b */ /* 0x000fe20003f0e000 */
[C---:B------:R-:W-:Y:S01]  /*08b0*/  VIADD R10, R12.reuse, 0x100 ;  /* 0x000001000c0a7836 */ /* 0x040fe20000000000 */
[----:B------:R-:W-:Y:S01]  /*08c0*/  SHF.R.S32.HI R16, RZ, 0x1f, R12 ;  /* 0x0000001fff107819 */ /* 0x000fe2000001140c */
[----:B------:R-:W-:Y:S01]  /*08d0*/  BSSY.RECONVERGENT B2, `(.L_x_169) ;  /* 0x0000013000027945 */ /* 0x000fe20003800200 */
[----:B------:R-:W-:Y:S01]  /*08e0*/  IADD3 R20, P1, P2, R12, R2, R7 ;  /* 0x000000020c147210 */ /* 0x000fe20007a3e007 */
[----:B------:R-:W-:Y:S02]  /*08f0*/  IMAD.MOV.U32 R17, RZ, RZ, R11 ;  /* 0x000000ffff117224 */ /* 0x000fe400078e000b */
[----:B------:R-:W-:Y:S01]  /*0900*/  IMAD.MOV.U32 R18, RZ, RZ, R19 ;  /* 0x000000ffff127224 */ /* 0x000fe200078e0013 */
[----:B------:R-:W-:Y:S01]  /*0910*/  IADD3.X R22, PT, PT, R16, R3, RZ, P1, P2 ;  /* 0x0000000310167210 */ /* 0x000fe20000fe44ff */
[----:B------:R-:W-:Y:S01]  /*0920*/  IMAD.MOV.U32 R15, RZ, RZ, R8 ;  /* 0x000000ffff0f7224 */ /* 0x000fe200078e0008 */
[----:B------:R-:W-:-:S03]  /*0930*/  SHF.R.S32.HI R16, RZ, 0x1f, R10 ;  /* 0x0000001fff107819 */ /* 0x000fc6000001140a */
        /* <DEDUP_REMOVED lines=12> */
.L_x_170:
[----:B------:R-:W-:Y:S05]  /*0a00*/  BSYNC.RECONVERGENT B2 ;  /* 0x0000000000027941 */ /* 0x000fea0003800200 */
.L_x_169:
[----:B------:R-:W-:Y:S01]  /*0a10*/  FSETP.GEU.AND P0, PT, R15, R14, PT ;  /* 0x0000000e0f00720b */ /* 0x000fe20003f0e000 */
[----:B------:R-:W-:Y:S01]  /*0a20*/  BSSY.RECONVERGENT B2, `(.L_x_171) ;  /* 0x0000012000027945 */ /* 0x000fe20003800200 */
[----:B------:R-:W-:Y:S01]  /*0a30*/  IADD3 R20, P1, P2, R10, R2, R7 ;  /* 0x000000020a147210 */ /* 0x000fe20007a3e007 */
[----:B------:R-:W-:Y:S02]  /*0a40*/  IMAD.MOV.U32 R10, RZ, RZ, R17 ;  /* 0x000000ffff0a7224 */ /* 0x000fe400078e0011 */
[----:B------:R-:W-:Y:S01]  /*0a50*/  IMAD.MOV.U32 R11, RZ, RZ, R18 ;  /* 0x000000ffff0b7224 */ /* 0x000fe200078e0012 */
[----:B------:R-:W-:Y:S01]  /*0a60*/  IADD3.X R13, PT, PT, R16, R3, RZ, P1, P2 ;  /* 0x00000003100d7210 */ /* 0x000fe20000fe44ff */
[----:B------:R-:W-:-:S06]  /*0a70*/  IMAD.MOV.U32 R8, RZ, RZ, R15 ;  /* 0x000000ffff087224 */ /* 0x000fcc00078e000f */
        /* <DEDUP_REMOVED lines=12> */
.L_x_172:
[----:B------:R-:W-:Y:S05]  /*0b40*/  BSYNC.RECONVERGENT B2 ;  /* 0x0000000000027941 */ /* 0x000fea0003800200 */
.L_x_171:
[C---:B------:R-:W-:Y:S02]  /*0b50*/  VIADD R14, R12.reuse, 0x200 ;  /* 0x000002000c0e7836 */ /* 0x040fe40000000000 */
[----:B------:R-:W-:-:S03]  /*0b60*/  VIADD R12, R12, 0x400 ;  /* 0x000004000c0c7836 */ /* 0x000fc60000000000 */
[----:B------:R-:W-:-:S13]  /*0b70*/  ISETP.GE.AND P0, PT, R14, R9, PT ;  /* 0x000000090e00720c */ /* 0x000fda0003f06270 */
[----:B------:R-:W-:Y:S05]  /*0b80*/  @!P0 BRA `(.L_x_173) ;  /* 0xfffffff800788947 */ /* 0x000fea000383ffff */
.L_x_159:
[----:B------:R-:W-:Y:S05]  /*0b90*/  BSYNC.RECONVERGENT B1 ;  /* 0x0000000000017941 */ /* 0x000fea0003800200 */
.L_x_158:
[----:B------:R-:W-:-:S13]  /*0ba0*/  ISETP.GE.AND P0, PT, R9, 0x100, PT ;  /* 0x000001000900780c */ /* 0x000fda0003f06270 */
[----:B------:R-:W-:Y:S05]  /*0bb0*/  @!P0 BRA `(.L_x_174) ;  /* 0x00000010003c8947 */ /* 0x000fea0003800000 */
[----:B------:R-:W1:Y:S01]  /*0bc0*/  S2R R14, SR_LANEID ;  /* 0x00000000000e7919 */ /* 0x000e620000000000 */
[----:B------:R-:W-:Y:S01]  /*0bd0*/  BSSY.RECONVERGENT B1, `(.L_x_175) ;  /* 0x0000015000017945 */ /* 0x000fe20003800200 */
[----:B------:R-:W-:Y:S01]  /*0be0*/  IMAD.MOV.U32 R4, RZ, RZ, R10 ;  /* 0x000000ffff047224 */ /* 0x000fe200078e000a */
[----:B0----5:R-:W0:Y:S01]  /*0bf0*/  SHFL.DOWN PT, R3, R8, 0x1, 0x1f ;  /* 0x08201f0008037f89 */ /* 0x021e2200000e0000 */
[----:B------:R-:W-:Y:S02]  /*0c00*/  IMAD.MOV.U32 R9, RZ, RZ, R11 ;  /* 0x000000ffff097224 */ /* 0x000fe400078e000b */
[----:B------:R-:W-:Y:S01]  /*0c10*/  IMAD.MOV.U32 R2, RZ, RZ, R8 ;  /* 0x000000ffff027224 */ /* 0x000fe200078e0008 */
[----:B------:R2:W3:Y:S04]  /*0c20*/  SHFL.DOWN PT, R5, R10, 0x1, 0x1f ;  /* 0x08201f000a057f89 */ /* 0x0004e800000e0000 */
[----:B------:R2:W4:Y:S01]  /*0c30*/  SHFL.DOWN PT, R12, R11, 0x1, 0x1f ;  /* 0x08201f000b0c7f89 */ /* 0x00052200000e0000 */
[----:B0-----:R-:W-:-:S04]  /*0c40*/  FSETP.GEU.AND P0, PT, R8, R3, PT ;  /* 0x000000030800720b */ /* 0x001fc80003f0e000 */
[----:B-1----:R-:W-:-:S13]  /*0c50*/  ISETP.GT.OR P0, PT, R14, 0x1e, !P0 ;  /* 0x0000001e0e00780c */ /* 0x002fda0004704670 */
        /* <DEDUP_REMOVED lines=12> */
.L_x_176:
[----:B------:R-:W-:Y:S05]  /*0d20*/  BSYNC.RECONVERGENT B1 ;  /* 0x0000000000017941 */ /* 0x000fea0003800200 */
.L_x_175:
        /* <DEDUP_REMOVED lines=21> */
.L_x_178:
[----:B------:R-:W-:Y:S05]  /*0e80*/  BSYNC.RECONVERGENT B1 ;  /* 0x0000000000017941 */ /* 0x000fea0003800200 */
.L_x_177:
        /* <DEDUP_REMOVED lines=21> */
.L_x_180:
[----:B------:R-:W-:Y:S05]  /*0fe0*/  BSYNC.RECONVERGENT B1 ;  /* 0x0000000000017941 */ /* 0x000fea0003800200 */
.L_x_179:
        /* <DEDUP_REMOVED lines=21> */
.L_x_182:
[----:B------:R-:W-:Y:S05]  /*1140*/  BSYNC.RECONVERGENT B1 ;  /* 0x0000000000017941 */ /* 0x000fea0003800200 */
.L_x_181:
        /* <DEDUP_REMOVED lines=22> */
.L_x_184:
[----:B------:R-:W-:Y:S05]  /*12b0*/  BSYNC.RECONVERGENT B1 ;  /* 0x0000000000017941 */ /* 0x000fea0003800200 */
.L_x_183:
[----:B------:R-:W-:Y:S04]  /*12c0*/  BSSY.RECONVERGENT B1, `(.L_x_185) ;  /* 0x000000c000017945 */ /* 0x000fe80003800200 */
[----:B------:R-:W-:Y:S05]  /*12d0*/  @P3 BRA `(.L_x_186) ;  /* 0x0000000000283947 */ /* 0x000fea0003800000 */
[----:B------:R-:W0:Y:S01]  /*12e0*/  S2R R8, SR_CgaCtaId ;  /* 0x0000000000087919 */ /* 0x000e220000008800 */
[----:B------:R-:W-:Y:S01]  /*12f0*/  MOV R7, 0x400 ;  /* 0x0000040000077802 */ /* 0x000fe20000000f00 */
[----:B------:R-:W-:Y:S01]  /*1300*/  IMAD.MOV.U32 R9, RZ, RZ, R2 ;  /* 0x000000ffff097224 */ /* 0x000fe200078e0002 */
[----:B------:R-:W-:-:S04]  /*1310*/  SHF.R.U32.HI R5, RZ, 0x1, R6 ;  /* 0x00000001ff057819 */ /* 0x000fc80000011606 */
[----:B------:R-:W-:Y:S02]  /*1320*/  LOP3.LUT R5, R5, 0x1f0, RZ, 0xc0, !PT ;  /* 0x000001f005057812 */ /* 0x000fe400078ec0ff */
[----:B0-----:R-:W-:-:S05]  /*1330*/  LEA R8, R8, R7, 0x18 ;  /* 0x0000000708087211 */ /* 0x001fca00078ec0ff */
[----:B------:R-:W-:Y:S02]  /*1340*/  IMAD.IADD R5, R5, 0x1, R8 ;  /* 0x0000000105057824 */ /* 0x000fe400078e0208 */
[----:B------:R-:W-:-:S03]  /*1350*/  IMAD.MOV.U32 R8, RZ, RZ, R3 ;  /* 0x000000ffff087224 */ /* 0x000fc600078e0003 */
[----:B------:R0:W-:Y:S04]  /*1360*/  STS [R5+0x8], R4 ;  /* 0x0000080405007388 */ /* 0x0001e80000000800 */
[----:B------:R0:W-:Y:S02]  /*1370*/  STS.64 [R5+0x10], R8 ;  /* 0x0000100805007388 */ /* 0x0001e40000000a00 */
.L_x_186:
[----:B------:R-:W-:Y:S05]  /*1380*/  BSYNC.RECONVERGENT B1 ;  /* 0x0000000000017941 */ /* 0x000fea0003800200 */
.L_x_185:
[----:B------:R-:W-:Y:S01]  /*1390*/  BAR.SYNC.DEFER_BLOCKING 0x0 ;  /* 0x0000000000007b1d */ /* 0x000fe20000010000 */
[----:B------:R-:W-:-:S13]  /*13a0*/  ISETP.NE.AND P2, PT, R6, RZ, PT ;  /* 0x000000ff0600720c */ /* 0x000fda0003f45270 */
[----:B------:R-:W-:Y:S05]  /*13b0*/  @P2 BRA `(.L_x_187) ;  /* 0x0000004400b42947 */ /* 0x000fea0003800000 */
[----:B------:R-:W1:Y:S01]  /*13c0*/  S2R R6, SR_CgaCtaId ;  /* 0x0000000000067919 */ /* 0x000e620000008800 */
[----:B0-----:R-:W-:Y:S01]  /*13d0*/  MOV R9, 0x400 ;  /* 0x0000040000097802 */ /* 0x001fe20000000f00 */
[----:B------:R-:W-:Y:S01]  /*13e0*/  BSSY.RECONVERGENT B1, `(.L_x_188) ;  /* 0x000001a000017945 */ /* 0x000fe20003800200 */
[----:B------:R-:W-:Y:S02]  /*13f0*/  IMAD.MOV.U32 R12, RZ, RZ, R4 ;  /* 0x000000ffff0c7224 */ /* 0x000fe400078e0004 */
[----:B------:R-:W-:Y:S01]  /*1400*/  IMAD.MOV.U32 R7, RZ, RZ, R2 ;  /* 0x000000ffff077224 */ /* 0x000fe200078e0002 */
[----:B-1----:R-:W-:Y:S01]  /*1410*/  LEA R9, R6, R9, 0x18 ;  /* 0x0000000906097211 */ /* 0x002fe200078ec0ff */
[----:B------:R-:W-:-:S04]  /*1420*/  IMAD.MOV.U32 R6, RZ, RZ, R3 ;  /* 0x000000ffff067224 */ /* 0x000fc800078e0003 */
        /* <DEDUP_REMOVED lines=21> */
.L_x_189:
[----:B------:R-:W-:Y:S05]  /*1580*/  BSYNC.RECONVERGENT B1 ;  /* 0x0000000000017941 */ /* 0x000fea0003800200 */
.L_x_188:
        /* <DEDUP_REMOVED lines=18> */
.L_x_191:
[----:B------:R-:W-:Y:S05]  /*16b0*/  BSYNC.RECONVERGENT B1 ;  /* 0x0000000000017941 */ /* 0x000fea0003800200 */
.L_x_190:
        /* <DEDUP_REMOVED lines=18> */
.L_x_193:
[----:B------:R-:W-:Y:S05]  /*17e0*/  BSYNC.RECONVERGENT B1 ;  /* 0x0000000000017941 */ /* 0x000fea0003800200 */
.L_x_192:
        /* <DEDUP_REMOVED lines=18> */
.L_x_195:
[----:B------:R-:W-:Y:S05]  /*1910*/  BSYNC.RECONVERGENT B1 ;  /* 0x0000000000017941 */ /* 0x000fea0003800200 */
.L_x_194:
        /* <DEDUP_REMOVED lines=18> */
.L_x_197:
[----:B------:R-:W-:Y:S05]  /*1a40*/  BSYNC.RECONVERGENT B1 ;  /* 0x0000000000017941 */ /* 0x000fea0003800200 */
.L_x_196:
        /* <DEDUP_REMOVED lines=18> */
.L_x_199:
[----:B------:R-:W-:Y:S05]  /*1b70*/  BSYNC.RECONVERGENT B1 ;  /* 0x0000000000017941 */ /* 0x000fea0003800200 */
.L_x_198:
        /* <DEDUP_REMOVED lines=12> */
[CC--:B------:R-:W-:Y:S02]  /*1c40*/  ISETP.LT.U32.AND P1, PT, R11.reuse, R8.reuse, PT ;  /* 0x000000080b00720c */ /* 0x0c0fe40003f21070 */
[CC--:B------:R-:W-:Y:S02]  /*1c50*/  ISETP.GE.AND.EX P0, PT, R10.reuse, R9.reuse, PT, P0 ;  /* 0x000000090a00720c */ /* 0x0c0fe40003f06300 */
[----:B------:R-:W-:Y:S02]  /*1c60*/  ISETP.LT.AND.EX P1, PT, R10, R9, PT, P1 ;  /* 0x000000090a00720c */ /* 0x000fe40003f21310 */
[----:B------:R-:W-:Y:S02]  /*1c70*/  FSEL R4, R6, R5, !P0 ;  /* 0x0000000506047208 */ /* 0x000fe40004000000 */
[----:B------:R-:W-:-:S02]  /*1c80*/  SEL R3, R11, R8, P1 ;  /* 0x000000080b037207 */ /* 0x000fc40000800000 */
[----:B------:R-:W-:Y:S01]  /*1c90*/  SEL R2, R10, R9, P1 ;  /* 0x000000090a027207 */ /* 0x000fe20000800000 */
[----:B------:R-:W-:Y:S06]  /*1ca0*/  BRA `(.L_x_187) ;  /* 0x0000003c00787947 */ /* 0x000fec0003800000 */
.L_x_174:
[----:B0-----:R-:W-:Y:S01]  /*1cb0*/  LOP3.LUT R2, R6, 0x3e0, RZ, 0xc0, !PT ;  /* 0x000003e006027812 */ /* 0x001fe200078ec0ff */
[----:B------:R-:W-:Y:S01]  /*1cc0*/  BSSY.RECONVERGENT B1, `(.L_x_200) ;  /* 0x000001b000017945 */ /* 0x000fe20003800200 */
[----:B------:R-:W-:Y:S02]  /*1cd0*/  IMAD.MOV.U32 R14, RZ, RZ, R10 ;  /* 0x000000ffff0e7224 */ /* 0x000fe400078e000a */
[----:B------:R-:W-:Y:S02]  /*1ce0*/  IMAD.MOV.U32 R16, RZ, RZ, R11 ;  /* 0x000000ffff107224 */ /* 0x000fe400078e000b */
[----:B------:R-:W-:Y:S01]  /*1cf0*/  VIADD R4, R2, 0x20 ;  /* 0x0000002002047836 */ /* 0x000fe20000000000 */
[----:B------:R-:W-:-:S04]  /*1d00*/  LOP3.LUT R2, RZ, R2, RZ, 0x33, !PT ;  /* 0x00000002ff027212 */ /* 0x000fc800078e33ff */
[----:B------:R-:W-:Y:S01]  /*1d10*/  ISETP.GT.AND P0, PT, R4, R9, PT ;  /* 0x000000090400720c */ /* 0x000fe20003f04270 */
[----:B------:R-:W-:Y:S02]  /*1d20*/  IMAD.IADD R2, R9, 0x1, R2 ;  /* 0x0000000109027824 */ /* 0x000fe400078e0202 */
[----:B-----5:R-:W-:-:S03]  /*1d30*/  IMAD.MOV.U32 R4, RZ, RZ, R8 ;  /* 0x000000ffff047224 */ /* 0x020fc600078e0008 */
        /* <DEDUP_REMOVED lines=19> */
.L_x_201:
[----:B------:R-:W-:Y:S05]  /*1e70*/  BSYNC.RECONVERGENT B1 ;  /* 0x0000000000017941 */ /* 0x000fea0003800200 */
.L_x_200:
        /* <DEDUP_REMOVED lines=22> */
.L_x_203:
[----:B------:R-:W-:Y:S05]  /*1fe0*/  BSYNC.RECONVERGENT B1 ;  /* 0x0000000000017941 */ /* 0x000fea0003800200 */
.L_x_202:
        /* <DEDUP_REMOVED lines=22> */
.L_x_205:
[----:B------:R-:W-:Y:S05]  /*2150*/  BSYNC.RECONVERGENT B1 ;  /* 0x0000000000017941 */ /* 0x000fea0003800200 */
.L_x_204:
        /* <DEDUP_REMOVED lines=22> */
.L_x_207:
[----:B------:R-:W-:Y:S05]  /*22c0*/  BSYNC.RECONVERGENT B1 ;  /* 0x0000000000017941 */ /* 0x000fea0003800200 */
.L_x_206:
        /* <DEDUP_REMOVED lines=23> */
.L_x_209:
[----:B------:R-:W-:Y:S05]  /*2440*/  BSYNC.RECONVERGENT B1 ;  /* 0x0000000000017941 */ /* 0x000fea0003800200 */
.L_x_208:
[----:B------:R-:W-:Y:S04]  /*2450*/  BSSY.RECONVERGENT B1, `(.L_x_210) ;  /* 0x000000c000017945 */ /* 0x000fe80003800200 */
[----:B------:R-:W-:Y:S05]  /*2460*/  @P3 BRA `(.L_x_211) ;  /* 0x0000000000283947 */ /* 0x000fea0003800000 */
[----:B------:R-:W0:Y:S01]  /*2470*/  S2R R8, SR_CgaCtaId ;  /* 0x0000000000087919 */ /* 0x000e220000008800 */
[----:B------:R-:W-:Y:S01]  /*2480*/  MOV R7, 0x400 ;  /* 0x0000040000077802 */ /* 0x000fe20000000f00 */
[----:B------:R-:W-:Y:S01]  /*2490*/  IMAD.MOV.U32 R10, RZ, RZ, R3 ;  /* 0x000000ffff0a7224 */ /* 0x000fe200078e0003 */
[----:B------:R-:W-:Y:S01]  /*24a0*/  SHF.R.U32.HI R5, RZ, 0x1, R6 ;  /* 0x00000001ff057819 */ /* 0x000fe20000011606 */
[----:B------:R-:W-:-:S03]  /*24b0*/  IMAD.MOV.U32 R11, RZ, RZ, R2 ;  /* 0x000000ffff0b7224 */ /* 0x000fc600078e0002 */
[----:B------:R-:W-:Y:S02]  /*24c0*/  LOP3.LUT R5, R5, 0x1f0, RZ, 0xc0, !PT ;  /* 0x000001f005057812 */ /* 0x000fe400078ec0ff */
[----:B0-----:R-:W-:-:S05]  /*24d0*/  LEA R8, R8, R7, 0x18 ;  /* 0x0000000708087211 */ /* 0x001fca00078ec0ff */
[----:B------:R-:W-:-:S05]  /*24e0*/  IMAD.IADD R5, R5, 0x1, R8 ;  /* 0x0000000105057824 */ /* 0x000fca00078e0208 */
[----:B------:R0:W-:Y:S04]  /*24f0*/  STS.64 [R5+0x10], R10 ;  /* 0x0000100a05007388 */ /* 0x0001e80000000a00 */
[----:B------:R0:W-:Y:S02]  /*2500*/  STS [R5+0x8], R4 ;  /* 0x0000080405007388 */ /* 0x0001e40000000800 */
.L_x_211:
[----:B------:R-:W-:Y:S05]  /*2510*/  BSYNC.RECONVERGENT B1 ;  /* 0x0000000000017941 */ /* 0x000fea0003800200 */
.L_x_210:
[----:B------:R-:W-:Y:S01]  /*2520*/  BAR.SYNC.DEFER_BLOCKING 0x0 ;  /* 0x0000000000007b1d */ /* 0x000fe20000010000 */
[----:B------:R-:W-:-:S13]  /*2530*/  ISETP.NE.AND P2, PT, R6, RZ, PT ;  /* 0x000000ff0600720c */ /* 0x000fda0003f45270 */
[----:B------:R-:W-:Y:S05]  /*2540*/  @P2 BRA `(.L_x_187) ;  /* 0x0000003400502947 */ /* 0x000fea0003800000 */
[C---:B------:R-:W-:Y:S01]  /*2550*/  ISETP.GE.AND P0, PT, R9.reuse, 0x21, PT ;  /* 0x000000210900780c */ /* 0x040fe20003f06270 */
[----:B0-----:R-:W-:Y:S01]  /*2560*/  IMAD.MOV.U32 R5, RZ, RZ, R4 ;  /* 0x000000ffff057224 */ /* 0x001fe200078e0004 */
[C---:B------:R-:W-:Y:S01]  /*2570*/  ISETP.GE.AND P5, PT, R9.reuse, 0x41, PT ;  /* 0x000000410900780c */ /* 0x040fe20003fa6270 */
[----:B------:R-:W-:Y:S01]  /*2580*/  IMAD.MOV.U32 R11, RZ, RZ, R3 ;  /* 0x000000ffff0b7224 */ /* 0x000fe200078e0003 */
[C---:B------:R-:W-:Y:S01]  /*2590*/  ISETP.GE.AND P4, PT, R9.reuse, 0x61, PT ;  /* 0x000000610900780c */ /* 0x040fe20003f86270 */
[----:B------:R-:W-:Y:S01]  /*25a0*/  IMAD.MOV.U32 R8, RZ, RZ, R2 ;  /* 0x000000ffff087224 */ /* 0x000fe200078e0002 */
[----:B------:R-:W-:-:S07]  /*25b0*/  ISETP.GE.AND P3, PT, R9, 0x81, PT ;  /* 0x000000810900780c */ /* 0x000fce0003f66270 */
[----:B------:R-:W-:Y:S06]  /*25c0*/  @!P0 BRA `(.L_x_212) ;  /* 0x00000000005c8947 */ /* 0x000fec0003800000 */
        /* <DEDUP_REMOVED lines=22> */
.L_x_213:
[----:B------:R-:W-:Y:S05]  /*2730*/  BSYNC.RECONVERGENT B1 ;  /* 0x0000000000017941 */ /* 0x000fea0003800200 */
.L_x_212:
[----:B------:R-:W-:Y:S02]  /*2740*/  IMAD.MOV.U32 R2, RZ, RZ, R5 ;  /* 0x000000ffff027224 */ /* 0x000fe400078e0005 */
[----:B------:R-:W-:Y:S02]  /*2750*/  IMAD.MOV.U32 R7, RZ, RZ, R11 ;  /* 0x000000ffff077224 */ /* 0x000fe400078e000b */
[----:B------:R-:W-:Y:S01]  /*2760*/  IMAD.MOV.U32 R6, RZ, RZ, R8 ;  /* 0x000000ffff067224 */ /* 0x000fe200078e0008 */
        /* <DEDUP_REMOVED lines=23> */
.L_x_215:
[----:B------:R-:W-:Y:S05]  /*28e0*/  BSYNC.RECONVERGENT B1 ;  /* 0x0000000000017941 */ /* 0x000fea0003800200 */
.L_x_214:
[C---:B------:R-:W-:Y:S01]  /*28f0*/  ISETP.GE.AND P1, PT, R9.reuse, 0xa1, PT ;  /* 0x000000a10900780c */ /* 0x040fe20003f26270 */
[----:B------:R-:W-:Y:S01]  /*2900*/  IMAD.MOV.U32 R3, RZ, RZ, R2 ;  /* 0x000000ffff037224 */ /* 0x000fe200078e0002 */
[C---:B------:R-:W-:Y:S01]  /*2910*/  ISETP.GE.AND P5, PT, R9.reuse, 0xc1, PT ;  /* 0x000000c10900780c */ /* 0x040fe20003fa6270 */
[----:B------:R-:W-:Y:S01]  /*2920*/  IMAD.MOV.U32 R8, RZ, RZ, R6 ;  /* 0x000000ffff087224 */ /* 0x000fe200078e0006 */
[----:B------:R-:W-:Y:S01]  /*2930*/  ISETP.GE.AND P6, PT, R9, 0xe1, PT ;  /* 0x000000e10900780c */ /* 0x000fe20003fc6270 */
[----:B------:R-:W-:Y:S01]  /*2940*/  IMAD.MOV.U32 R9, RZ, RZ, R7 ;  /* 0x000000ffff097224 */ /* 0x000fe200078e0007 */
[----:B------:R-:W-:Y:S11]  /*2950*/  @!P4 BRA `(.L_x_216) ;  /* 0x00000000005cc947 */ /* 0x000ff60003800000 */
        /* <DEDUP_REMOVED lines=13> */
[----:B0-----:R-:W-:Y:S01]  /*2a30*/  @P4 ISETP.GE.U32.AND P0, PT, R7, R10, PT ;  /* 0x0000000a0700420c */ /* 0x001fe20003f06070 */
[----:B------:R-:W-:Y:S02]  /*2a40*/  IMAD.MOV.U32 R9, RZ, RZ, R10 ;  /* 0x000000ffff097224 */ /* 0x000fe400078e000a */
[----:B------:R-:W-:Y:S01]  /*2a50*/  IMAD.MOV.U32 R8, RZ, RZ, R11 ;  /* 0x000000ffff087224 */ /* 0x000fe200078e000b */
[----:B------:R-:W-:-:S04]  /*2a60*/  @P4 ISETP.GE.AND.EX P0, PT, R6, R11, PT, P0 ;  /* 0x0000000b0600420c */ /* 0x000fc80003f06300 */
[----:B------:R-:W-:Y:S02]  /*2a70*/  @P4 FSEL R3, R2, R5, !P0 ;  /* 0x0000000502034208 */ /* 0x000fe40004000000 */
[----:B------:R-:W-:-:S04]  /*2a80*/  @P4 ISETP.LT.U32.AND P0, PT, R7, R10, PT ;  /* 0x0000000a0700420c */ /* 0x000fc80003f01070 */
[----:B------:R-:W-:-:S04]  /*2a90*/  @P4 ISETP.LT.AND.EX P0, PT, R6, R11, PT, P0 ;  /* 0x0000000b0600420c */ /* 0x000fc80003f01300 */
[----:B------:R-:W-:Y:S02]  /*2aa0*/  @P4 SEL R9, R7, R10, P0 ;  /* 0x0000000a07094207 */ /* 0x000fe40000000000 */
[----:B------:R-:W-:-:S07]  /*2ab0*/  @P4 SEL R8, R6, R11, P0 ;  /* 0x0000000b06084207 */ /* 0x000fce0000000000 */
.L_x_217:
[----:B------:R-:W-:Y:S05]  /*2ac0*/  BSYNC.RECONVERGENT B1 ;  /* 0x0000000000017941 */ /* 0x000fea0003800200 */
.L_x_216:
        /* <DEDUP_REMOVED lines=26> */
.L_x_219:
[----:B------:R-:W-:Y:S05]  /*2c70*/  BSYNC.RECONVERGENT B1 ;  /* 0x0000000000017941 */ /* 0x000fea0003800200 */
.L_x_218:
        /* <DEDUP_REMOVED lines=8> */
[----:B0-----:R-:W-:Y:S01]  /*2d00*/  LEA R8, R4, R3, 0x18 ;  /* 0x0000000304087211 */ /* 0x001fe200078ec0ff */
[----:B------:R-:W-:Y:S02]  /*2d10*/  IMAD.MOV.U32 R3, RZ, RZ, R2 ;  /* 0x000000ffff037224 */ /* 0x000fe400078e0002 */
[----:B------:R-:W-:Y:S02]  /*2d20*/  IMAD.MOV.U32 R4, RZ, RZ, R6 ;  /* 0x000000ffff047224 */ /* 0x000fe400078e0006 */
        /* <DEDUP_REMOVED lines=15> */
.L_x_221:
[----:B------:R-:W-:Y:S05]  /*2e20*/  BSYNC.RECONVERGENT B1 ;  /* 0x0000000000017941 */ /* 0x000fea0003800200 */
.L_x_220:
        /* <DEDUP_REMOVED lines=26> */
.L_x_223:
[----:B------:R-:W-:Y:S05]  /*2fd0*/  BSYNC.RECONVERGENT B1 ;  /* 0x0000000000017941 */ /* 0x000fea0003800200 */
.L_x_222:
[----:B------:R-:W-:Y:S02]  /*2fe0*/  IMAD.MOV.U32 R4, RZ, RZ, R5 ;  /* 0x000000ffff047224 */ /* 0x000fe400078e0005 */
[----:B------:R-:W-:Y:S02]  /*2ff0*/  IMAD.MOV.U32 R3, RZ, RZ, R7 ;  /* 0x000000ffff037224 */ /* 0x000fe400078e0007 */
[----:B------:R-:W-:Y:S01]  /*3000*/  IMAD.MOV.U32 R2, RZ, RZ, R8 ;  /* 0x000000ffff027224 */ /* 0x000fe200078e0008 */
[----:B------:R-:W-:Y:S06]  /*3010*/  @!P6 BRA `(.L_x_187) ;  /* 0x00000028009ce947 */ /* 0x000fec0003800000 */
[----:B------:R-:W0:Y:S01]  /*3020*/  S2R R3, SR_CgaCtaId ;  /* 0x0000000000037919 */ /* 0x000e220000008800 */
[----:B------:R-:W-:Y:S01]  /*3030*/  MOV R2, 0x400 ;  /* 0x0000040000027802 */ /* 0x000fe20000000f00 */
[----:B------:R-:W-:-:S03]  /*3040*/  IMAD.MOV.U32 R4, RZ, RZ, R5 ;  /* 0x000000ffff047224 */ /* 0x000fc600078e0005 */
        /* <DEDUP_REMOVED lines=20> */
.L_x_155:
[----:B------:R-:W0:Y:S01]  /*3190*/  S2R R5, SR_TID.X ;  /* 0x0000000000057919 */ /* 0x000e220000002100 */
[----:B------:R-:W1:Y:S02]  /*31a0*/  LDCU.128 UR12, c[0x0][0x380] ;  /* 0x00007000ff0c77ac */ /* 0x000e640008000c00 */
[----:B-1----:R-:W-:Y:S02]  /*31b0*/  IMAD.U32 R10, RZ, RZ, UR12 ;  /* 0x0000000cff0a7e24 */ /* 0x002fe4000f8e00ff */
[----:B------:R-:W-:Y:S01]  /*31c0*/  IMAD.U32 R11, RZ, RZ, UR13 ;  /* 0x0000000dff0b7e24 */ /* 0x000fe2000f8e00ff */
[----:B0-----:R-:W-:-:S05]  /*31d0*/  IADD3 R2, P0, PT, R7, R5, RZ ;  /* 0x0000000507027210 */ /* 0x001fca0007f1e0ff */
[----:B------:R-:W-:Y:S01]  /*31e0*/  IMAD.X R3, RZ, RZ, RZ, P0 ;  /* 0x000000ffff037224 */ /* 0x000fe200000e06ff */
[----:B------:R-:W-:-:S04]  /*31f0*/  LEA R8, P0, R2, R10, 0x2 ;  /* 0x0000000a02087211 */ /* 0x000fc800078010ff */
[----:B------:R-:W-:-:S05]  /*3200*/  LEA.HI.X R9, R2, R11, R3, 0x2, P0 ;  /* 0x0000000b02097211 */ /* 0x000fca00000f1403 */
[----:B------:R-:W2:Y:S04]  /*3210*/  LDG.E R3, desc[UR10][R8.64] ;  /* 0x0000000a08037981 */ /* 0x000ea8000c1e1900 */
[----:B------:R-:W2:Y:S04]  /*3220*/  LDG.E R4, desc[UR10][R8.64+0x400] ;  /* 0x0004000a08047981 */ /* 0x000ea8000c1e1900 */
[----:B------:R-:W3:Y:S04]  /*3230*/  LDG.E R6, desc[UR10][R8.64+0x800] ;  /* 0x0008000a08067981 */ /* 0x000ee8000c1e1900 */
[----:B------:R-:W4:Y:S04]  /*3240*/  LDG.E R16, desc[UR10][R8.64+0xc00] ;  /* 0x000c000a08107981 */ /* 0x000f28000c1e1900 */
[----:B------:R0:W5:Y:S01]  /*3250*/  LDG.E R2, desc[UR10][R8.64+0x1000] ;  /* 0x0010000a08027981 */ /* 0x000162000c1e1900 */
[----:B------:R-:W-:Y:S01]  /*3260*/  IMAD.U32 R13, RZ, RZ, UR14 ;  /* 0x0000000eff0d7e24 */ /* 0x000fe2000f8e00ff */
[----:B------:R-:W-:Y:S01]  /*3270*/  UMOV UR4, URZ ;  /* 0x000000ff00047c82 */ /* 0x000fe20008000000 */
[----:B------:R-:W-:Y:S01]  /*3280*/  IMAD.U32 R14, RZ, RZ, UR15 ;  /* 0x0000000fff0e7e24 */ /* 0x000fe2000f8e00ff */
[----:B------:R-:W-:Y:S01]  /*3290*/  BSSY.RECONVERGENT B1, `(.L_x_224) ;  /* 0x0000013000017945 */ /* 0x000fe20003800200 */
[----:B------:R-:W-:-:S02]  /*32a0*/  ISETP.LE.U32.AND P0, PT, R15, UR6, PT ;  /* 0x000000060f007c0c */ /* 0x000fc4000bf03070 */
[----:B------:R-:W-:Y:S02]  /*32b0*/  IADD3 R17, P4, PT, R7, R13, RZ ;  /* 0x0000000d07117210 */ /* 0x000fe40007f9e0ff */
[----:B--2---:R-:W-:-:S04]  /*32c0*/  FSETP.GEU.AND P1, PT, R4, R3, PT ;  /* 0x000000030400720b */ /* 0x004fc80003f2e000 */
[----:B------:R-:W-:Y:S01]  /*32d0*/  FSEL R3, R4, R3, !P1 ;  /* 0x0000000304037208 */ /* 0x000fe20004800000 */
[----:B------:R-:W-:-:S03]  /*32e0*/  VIADD R4, R5, 0x200 ;  /* 0x0000020005047836 */ /* 0x000fc60000000000 */
[----:B---3--:R-:W-:-:S04]  /*32f0*/  FSETP.GEU.AND P2, PT, R6, R3, PT ;  /* 0x000000030600720b */ /* 0x008fc80003f4e000 */
[----:B------:R-:W-:Y:S01]  /*3300*/  FSEL R3, R6, R3, !P2 ;  /* 0x0000000306037208 */ /* 0x000fe20005000000 */
[----:B------:R-:W-:-:S03]  /*3310*/  VIADD R6, R5, 0x100 ;  /* 0x0000010005067836 */ /* 0x000fc60000000000 */
[----:B----4-:R-:W-:Y:S01]  /*3320*/  FSETP.GEU.AND P3, PT, R3, R16, PT ;  /* 0x000000100300720b */ /* 0x010fe20003f6e000 */
[----:B------:R-:W-:-:S04]  /*3330*/  IMAD.MOV.U32 R7, RZ, RZ, R3 ;  /* 0x000000ffff077224 */ /* 0x000fc800078e0003 */
[----:B------:R-:W-:-:S05]  /*3340*/  @P2 SEL R4, R6, R5, !P1 ;  /* 0x0000000506042207 */ /* 0x000fca0004800000 */
[----:B------:R-:W-:-:S03]  /*3350*/  IMAD.MOV.U32 R6, RZ, RZ, R4 ;  /* 0x000000ffff067224 */ /* 0x000fc600078e0004 */
[----:B0-----:R-:W-:Y:S05]  /*3360*/  @!P3 BRA `(.L_x_225) ;  /* 0x000000000014b947 */ /* 0x001fea0003800000 */
[----:B------:R-:W-:Y:S01]  /*3370*/  FSETP.GEU.AND P1, PT, R16, R3, PT ;  /* 0x000000031000720b */ /* 0x000fe20003f2e000 */
[----:B------:R-:W-:Y:S02]  /*3380*/  IMAD.MOV.U32 R7, RZ, RZ, R16 ;  /* 0x000000ffff077224 */ /* 0x000fe400078e0010 */
[----:B------:R-:W-:-:S10]  /*3390*/  VIADD R6, R5, 0x300 ;  /* 0x0000030005067836 */ /* 0x000fd40000000000 */
[----:B------:R-:W-:Y:S02]  /*33a0*/  @P1 IMAD.MOV.U32 R7, RZ, RZ, R3 ;  /* 0x000000ffff071224 */ /* 0x000fe400078e0003 */
[----:B------:R-:W-:-:S07]  /*33b0*/  @P1 IMAD.MOV.U32 R6, RZ, RZ, R4 ;  /* 0x000000ffff061224 */ /* 0x000fce00078e0004 */
.L_x_225:
[----:B------:R-:W-:Y:S05]  /*33c0*/  BSYNC.RECONVERGENT B1 ;  /* 0x0000000000017941 */ /* 0x000fea0003800200 */
.L_x_224:
[----:B-----5:R-:W-:Y:S01]  /*33d0*/  FSETP.GEU.AND P1, PT, R7, R2, PT ;  /* 0x000000020700720b */ /* 0x020fe20003f2e000 */
[----:B------:R-:W-:Y:S01]  /*33e0*/  IMAD.X R4, RZ, RZ, R14, P4 ;  /* 0x000000ffff047224 */ /* 0x000fe200020e060e */
[----:B------:R-:W-:Y:S01]  /*33f0*/  LOP3.LUT R3, R5, 0x400, RZ, 0xfc, !PT ;  /* 0x0000040005037812 */ /* 0x000fe200078efcff */
[----:B------:R-:W-:Y:S01]  /*3400*/  BSSY.RECONVERGENT B1, `(.L_x_226) ;  /* 0x0000014000017945 */ /* 0x000fe20003800200 */
[-C--:B------:R-:W-:Y:S01]  /*3410*/  IADD3 R19, P3, PT, R6, R17.reuse, RZ ;  /* 0x0000001106137210 */ /* 0x080fe20007f7e0ff */
[----:B------:R-:W-:Y:S01]  /*3420*/  IMAD.MOV.U32 R9, RZ, RZ, R7 ;  /* 0x000000ffff097224 */ /* 0x000fe200078e0007 */
[----:B------:R-:W-:Y:S02]  /*3430*/  IADD3 R16, P2, PT, R3, R17, RZ ;  /* 0x0000001103107210 */ /* 0x000fe40007f5e0ff */
[----:B------:R-:W-:Y:S01]  /*3440*/  IADD3.X R18, PT, PT, R4, UR4, RZ, P3, !PT ;  /* 0x0000000404127c10 */ /* 0x000fe20009ffe4ff */
[----:B------:R-:W-:Y:S01]  /*3450*/  IMAD.MOV.U32 R8, RZ, RZ, R19 ;  /* 0x000000ffff087224 */ /* 0x000fe200078e0013 */
[----:B------:R-:W-:Y:S01]  /*3460*/  ISETP.GE.U32.AND.EX P0, PT, RZ, R12, PT, P0 ;  /* 0x0000000cff00720c */ /* 0x000fe20003f06100 */
[----:B------:R-:W-:-:S02]  /*3470*/  IMAD.X R17, RZ, RZ, R4, P2 ;  /* 0x000000ffff117224 */ /* 0x000fc400010e0604 */
[----:B------:R-:W-:Y:S01]  /*3480*/  IMAD.MOV.U32 R4, RZ, RZ, R18 ;  /* 0x000000ffff047224 */ /* 0x000fe200078e0012 */
[----:B------:R-:W-:Y:S09]  /*3490*/  @!P1 BRA `(.L_x_227) ;  /* 0x0000000000289947 */ /* 0x000ff20003800000 */
[----:B------:R-:W-:Y:S01]  /*34a0*/  FSETP.GEU.AND P2, PT, R2, R7, PT ;  /* 0x000000070200720b */ /* 0x000fe20003f4e000 */
[----:B------:R-:W-:Y:S02]  /*34b0*/  IMAD.U32 R4, RZ, RZ, UR4 ;  /* 0x00000004ff047e24 */ /* 0x000fe4000f8e00ff */
[----:B------:R-:W-:Y:S02]  /*34c0*/  IMAD.MOV.U32 R9, RZ, RZ, R2 ;  /* 0x000000ffff097224 */ /* 0x000fe400078e0002 */
[----:B------:R-:W-:-:S08]  /*34d0*/  IMAD.MOV.U32 R8, RZ, RZ, R16 ;  /* 0x000000ffff087224 */ /* 0x000fd000078e0010 */
[----:B------:R-:W-:-:S04]  /*34e0*/  @P2 ISETP.GE.U32.AND P1, PT, R6, R3, PT ;  /* 0x000000030600220c */ /* 0x000fc80003f26070 */
[----:B------:R-:W-:Y:S01]  /*34f0*/  @P2 ISETP.GE.AND.EX P1, PT, R4, RZ, PT, P1 ;  /* 0x000000ff0400220c */ /* 0x000fe20003f26310 */
[----:B------:R-:W-:-:S03]  /*3500*/  IMAD.MOV.U32 R4, RZ, RZ, R17 ;  /* 0x000000ffff047224 */ /* 0x000fc600078e0011 */
[----:B------:R-:W-:Y:S02]  /*3510*/  @P2 FSEL R9, R7, R2, !P1 ;  /* 0x0000000207092208 */ /* 0x000fe40004800000 */
[----:B------:R-:W-:Y:S02]  /*3520*/  @P2 SEL R8, R19, R16, !P1 ;  /* 0x0000001013082207 */ /* 0x000fe40004800000 */
[----:B------:R-:W-:-:S07]  /*3530*/  @P2 SEL R4, R18, R17, !P1 ;  /* 0x0000001112042207 */ /* 0x000fce0004800000 */
.L_x_227:
[----:B------:R-:W-:Y:S05]  /*3540*/  BSYNC.RECONVERGENT B1 ;  /* 0x0000000000017941 */ /* 0x000fea0003800200 */
.L_x_226:
[----:B------:R-:W-:Y:S05]  /*3550*/  @P0 BRA `(.L_x_228) ;  /* 0x0000001400200947 */ /* 0x000fea0003800000 */
[----:B------:R-:W0:Y:S01]  /*3560*/  LDCU.64 UR8, c[0x0][0x3e8] ;  /* 0x00007d00ff0877ac */ /* 0x000e220008000a00 */
[----:B------:R-:W-:Y:S01]  /*3570*/  ISETP.NE.AND P0, PT, R5, RZ, PT ;  /* 0x000000ff0500720c */ /* 0x000fe20003f05270 */
[----:B------:R-:W-:Y:S01]  /*3580*/  BSSY.RECONVERGENT B1, `(.L_x_229) ;  /* 0x0000012000017945 */ /* 0x000fe20003800200 */
[----:B------:R-:W-:Y:S01]  /*3590*/  UMOV UR4, 0x8 ;  /* 0x0000000800047882 */ /* 0x000fe20000000000 */
[----:B------:R-:W-:Y:S02]  /*35a0*/  UMOV UR5, 0x0 ;  /* 0x0000000000057882 */ /* 0x000fe40000000000 */
[----:B0-----:R-:W-:-:S04]  /*35b0*/  UIMAD.WIDE.U32 UR4, UR8, 0x1, UR4 ;  /* 0x00000001080478a5 */ /* 0x001fc8000f8e0004 */
[----:B------:R-:W-:Y:S02]  /*35c0*/  UIADD3 UR7, UPT, UPT, UR5, UR9, URZ ;  /* 0x0000000905077290 */ /* 0x000fe4000fffe0ff */
[----:B------:R-:W-:Y:S02]  /*35d0*/  IMAD.U32 R7, RZ, RZ, UR5 ;  /* 0x00000005ff077e24 */ /* 0x000fe4000f8e00ff */
[----:B------:R-:W-:Y:S02]  /*35e0*/  IMAD.U32 R6, RZ, RZ, UR4 ;  /* 0x00000004ff067e24 */ /* 0x000fe4000f8e00ff */
[----:B------:R-:W-:Y:S01]  /*35f0*/  IMAD.U32 R7, RZ, RZ, UR7 ;  /* 0x00000007ff077e24 */ /* 0x000fe2000f8e00ff */
[----:B------:R-:W-:Y:S06]  /*3600*/  @P0 BRA `(.L_x_230) ;  /* 0x0000000000240947 */ /* 0x000fec0003800000 */
[----:B------:R-:W-:Y:S02]  /*3610*/  IMAD.MOV.U32 R16, RZ, RZ, 0x500 ;  /* 0x00000500ff107424 */ /* 0x000fe400078e00ff */
[----:B------:R-:W-:-:S05]  /*3620*/  IMAD.MOV.U32 R17, RZ, RZ, 0x0 ;  /* 0x00000000ff117424 */ /* 0x000fca00078e00ff */
[----:B------:R-:W2:Y:S01]  /*3630*/  ATOMG.E.ADD.64.STRONG.GPU PT, R2, desc[UR10][R6.64], R16 ;  /* 0x80000010060279a8 */ /* 0x000ea200081ef50a */
[----:B------:R-:W0:Y:S01]  /*3640*/  S2UR UR5, SR_CgaCtaId ;  /* 0x00000000000579c3 */ /* 0x000e220000008800 */
[----:B------:R-:W-:Y:S02]  /*3650*/  UMOV UR4, 0x400 ;  /* 0x0000040000047882 */ /* 0x000fe40000000000 */
[----:B0-----:R-:W-:Y:S01]  /*3660*/  ULEA UR4, UR5, UR4, 0x18 ;  /* 0x0000000405047291 */ /* 0x001fe2000f8ec0ff */
[----:B--2---:R-:W-:-:S05]  /*3670*/  IADD3 R2, P0, PT, R2, UR6, RZ ;  /* 0x0000000602027c10 */ /* 0x004fca000ff1e0ff */
[----:B------:R-:W-:-:S05]  /*3680*/  IMAD.X R3, RZ, RZ, R3, P0 ;  /* 0x000000ffff037224 */ /* 0x000fca00000e0603 */
[----:B------:R0:W-:Y:S03]  /*3690*/  STS.64 [UR4+0x98], R2 ;  /* 0x00009802ff007988 */ /* 0x0001e60008000a04 */
.L_x_230:
[----:B------:R-:W-:Y:S05]  /*36a0*/  BSYNC.RECONVERGENT B1 ;  /* 0x0000000000017941 */ /* 0x000fea0003800200 */
.L_x_229:
[----:B------:R-:W1:Y:S08]  /*36b0*/  S2UR UR5, SR_CgaCtaId ;  /* 0x00000000000579c3 */ /* 0x000e700000008800 */
[----:B------:R-:W-:Y:S06]  /*36c0*/  BAR.SYNC.DEFER_BLOCKING 0x0 ;  /* 0x0000000000007b1d */ /* 0x000fec0000010000 */
[----:B------:R-:W-:-:S02]  /*36d0*/  UMOV UR4, 0x400 ;  /* 0x0000040000047882 */ /* 0x000fc40000000000 */
[----:B-1----:R-:W-:-:S06]  /*36e0*/  ULEA UR4, UR5, UR4, 0x18 ;  /* 0x0000000405047291 */ /* 0x002fcc000f8ec0ff */
[----:B------:R-:W-:-:S05]  /*36f0*/  IMAD.U32 R16, RZ, RZ, UR4 ;  /* 0x00000004ff107e24 */ /* 0x000fca000f8e00ff */
[----:B0-----:R-:W0:Y:S02]  /*3700*/  LDS.64 R2, [R16+0x98] ;  /* 0x0000980010027984 */ /* 0x001e240000000a00 */
[----:B0-----:R-:W-:-:S04]  /*3710*/  IADD3 R18, P1, PT, R2, 0x500, RZ ;  /* 0x0000050002127810 */ /* 0x001fc80007f3e0ff */
[----:B------:R-:W-:Y:S01]  /*3720*/  ISETP.GT.U32.AND P0, PT, R18, R15, PT ;  /* 0x0000000f1200720c */ /* 0x000fe20003f04070 */
[----:B------:R-:W-:-:S05]  /*3730*/  IMAD.X R17, RZ, RZ, R3, P1 ;  /* 0x000000ffff117224 */ /* 0x000fca00008e0603 */
[----:B------:R-:W-:-:S13]  /*3740*/  ISETP.GT.AND.EX P0, PT, R17, R12, PT, P0 ;  /* 0x0000000c1100720c */ /* 0x000fda0003f04300 */
[----:B------:R-:W-:Y:S05]  /*3750*/  @P0 BRA `(.L_x_231) ;  /* 0x0000000800340947 */ /* 0x000fea0003800000 */
[----:B------:R-:W-:Y:S01]  /*3760*/  BSSY.RECONVERGENT B1, `(.L_x_231) ;  /* 0x000008c000017945 */ /* 0x000fe20003800200 */
[----:B------:R-:W0:Y:S01]  /*3770*/  LDCU.64 UR8, c[0x0][0x398] ;  /* 0x00007300ff0877ac */ /* 0x000e220008000a00 */
[----:B------:R-:W1:Y:S02]  /*3780*/  LDCU.128 UR12, c[0x0][0x380] ;  /* 0x00007000ff0c77ac */ /* 0x000e640008000c00 */
.L_x_244:
[----:B------:R-:W-:Y:S01]  /*3790*/  IADD3 R22, P0, PT, R5, R2, RZ ;  /* 0x0000000205167210 */ /* 0x000fe20007f1e0ff */
[----:B-1----:R-:W-:Y:S02]  /*37a0*/  IMAD.U32 R10, RZ, RZ, UR12 ;  /* 0x0000000cff0a7e24 */ /* 0x002fe4000f8e00ff */
[----:B------:R-:W-:Y:S02]  /*37b0*/  IMAD.U32 R11, RZ, RZ, UR13 ;  /* 0x0000000dff0b7e24 */ /* 0x000fe4000f8e00ff */
[----:B------:R-:W-:Y:S01]  /*37c0*/  IMAD.X R15, RZ, RZ, R3, P0 ;  /* 0x000000ffff0f7224 */ /* 0x000fe200000e0603 */
[----:B------:R-:W-:-:S04]  /*37d0*/  LEA R18, P0, R22, R10, 0x2 ;  /* 0x0000000a16127211 */ /* 0x000fc800078010ff */
[----:B------:R-:W-:-:S05]  /*37e0*/  LEA.HI.X R19, R22, R11, R15, 0x2, P0 ;  /* 0x0000000b16137211 */ /* 0x000fca00000f140f */
[----:B------:R-:W2:Y:S04]  /*37f0*/  LDG.E R24, desc[UR10][R18.64] ;  /* 0x0000000a12187981 */ /* 0x000ea8000c1e1900 */
[----:B------:R1:W5:Y:S04]  /*3800*/  LDG.E R20, desc[UR10][R18.64+0x400] ;  /* 0x0004000a12147981 */ /* 0x000368000c1e1900 */
[----:B------:R1:W5:Y:S04]  /*3810*/  LDG.E R17, desc[UR10][R18.64+0x800] ;  /* 0x0008000a12117981 */ /* 0x000368000c1e1900 */
[----:B------:R1:W5:Y:S04]  /*3820*/  LDG.E R2, desc[UR10][R18.64+0xc00] ;  /* 0x000c000a12027981 */ /* 0x000368000c1e1900 */
[----:B------:R1:W5:Y:S01]  /*3830*/  LDG.E R12, desc[UR10][R18.64+0x1000] ;  /* 0x0010000a120c7981 */ /* 0x000362000c1e1900 */
[----:B------:R-:W-:Y:S01]  /*3840*/  IMAD.U32 R13, RZ, RZ, UR14 ;  /* 0x0000000eff0d7e24 */ /* 0x000fe2000f8e00ff */
[----:B------:R-:W-:Y:S01]  /*3850*/  BSSY.RECONVERGENT B2, `(.L_x_232) ;  /* 0x0000014000027945 */ /* 0x000fe20003800200 */
[----:B------:R-:W-:-:S02]  /*3860*/  IMAD.U32 R14, RZ, RZ, UR15 ;  /* 0x0000000fff0e7e24 */ /* 0x000fc4000f8e00ff */
[----:B------:R-:W-:Y:S01]  /*3870*/  IMAD.MOV.U32 R21, RZ, RZ, R9 ;  /* 0x000000ffff157224 */ /* 0x000fe200078e0009 */
[----:B------:R-:W-:Y:S01]  /*3880*/  IADD3 R3, P1, PT, R22, R13, RZ ;  /* 0x0000000d16037210 */ /* 0x000fe20007f3e0ff */
[----:B------:R-:W-:Y:S02]  /*3890*/  IMAD.MOV.U32 R22, RZ, RZ, R8 ;  /* 0x000000ffff167224 */ /* 0x000fe400078e0008 */
[----:B------:R-:W-:Y:S02]  /*38a0*/  IMAD.MOV.U32 R23, RZ, RZ, R4 ;  /* 0x000000ffff177224 */ /* 0x000fe400078e0004 */
[----:B------:R-:W-:Y:S01]  /*38b0*/  IMAD.X R15, R15, 0x1, R14, P1 ;  /* 0x000000010f0f7824 */ /* 0x000fe200008e060e */
[----:B--2---:R-:W-:-:S13]  /*38c0*/  FSETP.GEU.AND P0, PT, R9, R24, PT ;  /* 0x000000180900720b */ /* 0x004fda0003f0e000 */
[----:B-1----:R-:W-:Y:S05]  /*38d0*/  @!P0 BRA `(.L_x_233) ;  /* 0x00000000002c8947 */ /* 0x002fea0003800000 */
        /* <DEDUP_REMOVED lines=11> */
.L_x_233:
[----:B0-----:R-:W-:Y:S05]  /*3990*/  BSYNC.RECONVERGENT B2 ;  /* 0x0000000000027941 */ /* 0x001fea0003800200 */
.L_x_232:
[----:B-----5:R-:W-:Y:S01]  /*39a0*/  FSETP.GEU.AND P0, PT, R21, R20, PT ;  /* 0x000000141500720b */ /* 0x020fe20003f0e000 */
[----:B------:R-:W-:Y:S01]  /*39b0*/  BSSY.RECONVERGENT B2, `(.L_x_234) ;  /* 0x0000012000027945 */ /* 0x000fe20003800200 */
[----:B------:R-:W-:Y:S01]  /*39c0*/  IADD3 R9, P1, PT, R3, 0x100, RZ ;  /* 0x0000010003097810 */ /* 0x000fe20007f3e0ff */
[----:B------:R-:W-:Y:S02]  /*39d0*/  IMAD.MOV.U32 R4, RZ, RZ, R21 ;  /* 0x000000ffff047224 */ /* 0x000fe400078e0015 */
[----:B------:R-:W-:Y:S02]  /*39e0*/  IMAD.MOV.U32 R18, RZ, RZ, R22 ;  /* 0x000000ffff127224 */ /* 0x000fe400078e0016 */
[----:B------:R-:W-:Y:S02]  /*39f0*/  IMAD.X R8, RZ, RZ, R15, P1 ;  /* 0x000000ffff087224 */ /* 0x000fe400008e060f */
[----:B------:R-:W-:-:S04]  /*3a00*/  IMAD.MOV.U32 R19, RZ, RZ, R23 ;  /* 0x000000ffff137224 */ /* 0x000fc800078e0017 */
        /* <DEDUP_REMOVED lines=12> */
.L_x_235:
[----:B------:R-:W-:Y:S05]  /*3ad0*/  BSYNC.RECONVERGENT B2 ;  /* 0x0000000000027941 */ /* 0x000fea0003800200 */
.L_x_234:
[----:B------:R-:W-:Y:S01]  /*3ae0*/  FSETP.GEU.AND P0, PT, R4, R17, PT ;  /* 0x000000110400720b */ /* 0x000fe20003f0e000 */
        /* <DEDUP_REMOVED lines=18> */
.L_x_237:
[----:B------:R-:W-:Y:S05]  /*3c10*/  BSYNC.RECONVERGENT B2 ;  /* 0x0000000000027941 */ /* 0x000fea0003800200 */
.L_x_236:
        /* <DEDUP_REMOVED lines=19> */
.L_x_239:
[----:B------:R-:W-:Y:S05]  /*3d50*/  BSYNC.RECONVERGENT B2 ;  /* 0x0000000000027941 */ /* 0x000fea0003800200 */
.L_x_238:
        /* <DEDUP_REMOVED lines=19> */
.L_x_241:
[----:B------:R-:W-:Y:S05]  /*3e90*/  BSYNC.RECONVERGENT B2 ;  /* 0x0000000000027941 */ /* 0x000fea0003800200 */
.L_x_240:
[----:B------:R-:W-:Y:S01]  /*3ea0*/  BAR.SYNC.DEFER_BLOCKING 0x0 ;  /* 0x0000000000007b1d */ /* 0x000fe20000010000 */
[----:B------:R-:W-:-:S05]  /*3eb0*/  ISETP.NE.AND P0, PT, R5, RZ, PT ;  /* 0x000000ff0500720c */ /* 0x000fca0003f05270 */
[----:B------:R-:W-:Y:S08]  /*3ec0*/  BSSY.RECONVERGENT B2, `(.L_x_242) ;  /* 0x000000c000027945 */ /* 0x000ff00003800200 */
[----:B------:R-:W-:Y:S05]  /*3ed0*/  @P0 BRA `(.L_x_243) ;  /* 0x0000000000280947 */ /* 0x000fea0003800000 */
[----:B------:R-:W-:Y:S02]  /*3ee0*/  IMAD.MOV.U32 R18, RZ, RZ, 0x500 ;  /* 0x00000500ff127424 */ /* 0x000fe400078e00ff */
[----:B------:R-:W-:-:S05]  /*3ef0*/  IMAD.MOV.U32 R19, RZ, RZ, 0x0 ;  /* 0x00000000ff137424 */ /* 0x000fca00078e00ff */
[----:B------:R-:W2:Y:S01]  /*3f00*/  ATOMG.E.ADD.64.STRONG.GPU PT, R2, desc[UR10][R6.64], R18 ;  /* 0x80000012060279a8 */ /* 0x000ea200081ef50a */
[----:B------:R-:W0:Y:S01]  /*3f10*/  S2UR UR5, SR_CgaCtaId ;  /* 0x00000000000579c3 */ /* 0x000e220000008800 */
[----:B------:R-:W-:Y:S02]  /*3f20*/  UMOV UR4, 0x400 ;  /* 0x0000040000047882 */ /* 0x000fe40000000000 */
[----:B0-----:R-:W-:-:S06]  /*3f30*/  ULEA UR4, UR5, UR4, 0x18 ;  /* 0x0000000405047291 */ /* 0x001fcc000f8ec0ff */
[----:B------:R-:W-:Y:S01]  /*3f40*/  IMAD.U32 R16, RZ, RZ, UR4 ;  /* 0x00000004ff107e24 */ /* 0x000fe2000f8e00ff */
[----:B--2---:R-:W-:-:S05]  /*3f50*/  IADD3 R2, P0, PT, R2, UR6, RZ ;  /* 0x0000000602027c10 */ /* 0x004fca000ff1e0ff */
[----:B------:R-:W-:-:S05]  /*3f60*/  IMAD.X R3, RZ, RZ, R3, P0 ;  /* 0x000000ffff037224 */ /* 0x000fca00000e0603 */
[----:B------:R0:W-:Y:S03]  /*3f70*/  STS.64 [R16+0x98], R2 ;  /* 0x0000980210007388 */ /* 0x0001e60000000a00 */
.L_x_243:
[----:B------:R-:W-:Y:S05]  /*3f80*/  BSYNC.RECONVERGENT B2 ;  /* 0x0000000000027941 */ /* 0x000fea0003800200 */
.L_x_242:
[----:B------:R-:W-:Y:S01]  /*3f90*/  BAR.SYNC.DEFER_BLOCKING 0x0 ;  /* 0x0000000000007b1d */ /* 0x000fe20000010000 */
[----:B------:R-:W-:Y:S02]  /*3fa0*/  IMAD.U32 R15, RZ, RZ, UR8 ;  /* 0x00000008ff0f7e24 */ /* 0x000fe4000f8e00ff */
[----:B------:R-:W-:-:S03]  /*3fb0*/  IMAD.U32 R12, RZ, RZ, UR9 ;  /* 0x00000009ff0c7e24 */ /* 0x000fc6000f8e00ff */
[----:B0-----:R-:W0:Y:S02]  /*3fc0*/  LDS.64 R2, [R16+0x98] ;  /* 0x0000980010027984 */ /* 0x001e240000000a00 */
[----:B0-----:R-:W-:-:S04]  /*3fd0*/  IADD3 R18, P1, PT, R2, 0x500, RZ ;  /* 0x0000050002127810 */ /* 0x001fc80007f3e0ff */
[----:B------:R-:W-:Y:S01]  /*3fe0*/  ISETP.GT.U32.AND P0, PT, R18, R15, PT ;  /* 0x0000000f1200720c */ /* 0x000fe20003f04070 */
[----:B------:R-:W-:-:S05]  /*3ff0*/  IMAD.X R17, RZ, RZ, R3, P1 ;  /* 0x000000ffff117224 */ /* 0x000fca00008e0603 */
[----:B------:R-:W-:-:S13]  /*4000*/  ISETP.GT.AND.EX P0, PT, R17, R12, PT, P0 ;  /* 0x0000000c1100720c */ /* 0x000fda0003f04300 */
[----:B------:R-:W-:Y:S05]  /*4010*/  @!P0 BRA `(.L_x_244) ;  /* 0xfffffff400dc8947 */ /* 0x000fea000383ffff */
[----:B------:R-:W-:Y:S05]  /*4020*/  BSYNC.RECONVERGENT B1 ;  /* 0x0000000000017941 */ /* 0x000fea0003800200 */
.L_x_231:
[----:B------:R-:W-:Y:S01]  /*4030*/  ISETP.GE.U32.AND P0, PT, R2, R15, PT ;  /* 0x0000000f0200720c */ /* 0x000fe20003f06070 */
[----:B------:R-:W-:Y:S03]  /*4040*/  BSSY.RECONVERGENT B1, `(.L_x_228) ;  /* 0x0000099000017945 */ /* 0x000fe60003800200 */
[----:B------:R-:W-:-:S13]  /*4050*/  ISETP.GE.AND.EX P0, PT, R3, R12, PT, P0 ;  /* 0x0000000c0300720c */ /* 0x000fda0003f06300 */
[----:B------:R-:W-:Y:S05]  /*4060*/  @P0 BRA `(.L_x_245) ;  /* 0x0000000800580947 */ /* 0x000fea0003800000 */
[----:B------:R-:W-:-:S05]  /*4070*/  IMAD.IADD R12, R15, 0x1, -R2 ;  /* 0x000000010f0c7824 */ /* 0x000fca00078e0a02 */
[----:B------:R-:W-:-:S13]  /*4080*/  ISETP.GE.AND P0, PT, R5, R12, PT ;  /* 0x0000000c0500720c */ /* 0x000fda0003f06270 */
[----:B------:R-:W-:Y:S05]  /*4090*/  @P0 BRA `(.L_x_245) ;  /* 0x00000008004c0947 */ /* 0x000fea0003800000 */
[----:B------:R-:W-:Y:S01]  /*40a0*/  LOP3.LUT R16, RZ, R5, RZ, 0x33, !PT ;  /* 0x00000005ff107212 */ /* 0x000fe200078e33ff */
[----:B------:R-:W-:Y:S03]  /*40b0*/  BSSY.RECONVERGENT B2, `(.L_x_246) ;  /* 0x000002d000027945 */ /* 0x000fe60003800200 */
[----:B------:R-:W-:Y:S01]  /*40c0*/  IADD3 R16, PT, PT, -R2, R15, R16 ;  /* 0x0000000f02107210 */ /* 0x000fe20007ffe110 */
[----:B------:R-:W-:-:S03]  /*40d0*/  IMAD.MOV.U32 R15, RZ, RZ, R5 ;  /* 0x000000ffff0f7224 */ /* 0x000fc600078e0005 */
[----:B------:R-:W-:-:S04]  /*40e0*/  LOP3.LUT R6, R16, 0x300, RZ, 0xc0, !PT ;  /* 0x0000030010067812 */ /* 0x000fc800078ec0ff */
[----:B------:R-:W-:-:S13]  /*40f0*/  ISETP.NE.AND P0, PT, R6, 0x300, PT ;  /* 0x000003000600780c */ /* 0x000fda0003f05270 */
[----:B------:R-:W-:Y:S05]  /*4100*/  @!P0 BRA `(.L_x_247) ;  /* 0x00000000009c8947 */ /* 0x000fea0003800000 */
[----:B------:R-:W-:Y:S01]  /*4110*/  IADD3 R18, P0, PT, R5, R2, RZ ;  /* 0x0000000205127210 */ /* 0x000fe20007f1e0ff */
[----:B------:R-:W-:Y:S01]  /*4120*/  IMAD.MOV.U32 R15, RZ, RZ, R5 ;  /* 0x000000ffff0f7224 */ /* 0x000fe200078e0005 */
[----:B------:R-:W-:Y:S02]  /*4130*/  LEA.HI R6, R16, 0x1, RZ, 0x18 ;  /* 0x0000000110067811 */ /* 0x000fe400078fc0ff */
[C---:B------:R-:W-:Y:S01]  /*4140*/  LEA R17, P1, R18.reuse, R10, 0x2 ;  /* 0x0000000a12117211 */ /* 0x040fe200078210ff */
[----:B------:R-:W-:Y:S01]  /*4150*/  IMAD.X R7, RZ, RZ, R3, P0 ;  /* 0x000000ffff077224 */ /* 0x000fe200000e0603 */
[----:B------:R-:W-:Y:S02]  /*4160*/  IADD3 R20, P0, PT, R18, R13, RZ ;  /* 0x0000000d12147210 */ /* 0x000fe40007f1e0ff */
[----:B------:R-:W-:Y:S02]  /*4170*/  LOP3.LUT R6, R6, 0x3, RZ, 0xc0, !PT ;  /* 0x0000000306067812 */ /* 0x000fe400078ec0ff */
[----:B------:R-:W-:Y:S01]  /*4180*/  LEA.HI.X R18, R18, R11, R7, 0x2, P1 ;  /* 0x0000000b12127211 */ /* 0x000fe200008f1407 */
[----:B------:R-:W-:-:S02]  /*4190*/  IMAD.X R14, R7, 0x1, R14, P0 ;  /* 0x00000001070e7824 */ /* 0x000fc400000e060e */
[----:B------:R-:W-:-:S07]  /*41a0*/  IMAD.MOV R10, RZ, RZ, -R6 ;  /* 0x000000ffff0a7224 */ /* 0x000fce00078e0a06 */
.L_x_250:
[----:B------:R-:W-:Y:S02]  /*41b0*/  IMAD.MOV.U32 R6, RZ, RZ, R17 ;  /* 0x000000ffff067224 */ /* 0x000fe400078e0011 */
[----:B------:R-:W-:-:S05]  /*41c0*/  IMAD.MOV.U32 R7, RZ, RZ, R18 ;  /* 0x000000ffff077224 */ /* 0x000fca00078e0012 */
[----:B------:R-:W2:Y:S01]  /*41d0*/  LDG.E R22, desc[UR10][R6.64] ;  /* 0x0000000a06167981 */ /* 0x000ea2000c1e1900 */
[----:B------:R-:W-:Y:S01]  /*41e0*/  VIADD R10, R10, 0x1 ;  /* 0x000000010a0a7836 */ /* 0x000fe20000000000 */
[----:B------:R-:W-:Y:S01]  /*41f0*/  BSSY.RECONVERGENT B3, `(.L_x_248) ;  /* 0x0000013000037945 */ /* 0x000fe20003800200 */
[----:B------:R-:W-:-:S03]  /*4200*/  IADD3 R17, P3, PT, R17, 0x400, RZ ;  /* 0x0000040011117810 */ /* 0x000fc60007f7e0ff */
[----:B------:R-:W-:Y:S02]  /*4210*/  ISETP.NE.AND P2, PT, R10, RZ, PT ;  /* 0x000000ff0a00720c */ /* 0x000fe40003f45270 */
[----:B--2---:R-:W-:-:S13]  /*4220*/  FSETP.GEU.AND P0, PT, R9, R22, PT ;  /* 0x000000160900720b */ /* 0x004fda0003f0e000 */
        /* <DEDUP_REMOVED lines=15> */
.L_x_249:
[----:B------:R-:W-:Y:S05]  /*4320*/  BSYNC.RECONVERGENT B3 ;  /* 0x0000000000037941 */ /* 0x000fea0003800200 */
.L_x_248:
[----:B------:R-:W-:Y:S01]  /*4330*/  IADD3 R20, P0, PT, R20, 0x100, RZ ;  /* 0x0000010014147810 */ /* 0x000fe20007f1e0ff */
[----:B------:R-:W-:Y:S02]  /*4340*/  VIADD R15, R15, 0x100 ;  /* 0x000001000f0f7836 */ /* 0x000fe40000000000 */
[----:B------:R-:W-:Y:S02]  /*4350*/  IMAD.X R18, RZ, RZ, R18, P3 ;  /* 0x000000ffff127224 */ /* 0x000fe400018e0612 */
[----:B------:R-:W-:Y:S01]  /*4360*/  IMAD.X R14, RZ, RZ, R14, P0 ;  /* 0x000000ffff0e7224 */ /* 0x000fe200000e060e */
[----:B------:R-:W-:Y:S07]  /*4370*/  @P2 BRA `(.L_x_250) ;  /* 0xfffffffc008c2947 */ /* 0x000fee000383ffff */
.L_x_247:
[----:B------:R-:W-:Y:S05]  /*4380*/  BSYNC.RECONVERGENT B2 ;  /* 0x0000000000027941 */ /* 0x000fea0003800200 */
.L_x_246:
[----:B------:R-:W-:-:S13]  /*4390*/  ISETP.GE.U32.AND P0, PT, R16, 0x300, PT ;  /* 0x000003001000780c */ /* 0x000fda0003f06070 */
[----:B------:R-:W-:Y:S05]  /*43a0*/  @!P0 BRA `(.L_x_245) ;  /* 0x0000000400888947 */ /* 0x000fea0003800000 */
[----:B------:R-:W0:Y:S01]  /*43b0*/  LDC.64 R10, c[0x0][0x380] ;  /* 0x0000e000ff0a7b82 */ /* 0x000e220000000a00 */
[----:B------:R-:W-:-:S07]  /*43c0*/  VIADD R13, R15, 0x200 ;  /* 0x000002000f0d7836 */ /* 0x000fce0000000000 */
[----:B------:R-:W1:Y:S02]  /*43d0*/  LDC.64 R6, c[0x0][0x388] ;  /* 0x0000e200ff067b82 */ /* 0x000e640000000a00 */
.L_x_259:
[----:B------:R-:W-:-:S05]  /*43e0*/  VIADD R15, R13, 0xfffffe00 ;  /* 0xfffffe000d0f7836 */ /* 0x000fca0000000000 */
[----:B------:R-:W-:-:S05]  /*43f0*/  IADD3 R21, P0, PT, R15, R2, RZ ;  /* 0x000000020f157210 */ /* 0x000fca0007f1e0ff */
[----:B------:R-:W-:Y:S01]  /*4400*/  IMAD.X R22, RZ, RZ, R3, P0 ;  /* 0x000000ffff167224 */ /* 0x000fe200000e0603 */
[----:B0-----:R-:W-:-:S04]  /*4410*/  LEA R16, P0, R21, R10, 0x2 ;  /* 0x0000000a15107211 */ /* 0x001fc800078010ff */
[----:B------:R-:W-:-:S05]  /*4420*/  LEA.HI.X R17, R21, R11, R22, 0x2, P0 ;  /* 0x0000000b15117211 */ /* 0x000fca00000f1416 */
[----:B------:R-:W2:Y:S04]  /*4430*/  LDG.E R24, desc[UR10][R16.64] ;  /* 0x0000000a10187981 */ /* 0x000ea8000c1e1900 */
[----:B------:R0:W5:Y:S04]  /*4440*/  LDG.E R18, desc[UR10][R16.64+0x400] ;  /* 0x0004000a10127981 */ /* 0x000168000c1e1900 */
        /* <DEDUP_REMOVED lines=22> */
.L_x_252:
[----:B------:R-:W-:Y:S05]  /*45b0*/  BSYNC.RECONVERGENT B2 ;  /* 0x0000000000027941 */ /* 0x000fea0003800200 */
.L_x_251:
[----:B-----5:R-:W-:Y:S01]  /*45c0*/  FSETP.GEU.AND P0, PT, R19, R18, PT ;  /* 0x000000121300720b */ /* 0x020fe20003f0e000 */
[----:B------:R-:W-:Y:S01]  /*45d0*/  BSSY.RECONVERGENT B2, `(.L_x_253) ;  /* 0x0000013000027945 */ /* 0x000fe20003800200 */
[----:B------:R-:W-:Y:S01]  /*45e0*/  IADD3 R16, P1, P2, R2, R6, R23 ;  /* 0x0000000602107210 */ /* 0x000fe20007a3e017 */
[----:B------:R-:W-:Y:S02]  /*45f0*/  VIADD R17, R13, 0x100 ;  /* 0x000001000d117836 */ /* 0x000fe40000000000 */
[----:B------:R-:W-:Y:S01]  /*4600*/  IMAD.MOV.U32 R9, RZ, RZ, R19 ;  /* 0x000000ffff097224 */ /* 0x000fe200078e0013 */
[----:B------:R-:W-:Y:S01]  /*4610*/  IADD3.X R23, PT, PT, R3, R7, RZ, P1, P2 ;  /* 0x0000000703177210 */ /* 0x000fe20000fe44ff */
[----:B------:R-:W-:Y:S02]  /*4620*/  IMAD.MOV.U32 R4, RZ, RZ, R21 ;  /* 0x000000ffff047224 */ /* 0x000fe400078e0015 */
        /* <DEDUP_REMOVED lines=13> */
.L_x_254:
[----:B------:R-:W-:Y:S05]  /*4700*/  BSYNC.RECONVERGENT B2 ;  /* 0x0000000000027941 */ /* 0x000fea0003800200 */
.L_x_253:
[----:B------:R-:W-:Y:S01]  /*4710*/  FSETP.GEU.AND P0, PT, R9, R14, PT ;  /* 0x0000000e0900720b */ /* 0x000fe20003f0e000 */
[----:B------:R-:W-:Y:S01]  /*4720*/  BSSY.RECONVERGENT B2, `(.L_x_255) ;  /* 0x0000013000027945 */ /* 0x000fe20003800200 */
[CC--:B------:R-:W-:Y:S01]  /*4730*/  IADD3 R19, P1, P4, R2.reuse, R6.reuse, R13 ;  /* 0x0000000602137210 */ /* 0x0c0fe20007c3e00d */
[----:B------:R-:W-:Y:S01]  /*4740*/  IMAD.MOV.U32 R16, RZ, RZ, R9 ;  /* 0x000000ffff107224 */ /* 0x000fe200078e0009 */
[----:B------:R-:W-:Y:S01]  /*4750*/  IADD3 R20, P2, P3, R2, R6, R17 ;  /* 0x0000000602147210 */ /* 0x000fe20007b5e011 */
        /* <DEDUP_REMOVED lines=15> */
.L_x_256:
[----:B------:R-:W-:Y:S05]  /*4850*/  BSYNC.RECONVERGENT B2 ;  /* 0x0000000000027941 */ /* 0x000fea0003800200 */
.L_x_255:
[----:B------:R-:W-:Y:S01]  /*4860*/  FSETP.GEU.AND P0, PT, R16, R15, PT ;  /* 0x0000000f1000720b */ /* 0x000fe20003f0e000 */
[----:B------:R-:W-:Y:S01]  /*4870*/  BSSY.RECONVERGENT B2, `(.L_x_257) ;  /* 0x0000011000027945 */ /* 0x000fe20003800200 */
[----:B------:R-:W-:Y:S01]  /*4880*/  IADD3.X R19, PT, PT, R3, R7, RZ, P2, P3 ;  /* 0x0000000703137210 */ /* 0x000fe200017e64ff */
        /* <DEDUP_REMOVED lines=15> */
.L_x_258:
[----:B------:R-:W-:Y:S05]  /*4980*/  BSYNC.RECONVERGENT B2 ;  /* 0x0000000000027941 */ /* 0x000fea0003800200 */
.L_x_257:
[C---:B------:R-:W-:Y:S02]  /*4990*/  VIADD R15, R13.reuse, 0x200 ;  /* 0x000002000d0f7836 */ /* 0x040fe40000000000 */
[----:B------:R-:W-:-:S03]  /*49a0*/  VIADD R13, R13, 0x400 ;  /* 0x000004000d0d7836 */ /* 0x000fc60000000000 */
[----:B------:R-:W-:-:S13]  /*49b0*/  ISETP.GE.AND P0, PT, R15, R12, PT ;  /* 0x0000000c0f00720c */ /* 0x000fda0003f06270 */
[----:B------:R-:W-:Y:S05]  /*49c0*/  @!P0 BRA `(.L_x_259) ;  /* 0xfffffff800848947 */ /* 0x000fea000383ffff */
.L_x_245:
[----:B------:R-:W-:Y:S05]  /*49d0*/  BSYNC.RECONVERGENT B1 ;  /* 0x0000000000017941 */ /* 0x000fea0003800200 */
.L_x_228:
        /* <DEDUP_REMOVED lines=22> */
.L_x_261:
[----:B------:R-:W-:Y:S05]  /*4b40*/  BSYNC.RECONVERGENT B1 ;  /* 0x0000000000017941 */ /* 0x000fea0003800200 */
.L_x_260:
        /* <DEDUP_REMOVED lines=21> */
.L_x_263:
[----:B------:R-:W-:Y:S05]  /*4ca0*/  BSYNC.RECONVERGENT B1 ;  /* 0x0000000000017941 */ /* 0x000fea0003800200 */
.L_x_262:
        /* <DEDUP_REMOVED lines=21> */
.L_x_265:
[----:B------:R-:W-:Y:S05]  /*4e00*/  BSYNC.RECONVERGENT B1 ;  /* 0x0000000000017941 */ /* 0x000fea0003800200 */
.L_x_264:
        /* <DEDUP_REMOVED lines=21> */
.L_x_267:
[----:B------:R-:W-:Y:S05]  /*4f60*/  BSYNC.RECONVERGENT B1 ;  /* 0x0000000000017941 */ /* 0x000fea0003800200 */
.L_x_266:
        /* <DEDUP_REMOVED lines=22> */
.L_x_269:
[----:B------:R-:W-:Y:S05]  /*50d0*/  BSYNC.RECONVERGENT B1 ;  /* 0x0000000000017941 */ /* 0x000fea0003800200 */
.L_x_268:
[----:B------:R-:W-:Y:S04]  /*50e0*/  BSSY.RECONVERGENT B1, `(.L_x_270) ;  /* 0x000000c000017945 */ /* 0x000fe80003800200 */
[----:B------:R-:W-:Y:S05]  /*50f0*/  @P3 BRA `(.L_x_271) ;  /* 0x0000000000283947 */ /* 0x000fea0003800000 */
[----:B------:R-:W0:Y:S01]  /*5100*/  S2R R8, SR_CgaCtaId ;  /* 0x0000000000087919 */ /* 0x000e220000008800 */
[----:B------:R-:W-:Y:S02]  /*5110*/  MOV R7, 0x400 ;  /* 0x0000040000077802 */ /* 0x000fe40000000f00 */
[----:B------:R-:W-:-:S04]  /*5120*/  SHF.R.U32.HI R6, RZ, 0x1, R5 ;  /* 0x00000001ff067819 */ /* 0x000fc80000011605 */
[----:B------:R-:W-:Y:S02]  /*5130*/  LOP3.LUT R6, R6, 0x1f0, RZ, 0xc0, !PT ;  /* 0x000001f006067812 */ /* 0x000fe400078ec0ff */
[----:B0-----:R-:W-:-:S05]  /*5140*/  LEA R7, R8, R7, 0x18 ;  /* 0x0000000708077211 */ /* 0x001fca00078ec0ff */
[----:B------:R-:W-:Y:S02]  /*5150*/  IMAD.IADD R9, R6, 0x1, R7 ;  /* 0x0000000106097824 */ /* 0x000fe400078e0207 */
[----:B------:R-:W-:Y:S02]  /*5160*/  IMAD.MOV.U32 R6, RZ, RZ, R3 ;  /* 0x000000ffff067224 */ /* 0x000fe400078e0003 */
[----:B------:R-:W-:Y:S01]  /*5170*/  IMAD.MOV.U32 R7, RZ, RZ, R2 ;  /* 0x000000ffff077224 */ /* 0x000fe200078e0002 */
[----:B------:R0:W-:Y:S04]  /*5180*/  STS [R9+0x8], R4 ;  /* 0x0000080409007388 */ /* 0x0001e80000000800 */
[----:B------:R0:W-:Y:S02]  /*5190*/  STS.64 [R9+0x10], R6 ;  /* 0x0000100609007388 */ /* 0x0001e40000000a00 */
.L_x_271:
[----:B------:R-:W-:Y:S05]  /*51a0*/  BSYNC.RECONVERGENT B1 ;  /* 0x0000000000017941 */ /* 0x000fea0003800200 */
.L_x_270:
        /* <DEDUP_REMOVED lines=24> */
[CC--:B------:R-:W-:Y:S02]  /*5330*/  @P3 ISETP.LT.U32.AND P1, PT, R3.reuse, R10.reuse, PT ;  /* 0x0000000a0300320c */ /* 0x0c0fe40003f21070 */
[CC--:B------:R-:W-:Y:S02]  /*5340*/  @P3 ISETP.GE.AND.EX P0, PT, R2.reuse, R11.reuse, PT, P0 ;  /* 0x0000000b0200320c */ /* 0x0c0fe40003f06300 */
[----:B------:R-:W-:Y:S02]  /*5350*/  @P3 ISETP.LT.AND.EX P1, PT, R2, R11, PT, P1 ;  /* 0x0000000b0200320c */ /* 0x000fe40003f21310 */
[----:B------:R-:W-:Y:S02]  /*5360*/  @P3 FSEL R12, R4, R13, !P0 ;  /* 0x0000000d040c3208 */ /* 0x000fe40004000000 */
[----:B------:R-:W-:-:S02]  /*5370*/  @P3 SEL R10, R3, R10, P1 ;  /* 0x0000000a030a3207 */ /* 0x000fc40000800000 */
[----:B------:R-:W-:-:S07]  /*5380*/  @P3 SEL R14, R2, R11, P1 ;  /* 0x0000000b020e3207 */ /* 0x000fce0000800000 */
.L_x_273:
[----:B------:R-:W-:Y:S05]  /*5390*/  BSYNC.RECONVERGENT B1 ;  /* 0x0000000000017941 */ /* 0x000fea0003800200 */
.L_x_272:
        /* <DEDUP_REMOVED lines=11> */
[-C--:B------:R-:W-:Y:S02]  /*5450*/  @P3 ISETP.LT.U32.AND P1, PT, R10, R2.reuse, PT ;  /* 0x000000020a00320c */ /* 0x080fe40003f21070 */
[CC--:B------:R-:W-:Y:S02]  /*5460*/  @P3 ISETP.GE.AND.EX P0, PT, R14.reuse, R3.reuse, PT, P0 ;  /* 0x000000030e00320c */ /* 0x0c0fe40003f06300 */
[----:B------:R-:W-:Y:S02]  /*5470*/  @P3 ISETP.LT.AND.EX P1, PT, R14, R3, PT, P1 ;  /* 0x000000030e00320c */ /* 0x000fe40003f21310 */
[----:B------:R-:W-:Y:S02]  /*5480*/  @P3 FSEL R4, R12, R15, !P0 ;  /* 0x0000000f0c043208 */ /* 0x000fe40004000000 */
[----:B------:R-:W-:-:S02]  /*5490*/  @P3 SEL R11, R10, R2, P1 ;  /* 0x000000020a0b3207 */ /* 0x000fc40000800000 */
[----:B------:R-:W-:-:S07]  /*54a0*/  @P3 SEL R3, R14, R3, P1 ;  /* 0x000000030e033207 */ /* 0x000fce0000800000 */
.L_x_275:
[----:B------:R-:W-:Y:S05]  /*54b0*/  BSYNC.RECONVERGENT B1 ;  /* 0x0000000000017941 */ /* 0x000fea0003800200 */
.L_x_274:
        /* <DEDUP_REMOVED lines=18> */
.L_x_277:
[----:B------:R-:W-:Y:S05]  /*55e0*/  BSYNC.RECONVERGENT B1 ;  /* 0x0000000000017941 */ /* 0x000fea0003800200 */
.L_x_276:
        /* <DEDUP_REMOVED lines=18> */
.L_x_279:
[----:B------:R-:W-:Y:S05]  /*5710*/  BSYNC.RECONVERGENT B1 ;  /* 0x0000000000017941 */ /* 0x000fea0003800200 */
.L_x_278:
        /* <DEDUP_REMOVED lines=18> */
.L_x_281:
[----:B------:R-:W-:Y:S05]  /*5840*/  BSYNC.RECONVERGENT B1 ;  /* 0x0000000000017941 */ /* 0x000fea0003800200 */
.L_x_280:
        /* <DEDUP_REMOVED lines=18> */
.L_x_283:
[----:B------:R-:W-:Y:S05]  /*5970*/  BSYNC.RECONVERGENT B1 ;  /* 0x0000000000017941 */ /* 0x000fea0003800200 */
.L_x_282:
        /* <DEDUP_REMOVED lines=17> */
.L_x_187:
[----:B------:R-:W-:Y:S05]  /*5a90*/  BSYNC.RECONVERGENT B0 ;  /* 0x0000000000007941 */ /* 0x000fea0003800200 */
.L_x_154:
[----:B------:R-:W-:Y:S05]  /*5aa0*/  @P2 EXIT ;  /* 0x000000000000294d */ /* 0x000fea0003800000 */
[----:B0-----:R-:W0:Y:S01]  /*5ab0*/  LDC.64 R6, c[0x0][0x390] ;  /* 0x0000e400ff067b82 */ /* 0x001e220000000a00 */
[----:B------:R-:W-:-:S04]  /*5ac0*/  LOP3.LUT R3, R3, R2, RZ, 0x3c, !PT ;  /* 0x0000000203037212 */ /* 0x000fc800078e3cff */
[----:B------:R-:W-:-:S04]  /*5ad0*/  LOP3.LUT R2, R3, R2, RZ, 0x3c, !PT ;  /* 0x0000000203027212 */ /* 0x000fc800078e3cff */
[----:B------:R-:W-:Y:S01]  /*5ae0*/  LOP3.LUT R3, R3, R2, RZ, 0x3c, !PT ;  /* 0x0000000203037212 */ /* 0x000fe200078e3cff */
[----:B0-----:R-:W-:-:S05]  /*5af0*/  IMAD.WIDE.U32 R6, R0, 0x10, R6 ;  /* 0x0000001000067825 */ /* 0x001fca00078e0006 */
[----:B------:R-:W-:Y:S04]  /*5b00*/  STG.E.64 desc[UR10][R6.64+0x8], R2 ;  /* 0x0000080206007986 */ /* 0x000fe8000c101b0a */
[----:B------:R-:W-:Y:S01]  /*5b10*/  STG.E desc[UR10][R6.64], R4 ;  /* 0x0000000406007986 */ /* 0x000fe2000c10190a */
[----:B------:R-:W-:Y:S05]  /*5b20*/  EXIT ;  /* 0x000000000000794d */ /* 0x000fea0003800000 */
.L_x_284:
        /* <DEDUP_REMOVED lines=13> */
.L_x_812:


//--------------------- .text._ZN6thrust24THRUST_300001_SM_1000_NS8cuda_cub4core6detail13_kernel_agentINS1_8__reduce11ReduceAgentINS0_12zip_iteratorIN4cuda3std3__45tupleIJNS0_6detail15normal_iteratorINS0_10device_ptrIfEEEENS0_17counting_iteratorIlNS0_11use_defaultESI_SI_EEEEEEEPNSB_IJflEEESM_lNS1_9__extrema9arg_min_fIflNSA_4lessIfEEEEEEJSL_SN_lSS_EEEvDpT0_ --------------------------
	.section	.text._ZN6thrust24THRUST_300001_SM_1000_NS8cuda_cub4core6detail13_kernel_agentINS1_8__reduce11ReduceAgentINS0_12zip_iteratorIN4cuda3std3__45tupleIJNS0_6detail15normal_iteratorINS0_10device_ptrIfEEEENS0_17counting_iteratorIlNS0_11use_defaultESI_SI_EEEEEEEPNSB_IJflEEESM_lNS1_9__extrema9arg_min_fIflNSA_4lessIfEEEEEEJSL_SN_lSS_EEEvDpT0_,"ax",@progbits
	.align	128
        .global         _ZN6thrust24THRUST_300001_SM_1000_NS8cuda_cub4core6detail13_kernel_agentINS1_8__reduce11ReduceAgentINS0_12zip_iteratorIN4cuda3std3__45tupleIJNS0_6detail15normal_iteratorINS0_10device_ptrIfEEEENS0_17counting_iteratorIlNS0_11use_defaultESI_SI_EEEEEEEPNSB_IJflEEESM_lNS1_9__extrema9arg_min_fIflNSA_4lessIfEEEEEEJSL_SN_lSS_EEEvDpT0_
        .type           _ZN6thrust24THRUST_300001_SM_1000_NS8cuda_cub4core6detail13_kernel_agentINS1_8__reduce11ReduceAgentINS0_12zip_iteratorIN4cuda3std3__45tupleIJNS0_6detail15normal_iteratorINS0_10device_ptrIfEEEENS0_17counting_iteratorIlNS0_11use_defaultESI_SI_EEEEEEEPNSB_IJflEEESM_lNS1_9__extrema9arg_min_fIflNSA_4lessIfEEEEEEJSL_SN_lSS_EEEvDpT0_,@function
        .size           _ZN6thrust24THRUST_300001_SM_1000_NS8cuda_cub4core6detail13_kernel_agentINS1_8__reduce11ReduceAgentINS0_12zip_iteratorIN4cuda3std3__45tupleIJNS0_6detail15normal_iteratorINS0_10device_ptrIfEEEENS0_17counting_iteratorIlNS0_11use_defaultESI_SI_EEEEEEEPNSB_IJflEEESM_lNS1_9__extrema9arg_min_fIflNSA_4lessIfEEEEEEJSL_SN_lSS_EEEvDpT0_,(.L_x_813 - _ZN6thrust24THRUST_300001_SM_1000_NS8cuda_cub4core6detail13_kernel_agentINS1_8__reduce11ReduceAgentINS0_12zip_iteratorIN4cuda3std3__45tupleIJNS0_6detail15normal_iteratorINS0_10device_ptrIfEEEENS0_17counting_iteratorIlNS0_11use_defaultESI_SI_EEEEEEEPNSB_IJflEEESM_lNS1_9__extrema9arg_min_fIflNSA_4lessIfEEEEEEJSL_SN_lSS_EEEvDpT0_)
        .other          _ZN6thrust24THRUST_300001_SM_1000_NS8cuda_cub4core6detail13_kernel_agentINS1_8__reduce11ReduceAgentINS0_12zip_iteratorIN4cuda3std3__45tupleIJNS0_6detail15normal_iteratorINS0_10device_ptrIfEEEENS0_17counting_iteratorIlNS0_11use_defaultESI_SI_EEEEEEEPNSB_IJflEEESM_lNS1_9__extrema9arg_min_fIflNSA_4lessIfEEEEEEJSL_SN_lSS_EEEvDpT0_,@"STO_CUDA_ENTRY STV_DEFAULT"
_ZN6thrust24THRUST_300001_SM_1000_NS8cuda_cub4core6detail13_kernel_agentINS1_8__reduce11ReduceAgentINS0_12zip_iteratorIN4cuda3std3__45tupleIJNS0_6detail15normal_iteratorINS0_10device_ptrIfEEEENS0_17counting_iteratorIlNS0_11use_defaultESI_SI_EEEEEEEPNSB_IJflEEESM_lNS1_9__extrema9arg_min_fIflNSA_4lessIfEEEEEEJSL_SN_lSS_EEEvDpT0_:
.text._ZN6thrust24THRUST_300001_SM_1000_NS8cuda_cub4core6detail13_kernel_agentINS1_8__reduce11ReduceAgentINS0_12zip_iteratorIN4cuda3std3__45tupleIJNS0_6detail15normal_iteratorINS0_10device_ptrIfEEEENS0_17counting_iteratorIlNS0_11use_defaultESI_SI_EEEEEEEPNSB_IJflEEESM_lNS1_9__extrema9arg_min_fIflNSA_4lessIfEEEEEEJSL_SN_lSS_EEEvDpT0_:
[----:B------:R-:W-:Y:S01]  /*0000*/  LDC R1, c[0x0][0x37c] ;  /* 0x0000df00ff017b82 */ /* 0x000fe20000000800 */
[----:B------:R-:W0:Y:S02]  /*0010*/  LDCU.64 UR4, c[0x0][0x398] ;  /* 0x00007300ff0477ac */ /* 0x000e240008000a00 */
[----:B0-----:R-:W-:-:S04]  /*0020*/  ISETP.NE.U32.AND P0, PT, RZ, UR4, PT ;  /* 0x00000004ff007c0c */ /* 0x001fc8000bf05070 */
[----:B------:R-:W-:-:S13]  /*0030*/  ISETP.NE.AND.EX P0, PT, RZ, UR5, PT, P0 ;  /* 0x00000005ff007c0c */ /* 0x000fda000bf05300 */
[----:B------:R-:W-:Y:S05]  /*0040*/  @!P0 EXIT ;  /* 0x000000000000894d */ /* 0x000fea0003800000 */
[----:B------:R-:W-:Y:S01]  /*0050*/  UISETP.GT.U32.AND UP0, UPT, UR4, 0x4ff, UPT ;  /* 0x000004ff0400788c */ /* 0x000fe2000bf04070 */
[----:B------:R-:W-:Y:S01]  /*0060*/  BSSY.RECONVERGENT B0, `(.L_x_285) ;  /* 0x0000558000007945 */ /* 0x000fe20003800200 */
[----:B------:R-:W0:Y:S02]  /*0070*/  LDCU.64 UR8, c[0x0][0x358] ;  /* 0x00006b00ff0877ac */ /* 0x000e240008000a00 */
[----:B------:R-:W-:-:S09]  /*0080*/  UISETP.GT.AND.EX UP0, UPT, UR5, URZ, UPT, UP0 ;  /* 0x000000ff0500728c */ /* 0x000fd2000bf04300 */
        /* <DEDUP_REMOVED lines=9> */
[----:B------:R-:W1:Y:S01]  /*0120*/  LDC.64 R4, c[0x0][0x380] ;  /* 0x0000e000ff047b82 */ /* 0x000e620000000a00 */
[----:B------:R-:W2:Y:S01]  /*0130*/  LDCU.64 UR6, c[0x0][0x388] ;  /* 0x00007100ff0677ac */ /* 0x000ea20008000a00 */
[----:B-1----:R-:W-:-:S06]  /*0140*/  IMAD.WIDE.U32 R4, R0, 0x4, R4 ;  /* 0x0000000400047825 */ /* 0x002fcc00078e0004 */
[----:B0-----:R1:W5:Y:S01]  /*0150*/  LDG.E R4, desc[UR8][R4.64] ;  /* 0x0000000804047981 */ /* 0x001362000c1e1900 */
[C---:B--2---:R-:W-:Y:S01]  /*0160*/  IADD3 R3, P0, PT, R0.reuse, UR6, RZ ;  /* 0x0000000600037c10 */ /* 0x044fe2000ff1e0ff */
[----:B------:R-:W-:-:S04]  /*0170*/  VIADD R11, R0, 0x100 ;  /* 0x00000100000b7836 */ /* 0x000fc80000000000 */
[----:B------:R-:W-:-:S08]  /*0180*/  IMAD.X R2, RZ, RZ, UR7, P0 ;  /* 0x00000007ff027e24 */ /* 0x000fd000080e06ff */
.L_x_288:
[----:B0-----:R-:W-:Y:S05]  /*0190*/  BSYNC.RECONVERGENT B1 ;  /* 0x0000000000017941 */ /* 0x001fea0003800200 */
.L_x_287:
        /* <DEDUP_REMOVED lines=10> */
[----:B------:R-:W1:Y:S01]  /*0240*/  LDCU.64 UR6, c[0x0][0x388] ;  /* 0x00007100ff0677ac */ /* 0x000e620008000a00 */
[----:B------:R-:W-:-:S04]  /*0250*/  LEA.HI R5, R14, 0x1, RZ, 0x18 ;  /* 0x000000010e057811 */ /* 0x000fc800078fc0ff */
[----:B------:R-:W-:-:S05]  /*0260*/  LOP3.LUT R5, R5, 0x3, RZ, 0xc0, !PT ;  /* 0x0000000305057812 */ /* 0x000fca00078ec0ff */
[----:B------:R-:W-:Y:S01]  /*0270*/  IMAD.MOV R5, RZ, RZ, -R5 ;  /* 0x000000ffff057224 */ /* 0x000fe200078e0a05 */
[C---:B-1----:R-:W-:Y:S01]  /*0280*/  IADD3 R12, P0, PT, R11.reuse, UR6, RZ ;  /* 0x000000060b0c7c10 */ /* 0x042fe2000ff1e0ff */
[----:B0-----:R-:W-:-:S04]  /*0290*/  IMAD.WIDE.U32 R6, R11, 0x4, R6 ;  /* 0x000000040b067825 */ /* 0x001fc800078e0006 */
[----:B------:R-:W-:Y:S02]  /*02a0*/  IMAD.MOV.U32 R9, RZ, RZ, R6 ;  /* 0x000000ffff097224 */ /* 0x000fe400078e0006 */
[----:B------:R-:W-:Y:S02]  /*02b0*/  IMAD.MOV.U32 R10, RZ, RZ, R7 ;  /* 0x000000ffff0a7224 */ /* 0x000fe400078e0007 */
[----:B------:R-:W-:-:S07]  /*02c0*/  IMAD.X R13, RZ, RZ, UR7, P0 ;  /* 0x00000007ff0d7e24 */ /* 0x000fce00080e06ff */
.L_x_295:
        /* <DEDUP_REMOVED lines=17> */
[CC--:B------:R-:W-:Y:S02]  /*03e0*/  @P4 ISETP.LT.U32.AND P0, PT, R7.reuse, R12.reuse, PT ;  /* 0x0000000c0700420c */ /* 0x0c0fe40003f01070 */
[CC--:B------:R-:W-:Y:S02]  /*03f0*/  @P4 ISETP.GE.AND.EX P1, PT, R8.reuse, R13.reuse, PT, P1 ;  /* 0x0000000d0800420c */ /* 0x0c0fe40003f26310 */
[----:B------:R-:W-:Y:S02]  /*0400*/  @P4 ISETP.LT.AND.EX P0, PT, R8, R13, PT, P0 ;  /* 0x0000000d0800420c */ /* 0x000fe40003f01300 */
[----:B------:R-:W-:Y:S02]  /*0410*/  @P4 FSEL R4, R6, R15, !P1 ;  /* 0x0000000f06044208 */ /* 0x000fe40004800000 */
[----:B------:R-:W-:-:S02]  /*0420*/  @P4 SEL R3, R7, R12, P0 ;  /* 0x0000000c07034207 */ /* 0x000fc40000000000 */
[----:B------:R-:W-:-:S07]  /*0430*/  @P4 SEL R2, R8, R13, P0 ;  /* 0x0000000d08024207 */ /* 0x000fce0000000000 */
.L_x_294:
[----:B------:R-:W-:Y:S05]  /*0440*/  BSYNC.RECONVERGENT B3 ;  /* 0x0000000000037941 */ /* 0x000fea0003800200 */
.L_x_293:
[----:B------:R-:W-:Y:S01]  /*0450*/  IADD3 R12, P0, PT, R12, 0x100, RZ ;  /* 0x000001000c0c7810 */ /* 0x000fe20007f1e0ff */
[----:B------:R-:W-:Y:S02]  /*0460*/  VIADD R11, R11, 0x100 ;  /* 0x000001000b0b7836 */ /* 0x000fe40000000000 */
[----:B------:R-:W-:Y:S02]  /*0470*/  IMAD.X R10, RZ, RZ, R10, P3 ;  /* 0x000000ffff0a7224 */ /* 0x000fe400018e060a */
[----:B------:R-:W-:Y:S01]  /*0480*/  IMAD.X R13, RZ, RZ, R13, P0 ;  /* 0x000000ffff0d7224 */ /* 0x000fe200000e060d */
[----:B------:R-:W-:Y:S07]  /*0490*/  @P2 BRA `(.L_x_295) ;  /* 0xfffffffc008c2947 */ /* 0x000fee000383ffff */
.L_x_292:
[----:B------:R-:W-:Y:S05]  /*04a0*/  BSYNC.RECONVERGENT B2 ;  /* 0x0000000000027941 */ /* 0x000fea0003800200 */
.L_x_291:
[----:B------:R-:W-:-:S13]  /*04b0*/  ISETP.GE.U32.AND P0, PT, R14, 0x300, PT ;  /* 0x000003000e00780c */ /* 0x000fda0003f06070 */
[----:B------:R-:W-:Y:S05]  /*04c0*/  @!P0 BRA `(.L_x_290) ;  /* 0x00000004007c8947 */ /* 0x000fea0003800000 */
[----:B------:R-:W0:Y:S01]  /*04d0*/  LDC.64 R8, c[0x0][0x380] ;  /* 0x0000e000ff087b82 */ /* 0x000e220000000a00 */
[----:B------:R-:W-:-:S07]  /*04e0*/  VIADD R10, R11, 0x200 ;  /* 0x000002000b0a7836 */ /* 0x000fce0000000000 */
[----:B------:R-:W1:Y:S02]  /*04f0*/  LDC.64 R6, c[0x0][0x388] ;  /* 0x0000e200ff067b82 */ /* 0x000e640000000a00 */
.L_x_304:
[----:B------:R-:W-:-:S04]  /*0500*/  VIADD R15, R10, 0xfffffe00 ;  /* 0xfffffe000a0f7836 */ /* 0x000fc80000000000 */
[----:B0-----:R-:W-:-:S05]  /*0510*/  IMAD.WIDE R12, R15, 0x4, R8 ;  /* 0x000000040f0c7825 */ /* 0x001fca00078e0208 */
[----:B------:R-:W2:Y:S04]  /*0520*/  LDG.E R19, desc[UR8][R12.64] ;  /* 0x000000080c137981 */ /* 0x000ea8000c1e1900 */
[----:B-----5:R0:W5:Y:S04]  /*0530*/  LDG.E R21, desc[UR8][R12.64+0x400] ;  /* 0x000400080c157981 */ /* 0x020168000c1e1900 */
[----:B------:R0:W5:Y:S04]  /*0540*/  LDG.E R5, desc[UR8][R12.64+0x800] ;  /* 0x000800080c057981 */ /* 0x000168000c1e1900 */
[----:B------:R0:W5:Y:S01]  /*0550*/  LDG.E R11, desc[UR8][R12.64+0xc00] ;  /* 0x000c00080c0b7981 */ /* 0x000162000c1e1900 */
[----:B-1----:R-:W-:Y:S01]  /*0560*/  IADD3 R20, P1, PT, R15, R6, RZ ;  /* 0x000000060f147210 */ /* 0x002fe20007f3e0ff */
[----:B------:R-:W-:Y:S01]  /*0570*/  BSSY.RECONVERGENT B2, `(.L_x_296) ;  /* 0x0000013000027945 */ /* 0x000fe20003800200 */
[----:B------:R-:W-:-:S02]  /*0580*/  IMAD.MOV.U32 R17, RZ, RZ, R3 ;  /* 0x000000ffff117224 */ /* 0x000fc400078e0003 */
[----:B------:R-:W-:Y:S01]  /*0590*/  IMAD.MOV.U32 R18, RZ, RZ, R2 ;  /* 0x000000ffff127224 */ /* 0x000fe200078e0002 */
[----:B------:R-:W-:Y:S01]  /*05a0*/  LEA.HI.X.SX32 R15, R15, R7, 0x1, P1 ;  /* 0x000000070f0f7211 */ /* 0x000fe200008f0eff */
[----:B------:R-:W-:Y:S02]  /*05b0*/  IMAD.MOV.U32 R14, RZ, RZ, R4 ;  /* 0x000000ffff0e7224 */ /* 0x000fe400078e0004 */
[----:B------:R-:W-:Y:S01]  /*05c0*/  VIADD R16, R10, 0xffffff00 ;  /* 0xffffff000a107836 */ /* 0x000fe20000000000 */
[----:B--2---:R-:W-:-:S13]  /*05d0*/  FSETP.GEU.AND P0, PT, R4, R19, PT ;  /* 0x000000130400720b */ /* 0x004fda0003f0e000 */
[----:B0-----:R-:W-:Y:S05]  /*05e0*/  @!P0 BRA `(.L_x_297) ;  /* 0x00000000002c8947 */ /* 0x001fea0003800000 */
        /* <DEDUP_REMOVED lines=11> */
.L_x_297:
[----:B------:R-:W-:Y:S05]  /*06a0*/  BSYNC.RECONVERGENT B2 ;  /* 0x0000000000027941 */ /* 0x000fea0003800200 */
.L_x_296:
[----:B-----5:R-:W-:Y:S01]  /*06b0*/  FSETP.GEU.AND P0, PT, R14, R21, PT ;  /* 0x000000150e00720b */ /* 0x020fe20003f0e000 */
[----:B------:R-:W-:Y:S01]  /*06c0*/  BSSY.RECONVERGENT B2, `(.L_x_298) ;  /* 0x0000013000027945 */ /* 0x000fe20003800200 */
[----:B------:R-:W-:Y:S01]  /*06d0*/  IADD3 R12, P1, PT, R16, R6, RZ ;  /* 0x00000006100c7210 */ /* 0x000fe20007f3e0ff */
[----:B------:R-:W-:Y:S02]  /*06e0*/  VIADD R3, R10, 0x100 ;  /* 0x000001000a037836 */ /* 0x000fe40000000000 */
[----:B------:R-:W-:Y:S01]  /*06f0*/  IMAD.MOV.U32 R4, RZ, RZ, R17 ;  /* 0x000000ffff047224 */ /* 0x000fe200078e0011 */
[----:B------:R-:W-:Y:S01]  /*0700*/  LEA.HI.X.SX32 R13, R16, R7, 0x1, P1 ;  /* 0x00000007100d7211 */ /* 0x000fe200008f0eff */
        /* <DEDUP_REMOVED lines=14> */
.L_x_299:
[----:B------:R-:W-:Y:S05]  /*07f0*/  BSYNC.RECONVERGENT B2 ;  /* 0x0000000000027941 */ /* 0x000fea0003800200 */
.L_x_298:
[----:B------:R-:W-:Y:S01]  /*0800*/  FSETP.GEU.AND P0, PT, R2, R5, PT ;  /* 0x000000050200720b */ /* 0x000fe20003f0e000 */
[----:B------:R-:W-:Y:S01]  /*0810*/  BSSY.RECONVERGENT B2, `(.L_x_300) ;  /* 0x0000013000027945 */ /* 0x000fe20003800200 */
[CC--:B------:R-:W-:Y:S01]  /*0820*/  IADD3 R17, P1, PT, R10.reuse, R6.reuse, RZ ;  /* 0x000000060a117210 */ /* 0x0c0fe20007f3e0ff */
[----:B------:R-:W-:Y:S01]  /*0830*/  IMAD.MOV.U32 R13, RZ, RZ, R4 ;  /* 0x000000ffff0d7224 */ /* 0x000fe200078e0004 */
[----:B------:R-:W-:Y:S01]  /*0840*/  IADD3 R18, P2, PT, R3, R6, RZ ;  /* 0x0000000603127210 */ /* 0x000fe20007f5e0ff */
[----:B------:R-:W-:Y:S01]  /*0850*/  IMAD.MOV.U32 R14, RZ, RZ, R15 ;  /* 0x000000ffff0e7224 */ /* 0x000fe200078e000f */
[----:B------:R-:W-:Y:S01]  /*0860*/  LEA.HI.X.SX32 R16, R10, R7, 0x1, P1 ;  /* 0x000000070a107211 */ /* 0x000fe200008f0eff */
        /* <DEDUP_REMOVED lines=13> */
.L_x_301:
[----:B------:R-:W-:Y:S05]  /*0940*/  BSYNC.RECONVERGENT B2 ;  /* 0x0000000000027941 */ /* 0x000fea0003800200 */
.L_x_300:
[----:B------:R-:W-:Y:S01]  /*0950*/  FSETP.GEU.AND P0, PT, R12, R11, PT ;  /* 0x0000000b0c00720b */ /* 0x000fe20003f0e000 */
[----:B------:R-:W-:Y:S01]  /*0960*/  BSSY.RECONVERGENT B2, `(.L_x_302) ;  /* 0x0000011000027945 */ /* 0x000fe20003800200 */
[----:B------:R-:W-:Y:S01]  /*0970*/  LEA.HI.X.SX32 R5, R3, R7, 0x1, P2 ;  /* 0x0000000703057211 */ /* 0x000fe200010f0eff */
        /* <DEDUP_REMOVED lines=15> */
.L_x_303:
[----:B------:R-:W-:Y:S05]  /*0a70*/  BSYNC.RECONVERGENT B2 ;  /* 0x0000000000027941 */ /* 0x000fea0003800200 */
.L_x_302:
[C---:B------:R-:W-:Y:S02]  /*0a80*/  VIADD R5, R10.reuse, 0x200 ;  /* 0x000002000a057836 */ /* 0x040fe40000000000 */
[----:B------:R-:W-:-:S03]  /*0a90*/  VIADD R10, R10, 0x400 ;  /* 0x000004000a0a7836 */ /* 0x000fc60000000000 */
[----:B------:R-:W-:-:S13]  /*0aa0*/  ISETP.GE.AND P0, PT, R5, UR5, PT ;  /* 0x0000000505007c0c */ /* 0x000fda000bf06270 */
[----:B------:R-:W-:Y:S05]  /*0ab0*/  @!P0 BRA `(.L_x_304) ;  /* 0xfffffff800908947 */ /* 0x000fea000383ffff */
.L_x_290:
[----:B------:R-:W-:Y:S05]  /*0ac0*/  BSYNC.RECONVERGENT B1 ;  /* 0x0000000000017941 */ /* 0x000fea0003800200 */
.L_x_289:
[----:B------:R-:W0:Y:S02]  /*0ad0*/  LDCU UR4, c[0x0][0x398] ;  /* 0x00007300ff0477ac */ /* 0x000e240008000800 */
[----:B0-----:R-:W-:-:S09]  /*0ae0*/  UISETP.GE.AND UP0, UPT, UR4, 0x100, UPT ;  /* 0x000001000400788c */ /* 0x001fd2000bf06270 */
[----:B------:R-:W-:Y:S05]  /*0af0*/  BRA.U !UP0, `(.L_x_305) ;  /* 0x00000011083c7547 */ /* 0x000fea000b800000 */
[----:B------:R-:W0:Y:S01]  /*0b00*/  S2R R12, SR_LANEID ;  /* 0x00000000000c7919 */ /* 0x000e220000000000 */
[----:B------:R-:W-:Y:S01]  /*0b10*/  BSSY.RECONVERGENT B1, `(.L_x_306) ;  /* 0x0000015000017945 */ /* 0x000fe20003800200 */
[----:B------:R-:W-:Y:S01]  /*0b20*/  IMAD.MOV.U32 R8, RZ, RZ, R3 ;  /* 0x000000ffff087224 */ /* 0x000fe200078e0003 */
[----:B-----5:R-:W2:Y:S01]  /*0b30*/  SHFL.DOWN PT, R7, R4, 0x1, 0x1f ;  /* 0x08201f0004077f89 */ /* 0x020ea200000e0000 */
[----:B------:R-:W-:Y:S02]  /*0b40*/  IMAD.MOV.U32 R9, RZ, RZ, R2 ;  /* 0x000000ffff097224 */ /* 0x000fe400078e0002 */
[----:B-1----:R-:W-:Y:S01]  /*0b50*/  IMAD.MOV.U32 R5, RZ, RZ, R4 ;  /* 0x000000ffff057224 */ /* 0x002fe200078e0004 */
[----:B------:R1:W3:Y:S04]  /*0b60*/  SHFL.DOWN PT, R6, R3, 0x1, 0x1f ;  /* 0x08201f0003067f89 */ /* 0x0002e800000e0000 */
[----:B------:R1:W4:Y:S01]  /*0b70*/  SHFL.DOWN PT, R11, R2, 0x1, 0x1f ;  /* 0x08201f00020b7f89 */ /* 0x00032200000e0000 */
[----:B--2---:R-:W-:-:S04]  /*0b80*/  FSETP.GEU.AND P0, PT, R4, R7, PT ;  /* 0x000000070400720b */ /* 0x004fc80003f0e000 */
[----:B0-----:R-:W-:-:S13]  /*0b90*/  ISETP.GT.OR P0, PT, R12, 0x1e, !P0 ;  /* 0x0000001e0c00780c */ /* 0x001fda0004704670 */
[----:B-1-34-:R-:W-:Y:S05]  /*0ba0*/  @P0 BRA `(.L_x_307) ;  /* 0x00000000002c0947 */ /* 0x01afea0003800000 */
        /* <DEDUP_REMOVED lines=11> */
.L_x_307:
[----:B------:R-:W-:Y:S05]  /*0c60*/  BSYNC.RECONVERGENT B1 ;  /* 0x0000000000017941 */ /* 0x000fea0003800200 */
.L_x_306:
        /* <DEDUP_REMOVED lines=21> */
.L_x_309:
[----:B------:R-:W-:Y:S05]  /*0dc0*/  BSYNC.RECONVERGENT B1 ;  /* 0x0000000000017941 */ /* 0x000fea0003800200 */
.L_x_308:
        /* <DEDUP_REMOVED lines=21> */
.L_x_311:
[----:B------:R-:W-:Y:S05]  /*0f20*/  BSYNC.RECONVERGENT B1 ;  /* 0x0000000000017941 */ /* 0x000fea0003800200 */
.L_x_310:
        /* <DEDUP_REMOVED lines=21> */
.L_x_313:
[----:B------:R-:W-:Y:S05]  /*1080*/  BSYNC.RECONVERGENT B1 ;  /* 0x0000000000017941 */ /* 0x000fea0003800200 */
.L_x_312:
        /* <DEDUP_REMOVED lines=22> */
.L_x_315:
[----:B------:R-:W-:Y:S05]  /*11f0*/  BSYNC.RECONVERGENT B1 ;  /* 0x0000000000017941 */ /* 0x000fea0003800200 */
.L_x_314:
        /* <DEDUP_REMOVED lines=12> */
.L_x_317:
[----:B------:R-:W-:Y:S05]  /*12c0*/  BSYNC.RECONVERGENT B1 ;  /* 0x0000000000017941 */ /* 0x000fea0003800200 */
.L_x_316:
        /* <DEDUP_REMOVED lines=31> */
.L_x_320:
[----:B------:R-:W-:Y:S05]  /*14c0*/  BSYNC.RECONVERGENT B1 ;  /* 0x0000000000017941 */ /* 0x000fea0003800200 */
.L_x_319:
        /* <DEDUP_REMOVED lines=18> */
.L_x_322:
[----:B------:R-:W-:Y:S05]  /*15f0*/  BSYNC.RECONVERGENT B1 ;  /* 0x0000000000017941 */ /* 0x000fea0003800200 */
.L_x_321:
        /* <DEDUP_REMOVED lines=18> */
.L_x_324:
[----:B------:R-:W-:Y:S05]  /*1720*/  BSYNC.RECONVERGENT B1 ;  /* 0x0000000000017941 */ /* 0x000fea0003800200 */
.L_x_323:
        /* <DEDUP_REMOVED lines=18> */
.L_x_326:
[----:B------:R-:W-:Y:S05]  /*1850*/  BSYNC.RECONVERGENT B1 ;  /* 0x0000000000017941 */ /* 0x000fea0003800200 */
.L_x_325:
        /* <DEDUP_REMOVED lines=18> */
.L_x_328:
[----:B------:R-:W-:Y:S05]  /*1980*/  BSYNC.RECONVERGENT B1 ;  /* 0x0000000000017941 */ /* 0x000fea0003800200 */
.L_x_327:
        /* <DEDUP_REMOVED lines=18> */
.L_x_330:
[----:B------:R-:W-:Y:S05]  /*1ab0*/  BSYNC.RECONVERGENT B1 ;  /* 0x0000000000017941 */ /* 0x000fea0003800200 */
.L_x_329:
        /* <DEDUP_REMOVED lines=19> */
.L_x_305:
[----:B-1----:R-:W-:Y:S01]  /*1bf0*/  LOP3.LUT R5, R0, 0x3e0, RZ, 0xc0, !PT ;  /* 0x000003e000057812 */ /* 0x002fe200078ec0ff */
[----:B------:R-:W-:Y:S01]  /*1c00*/  BSSY.RECONVERGENT B1, `(.L_x_331) ;  /* 0x000001b000017945 */ /* 0x000fe20003800200 */
[----:B-----5:R-:W-:Y:S02]  /*1c10*/  IMAD.MOV.U32 R7, RZ, RZ, R4 ;  /* 0x000000ffff077224 */ /* 0x020fe400078e0004 */
[----:B------:R-:W-:Y:S02]  /*1c20*/  IMAD.MOV.U32 R13, RZ, RZ, R3 ;  /* 0x000000ffff0d7224 */ /* 0x000fe400078e0003 */
[----:B------:R-:W-:Y:S01]  /*1c30*/  VIADD R6, R5, 0x20 ;  /* 0x0000002005067836 */ /* 0x000fe20000000000 */
[----:B------:R-:W-:Y:S01]  /*1c40*/  LOP3.LUT R5, RZ, R5, RZ, 0x33, !PT ;  /* 0x00000005ff057212 */ /* 0x000fe200078e33ff */
[----:B------:R-:W-:-:S03]  /*1c50*/  IMAD.MOV.U32 R15, RZ, RZ, R2 ;  /* 0x000000ffff0f7224 */ /* 0x000fc600078e0002 */
[----:B------:R-:W-:Y:S01]  /*1c60*/  ISETP.GT.AND P0, PT, R6, UR4, PT ;  /* 0x0000000406007c0c */ /* 0x000fe2000bf04270 */
[----:B------:R-:W-:-:S05]  /*1c70*/  VIADD R5, R5, UR4 ;  /* 0x0000000405057c36 */ /* 0x000fca0008000000 */
        /* <DEDUP_REMOVED lines=19> */
.L_x_332:
[----:B------:R-:W-:Y:S05]  /*1db0*/  BSYNC.RECONVERGENT B1 ;  /* 0x0000000000017941 */ /* 0x000fea0003800200 */
.L_x_331:
        /* <DEDUP_REMOVED lines=22> */
.L_x_334:
[----:B------:R-:W-:Y:S05]  /*1f20*/  BSYNC.RECONVERGENT B1 ;  /* 0x0000000000017941 */ /* 0x000fea0003800200 */
.L_x_333:
        /* <DEDUP_REMOVED lines=22> */
.L_x_336:
[----:B------:R-:W-:Y:S05]  /*2090*/  BSYNC.RECONVERGENT B1 ;  /* 0x0000000000017941 */ /* 0x000fea0003800200 */
.L_x_335:
        /* <DEDUP_REMOVED lines=22> */
.L_x_338:
[----:B------:R-:W-:Y:S05]  /*2200*/  BSYNC.RECONVERGENT B1 ;  /* 0x0000000000017941 */ /* 0x000fea0003800200 */
.L_x_337:
        /* <DEDUP_REMOVED lines=23> */
.L_x_340:
[----:B------:R-:W-:Y:S05]  /*2380*/  BSYNC.RECONVERGENT B1 ;  /* 0x0000000000017941 */ /* 0x000fea0003800200 */
.L_x_339:
        /* <DEDUP_REMOVED lines=12> */
.L_x_342:
[----:B------:R-:W-:Y:S05]  /*2450*/  BSYNC.RECONVERGENT B1 ;  /* 0x0000000000017941 */ /* 0x000fea0003800200 */
.L_x_341:
        /* <DEDUP_REMOVED lines=30> */
.L_x_344:
[----:B------:R-:W-:Y:S05]  /*2640*/  BSYNC.RECONVERGENT B1 ;  /* 0x0000000000017941 */ /* 0x000fea0003800200 */
.L_x_343:
        /* <DEDUP_REMOVED lines=27> */
.L_x_346:
[----:B------:R-:W-:Y:S05]  /*2800*/  BSYNC.RECONVERGENT B1 ;  /* 0x0000000000017941 */ /* 0x000fea0003800200 */
.L_x_345:
        /* <DEDUP_REMOVED lines=27> */
.L_x_348:
[----:B------:R-:W-:Y:S05]  /*29c0*/  BSYNC.RECONVERGENT B1 ;  /* 0x0000000000017941 */ /* 0x000fea0003800200 */
.L_x_347:
        /* <DEDUP_REMOVED lines=27> */
.L_x_350:
[----:B------:R-:W-:Y:S05]  /*2b80*/  BSYNC.RECONVERGENT B1 ;  /* 0x0000000000017941 */ /* 0x000fea0003800200 */
.L_x_349:
        /* <DEDUP_REMOVED lines=27> */
.L_x_352:
[----:B------:R-:W-:Y:S05]  /*2d40*/  BSYNC.RECONVERGENT B1 ;  /* 0x0000000000017941 */ /* 0x000fea0003800200 */
.L_x_351:
        /* <DEDUP_REMOVED lines=27> */
.L_x_354:
[----:B------:R-:W-:Y:S05]  /*2f00*/  BSYNC.RECONVERGENT B1 ;  /* 0x0000000000017941 */ /* 0x000fea0003800200 */
.L_x_353:
        /* <DEDUP_REMOVED lines=28> */
.L_x_286:
[----:B------:R-:W1:Y:S01]  /*30d0*/  S2R R0, SR_TID.X ;  /* 0x0000000000007919 */ /* 0x000e620000002100 */
[----:B------:R-:W1:Y:S01]  /*30e0*/  LDC.64 R2, c[0x0][0x380] ;  /* 0x0000e000ff027b82 */ /* 0x000e620000000a00 */
[----:B------:R-:W2:Y:S01]  /*30f0*/  LDCU.64 UR6, c[0x0][0x388] ;  /* 0x00007100ff0677ac */ /* 0x000ea20008000a00 */
[----:B-1----:R-:W-:-:S05]  /*3100*/  IMAD.WIDE.U32 R2, R0, 0x4, R2 ;  /* 0x0000000400027825 */ /* 0x002fca00078e0002 */
[----:B0-----:R-:W3:Y:S04]  /*3110*/  LDG.E R4, desc[UR8][R2.64] ;  /* 0x0000000802047981 */ /* 0x001ee8000c1e1900 */
[----:B------:R-:W3:Y:S04]  /*3120*/  LDG.E R5, desc[UR8][R2.64+0x400] ;  /* 0x0004000802057981 */ /* 0x000ee8000c1e1900 */
[----:B------:R-:W4:Y:S04]  /*3130*/  LDG.E R6, desc[UR8][R2.64+0x800] ;  /* 0x0008000802067981 */ /* 0x000f28000c1e1900 */
[----:B------:R-:W2:Y:S04]  /*3140*/  LDG.E R7, desc[UR8][R2.64+0xc00] ;  /* 0x000c000802077981 */ /* 0x000ea8000c1e1900 */
[----:B------:R0:W5:Y:S01]  /*3150*/  LDG.E R9, desc[UR8][R2.64+0x1000] ;  /* 0x0010000802097981 */ /* 0x000162000c1e1900 */
[----:B------:R-:W-:Y:S01]  /*3160*/  BSSY.RECONVERGENT B1, `(.L_x_355) ;  /* 0x0000011000017945 */ /* 0x000fe20003800200 */
[----:B---3--:R-:W-:-:S04]  /*3170*/  FSETP.GEU.AND P0, PT, R5, R4, PT ;  /* 0x000000040500720b */ /* 0x008fc80003f0e000 */
[----:B------:R-:W-:Y:S01]  /*3180*/  FSEL R5, R5, R4, !P0 ;  /* 0x0000000405057208 */ /* 0x000fe20004000000 */
[----:B------:R-:W-:-:S03]  /*3190*/  VIADD R4, R0, 0x200 ;  /* 0x0000020000047836 */ /* 0x000fc60000000000 */
[----:B----4-:R-:W-:-:S04]  /*31a0*/  FSETP.GEU.AND P1, PT, R6, R5, PT ;  /* 0x000000050600720b */ /* 0x010fc80003f2e000 */
[----:B------:R-:W-:Y:S01]  /*31b0*/  FSEL R6, R6, R5, !P1 ;  /* 0x0000000506067208 */ /* 0x000fe20004800000 */
[----:B------:R-:W-:-:S03]  /*31c0*/  VIADD R5, R0, 0x100 ;  /* 0x0000010000057836 */ /* 0x000fc60000000000 */
[----:B--2---:R-:W-:Y:S01]  /*31d0*/  FSETP.GEU.AND P2, PT, R6, R7, PT ;  /* 0x000000070600720b */ /* 0x004fe20003f4e000 */
        /* <DEDUP_REMOVED lines=9> */
.L_x_356:
[----:B------:R-:W-:Y:S05]  /*3270*/  BSYNC.RECONVERGENT B1 ;  /* 0x0000000000017941 */ /* 0x000fea0003800200 */
.L_x_355:
[----:B-----5:R-:W-:Y:S01]  /*3280*/  FSETP.GEU.AND P0, PT, R10, R9, PT ;  /* 0x000000090a00720b */ /* 0x020fe20003f0e000 */
[----:B------:R-:W-:Y:S01]  /*3290*/  IMAD.MOV.U32 R15, RZ, RZ, RZ ;  /* 0x000000ffff0f7224 */ /* 0x000fe200078e00ff */
[----:B------:R-:W-:Y:S01]  /*32a0*/  LOP3.LUT R4, R0, 0x400, RZ, 0xfc, !PT ;  /* 0x0000040000047812 */ /* 0x000fe200078efcff */
[----:B------:R-:W-:Y:S01]  /*32b0*/  BSSY.RECONVERGENT B1, `(.L_x_357) ;  /* 0x0000012000017945 */ /* 0x000fe20003800200 */
[----:B------:R-:W-:Y:S01]  /*32c0*/  IADD3 R14, P2, PT, R5, UR6, RZ ;  /* 0x00000006050e7c10 */ /* 0x000fe2000ff5e0ff */
[----:B------:R-:W-:Y:S01]  /*32d0*/  IMAD.MOV.U32 R6, RZ, RZ, R10 ;  /* 0x000000ffff067224 */ /* 0x000fe200078e000a */
[----:B------:R-:W-:Y:S02]  /*32e0*/  IADD3 R11, P1, PT, R4, UR6, RZ ;  /* 0x00000006040b7c10 */ /* 0x000fe4000ff3e0ff */
[----:B------:R-:W-:Y:S01]  /*32f0*/  IADD3.X R13, PT, PT, R15, UR7, RZ, P2, !PT ;  /* 0x000000070f0d7c10 */ /* 0x000fe200097fe4ff */
[----:B------:R-:W-:Y:S02]  /*3300*/  IMAD.MOV.U32 R7, RZ, RZ, R14 ;  /* 0x000000ffff077224 */ /* 0x000fe400078e000e */
[----:B------:R-:W-:-:S02]  /*3310*/  IMAD.X R12, RZ, RZ, UR7, P1 ;  /* 0x00000007ff0c7e24 */ /* 0x000fc400088e06ff */
[----:B------:R-:W-:Y:S01]  /*3320*/  IMAD.MOV.U32 R8, RZ, RZ, R13 ;  /* 0x000000ffff087224 */ /* 0x000fe200078e000d */
[----:B------:R-:W-:Y:S06]  /*3330*/  @!P0 BRA `(.L_x_358) ;  /* 0x0000000000248947 */ /* 0x000fec0003800000 */
[----:B------:R-:W-:Y:S01]  /*3340*/  FSETP.GEU.AND P1, PT, R9, R10, PT ;  /* 0x0000000a0900720b */ /* 0x000fe20003f2e000 */
[----:B------:R-:W-:Y:S02]  /*3350*/  IMAD.MOV.U32 R6, RZ, RZ, R9 ;  /* 0x000000ffff067224 */ /* 0x000fe400078e0009 */
[----:B------:R-:W-:Y:S02]  /*3360*/  IMAD.MOV.U32 R7, RZ, RZ, R11 ;  /* 0x000000ffff077224 */ /* 0x000fe400078e000b */
[----:B------:R-:W-:-:S08]  /*3370*/  IMAD.MOV.U32 R8, RZ, RZ, R12 ;  /* 0x000000ffff087224 */ /* 0x000fd000078e000c */
[----:B------:R-:W-:-:S04]  /*3380*/  @P1 ISETP.GE.U32.AND P0, PT, R5, R4, PT ;  /* 0x000000040500120c */ /* 0x000fc80003f06070 */
[----:B------:R-:W-:-:S04]  /*3390*/  @P1 ISETP.GE.AND.EX P0, PT, R15, RZ, PT, P0 ;  /* 0x000000ff0f00120c */ /* 0x000fc80003f06300 */
[----:B------:R-:W-:Y:S02]  /*33a0*/  @P1 FSEL R6, R10, R9, !P0 ;  /* 0x000000090a061208 */ /* 0x000fe40004000000 */
[----:B------:R-:W-:Y:S02]  /*33b0*/  @P1 SEL R7, R14, R11, !P0 ;  /* 0x0000000b0e071207 */ /* 0x000fe40004000000 */
[----:B------:R-:W-:-:S07]  /*33c0*/  @P1 SEL R8, R13, R12, !P0 ;  /* 0x0000000c0d081207 */ /* 0x000fce0004000000 */
.L_x_358:
[----:B------:R-:W-:Y:S05]  /*33d0*/  BSYNC.RECONVERGENT B1 ;  /* 0x0000000000017941 */ /* 0x000fea0003800200 */
.L_x_357:
[----:B------:R-:W-:Y:S01]  /*33e0*/  UISETP.GE.U32.AND UP0, UPT, UR4, 0xa00, UPT ;  /* 0x00000a000400788c */ /* 0x000fe2000bf06070 */
[----:B------:R-:W-:Y:S02]  /*33f0*/  IMAD.MOV.U32 R9, RZ, RZ, 0x500 ;  /* 0x00000500ff097424 */ /* 0x000fe400078e00ff */
[----:B------:R-:W-:Y:S01]  /*3400*/  IMAD.MOV.U32 R10, RZ, RZ, RZ ;  /* 0x000000ffff0a7224 */ /* 0x000fe200078e00ff */
[----:B------:R-:W-:-:S09]  /*3410*/  UISETP.GE.U32.AND.EX UP0, UPT, UR5, URZ, UPT, UP0 ;  /* 0x000000ff0500728c */ /* 0x000fd2000bf06100 */
[----:B------:R-:W-:Y:S05]  /*3420*/  BRA.U !UP0, `(.L_x_359) ;  /* 0x0000000508c87547 */ /* 0x000fea000b800000 */
[----:B------:R-:W-:Y:S01]  /*3430*/  IMAD.MOV.U32 R9, RZ, RZ, 0x500 ;  /* 0x00000500ff097424 */ /* 0x000fe200078e00ff */
[----:B------:R-:W0:Y:S01]  /*3440*/  LDCU.64 UR6, c[0x0][0x388] ;  /* 0x00007100ff0677ac */ /* 0x000e220008000a00 */
[----:B------:R-:W-:Y:S01]  /*3450*/  IMAD.MOV.U32 R10, RZ, RZ, RZ ;  /* 0x000000ffff0a7224 */ /* 0x000fe200078e00ff */
[----:B------:R-:W1:Y:S06]  /*3460*/  LDCU.64 UR4, c[0x0][0x398] ;  /* 0x00007300ff0477ac */ /* 0x000e6c0008000a00 */
.L_x_370:
[----:B------:R-:W-:-:S04]  /*3470*/  LEA R14, P0, R9, R2, 0x2 ;  /* 0x00000002090e7211 */ /* 0x000fc800078010ff */
[----:B------:R-:W-:-:S05]  /*3480*/  LEA.HI.X R15, R9, R3, R10, 0x2, P0 ;  /* 0x00000003090f7211 */ /* 0x000fca00000f140a */
[----:B------:R-:W2:Y:S04]  /*3490*/  LDG.E R21, desc[UR8][R14.64] ;  /* 0x000000080e157981 */ /* 0x000ea8000c1e1900 */
[----:B------:R3:W5:Y:S04]  /*34a0*/  LDG.E R18, desc[UR8][R14.64+0x400] ;  /* 0x000400080e127981 */ /* 0x000768000c1e1900 */
[----:B------:R3:W5:Y:S04]  /*34b0*/  LDG.E R23, desc[UR8][R14.64+0x800] ;  /* 0x000800080e177981 */ /* 0x000768000c1e1900 */
[----:B------:R3:W5:Y:S04]  /*34c0*/  LDG.E R4, desc[UR8][R14.64+0xc00] ;  /* 0x000c00080e047981 */ /* 0x000768000c1e1900 */
[----:B------:R3:W5:Y:S01]  /*34d0*/  LDG.E R11, desc[UR8][R14.64+0x1000] ;  /* 0x001000080e0b7981 */ /* 0x000762000c1e1900 */
[----:B0-----:R-:W-:Y:S01]  /*34e0*/  IADD3 R12, P1, P2, R9, UR6, R0 ;  /* 0x00000006090c7c10 */ /* 0x001fe2000fa3e000 */
[----:B------:R-:W-:Y:S01]  /*34f0*/  BSSY.RECONVERGENT B1, `(.L_x_360) ;  /* 0x0000012000017945 */ /* 0x000fe20003800200 */
[----:B------:R-:W-:-:S02]  /*3500*/  IMAD.MOV.U32 R13, RZ, RZ, R6 ;  /* 0x000000ffff0d7224 */ /* 0x000fc400078e0006 */
[----:B------:R-:W-:Y:S01]  /*3510*/  IMAD.MOV.U32 R17, RZ, RZ, R7 ;  /* 0x000000ffff117224 */ /* 0x000fe200078e0007 */
[----:B------:R-:W-:Y:S01]  /*3520*/  IADD3.X R5, PT, PT, R10, UR7, RZ, P1, P2 ;  /* 0x000000070a057c10 */ /* 0x000fe20008fe44ff */
[----:B------:R-:W-:Y:S01]  /*3530*/  IMAD.MOV.U32 R19, RZ, RZ, R8 ;  /* 0x000000ffff137224 */ /* 0x000fe200078e0008 */
[----:B--2---:R-:W-:-:S13]  /*3540*/  FSETP.GEU.AND P0, PT, R6, R21, PT ;  /* 0x000000150600720b */ /* 0x004fda0003f0e000 */
[----:B---3--:R-:W-:Y:S05]  /*3550*/  @!P0 BRA `(.L_x_361) ;  /* 0x00000000002c8947 */ /* 0x008fea0003800000 */
        /* <DEDUP_REMOVED lines=11> */
.L_x_361:
[----:B-1----:R-:W-:Y:S05]  /*3610*/  BSYNC.RECONVERGENT B1 ;  /* 0x0000000000017941 */ /* 0x002fea0003800200 */
.L_x_360:
[----:B-----5:R-:W-:Y:S01]  /*3620*/  FSETP.GEU.AND P0, PT, R13, R18, PT ;  /* 0x000000120d00720b */ /* 0x020fe20003f0e000 */
[----:B------:R-:W-:Y:S01]  /*3630*/  BSSY.RECONVERGENT B1, `(.L_x_362) ;  /* 0x0000010000017945 */ /* 0x000fe20003800200 */
[----:B------:R-:W-:Y:S02]  /*3640*/  IMAD.MOV.U32 R6, RZ, RZ, R13 ;  /* 0x000000ffff067224 */ /* 0x000fe400078e000d */
[----:B------:R-:W-:Y:S02]  /*3650*/  IMAD.MOV.U32 R14, RZ, RZ, R17 ;  /* 0x000000ffff0e7224 */ /* 0x000fe400078e0011 */
[----:B------:R-:W-:-:S07]  /*3660*/  IMAD.MOV.U32 R16, RZ, RZ, R19 ;  /* 0x000000ffff107224 */ /* 0x000fce00078e0013 */
[----:B------:R-:W-:Y:S05]  /*3670*/  @!P0 BRA `(.L_x_363) ;  /* 0x00000000002c8947 */ /* 0x000fea0003800000 */
[----:B------:R-:W-:Y:S01]  /*3680*/  FSETP.GEU.AND P2, PT, R18, R13, PT ;  /* 0x0000000d1200720b */ /* 0x000fe20003f4e000 */
[----:B------:R-:W-:Y:S01]  /*3690*/  IMAD.MOV.U32 R6, RZ, RZ, R18 ;  /* 0x000000ffff067224 */ /* 0x000fe200078e0012 */
[----:B------:R-:W-:-:S05]  /*36a0*/  IADD3 R14, P1, PT, R12, 0x100, RZ ;  /* 0x000001000c0e7810 */ /* 0x000fca0007f3e0ff */
[----:B------:R-:W-:-:S06]  /*36b0*/  IMAD.X R16, RZ, RZ, R5, P1 ;  /* 0x000000ffff107224 */ /* 0x000fcc00008e0605 */
[CC--:B------:R-:W-:Y:S02]  /*36c0*/  @P2 ISETP.GE.U32.AND P0, PT, R17.reuse, R14.reuse, PT ;  /* 0x0000000e1100220c */ /* 0x0c0fe40003f06070 */
[----:B------:R-:W-:Y:S02]  /*36d0*/  @P2 ISETP.LT.U32.AND P1, PT, R17, R14, PT ;  /* 0x0000000e1100220c */ /* 0x000fe40003f21070 */
[CC--:B------:R-:W-:Y:S02]  /*36e0*/  @P2 ISETP.GE.AND.EX P0, PT, R19.reuse, R16.reuse, PT, P0 ;  /* 0x000000101300220c */ /* 0x0c0fe40003f06300 */
[----:B------:R-:W-:Y:S02]  /*36f0*/  @P2 ISETP.LT.AND.EX P1, PT, R19, R16, PT, P1 ;  /* 0x000000101300220c */ /* 0x000fe40003f21310 */
[----:B------:R-:W-:Y:S02]  /*3700*/  @P2 FSEL R6, R13, R18, !P0 ;  /* 0x000000120d062208 */ /* 0x000fe40004000000 */
[----:B------:R-:W-:-:S02]  /*3710*/  @P2 SEL R14, R17, R14, P1 ;  /* 0x0000000e110e2207 */ /* 0x000fc40000800000 */
[----:B------:R-:W-:-:S07]  /*3720*/  @P2 SEL R16, R19, R16, P1 ;  /* 0x0000001013102207 */ /* 0x000fce0000800000 */
.L_x_363:
[----:B------:R-:W-:Y:S05]  /*3730*/  BSYNC.RECONVERGENT B1 ;  /* 0x0000000000017941 */ /* 0x000fea0003800200 */
.L_x_362:
        /* <DEDUP_REMOVED lines=19> */
.L_x_365:
[----:B------:R-:W-:Y:S05]  /*3870*/  BSYNC.RECONVERGENT B1 ;  /* 0x0000000000017941 */ /* 0x000fea0003800200 */
.L_x_364:
        /* <DEDUP_REMOVED lines=19> */
.L_x_367:
[----:B------:R-:W-:Y:S05]  /*39b0*/  BSYNC.RECONVERGENT B1 ;  /* 0x0000000000017941 */ /* 0x000fea0003800200 */
.L_x_366:
[----:B------:R-:W-:Y:S01]  /*39c0*/  FSETP.GEU.AND P0, PT, R14, R11, PT ;  /* 0x0000000b0e00720b */ /* 0x000fe20003f0e000 */
        /* <DEDUP_REMOVED lines=16> */
.L_x_369:
[----:B------:R-:W-:Y:S05]  /*3ad0*/  BSYNC.RECONVERGENT B1 ;  /* 0x0000000000017941 */ /* 0x000fea0003800200 */
.L_x_368:
[----:B------:R-:W-:-:S04]  /*3ae0*/  IADD3 R4, P1, PT, R9, 0xa00, RZ ;  /* 0x00000a0009047810 */ /* 0x000fc80007f3e0ff */
[----:B------:R-:W-:Y:S01]  /*3af0*/  ISETP.GT.U32.AND P0, PT, R4, UR4, PT ;  /* 0x0000000404007c0c */ /* 0x000fe2000bf04070 */
[----:B------:R-:W-:Y:S01]  /*3b00*/  IMAD.X R4, RZ, RZ, R10, P1 ;  /* 0x000000ffff047224 */ /* 0x000fe200008e060a */
[----:B------:R-:W-:-:S04]  /*3b10*/  IADD3 R9, P1, PT, R9, 0x500, RZ ;  /* 0x0000050009097810 */ /* 0x000fc80007f3e0ff */
[----:B------:R-:W-:Y:S01]  /*3b20*/  ISETP.GT.AND.EX P0, PT, R4, UR5, PT, P0 ;  /* 0x0000000504007c0c */ /* 0x000fe2000bf04300 */
[----:B------:R-:W-:-:S12]  /*3b30*/  IMAD.X R10, RZ, RZ, R10, P1 ;  /* 0x000000ffff0a7224 */ /* 0x000fd800008e060a */
[----:B------:R-:W-:Y:S05]  /*3b40*/  @!P0 BRA `(.L_x_370) ;  /* 0xfffffff800488947 */ /* 0x000fea000383ffff */
.L_x_359:
        /* <DEDUP_REMOVED lines=8> */
[----:B------:R-:W-:Y:S01]  /*3bd0*/  BSSY.RECONVERGENT B2, `(.L_x_373) ;  /* 0x000002e000027945 */ /* 0x000fe20003800200 */
[----:B------:R-:W-:Y:S02]  /*3be0*/  IMAD.MOV.U32 R12, RZ, RZ, R0 ;  /* 0x000000ffff0c7224 */ /* 0x000fe400078e0000 */
[----:B------:R-:W-:-:S04]  /*3bf0*/  IADD3 R15, PT, PT, -R9, UR4, R2 ;  /* 0x00000004090f7c10 */ /* 0x000fc8000fffe102 */
[----:B------:R-:W-:-:S04]  /*3c00*/  LOP3.LUT R2, R15, 0x300, RZ, 0xc0, !PT ;  /* 0x000003000f027812 */ /* 0x000fc800078ec0ff */
[----:B------:R-:W-:-:S13]  /*3c10*/  ISETP.NE.AND P0, PT, R2, 0x300, PT ;  /* 0x000003000200780c */ /* 0x000fda0003f05270 */
[----:B------:R-:W-:Y:S05]  /*3c20*/  @!P0 BRA `(.L_x_374) ;  /* 0x0000000000a08947 */ /* 0x000fea0003800000 */
[----:B------:R-:W0:Y:S01]  /*3c30*/  LDCU.64 UR10, c[0x0][0x380] ;  /* 0x00007000ff0a77ac */ /* 0x000e220008000a00 */
[----:B------:R-:W-:Y:S01]  /*3c40*/  IADD3 R14, P0, PT, R0, R9, RZ ;  /* 0x00000009000e7210 */ /* 0x000fe20007f1e0ff */
[----:B------:R-:W-:Y:S01]  /*3c50*/  IMAD.MOV.U32 R12, RZ, RZ, R0 ;  /* 0x000000ffff0c7224 */ /* 0x000fe200078e0000 */
[----:B------:R-:W-:-:S03]  /*3c60*/  LEA.HI R2, R15, 0x1, RZ, 0x18 ;  /* 0x000000010f027811 */ /* 0x000fc600078fc0ff */
[----:B------:R-:W-:Y:S01]  /*3c70*/  IMAD.X R3, RZ, RZ, R10, P0 ;  /* 0x000000ffff037224 */ /* 0x000fe200000e060a */
[----:B------:R-:W-:Y:S02]  /*3c80*/  LOP3.LUT R2, R2, 0x3, RZ, 0xc0, !PT ;  /* 0x0000000302027812 */ /* 0x000fe400078ec0ff */
[----:B------:R-:W-:-:S03]  /*3c90*/  IADD3 R16, P0, PT, R14, UR6, RZ ;  /* 0x000000060e107c10 */ /* 0x000fc6000ff1e0ff */
[----:B------:R-:W-:Y:S01]  /*3ca0*/  IMAD.MOV R4, RZ, RZ, -R2 ;  /* 0x000000ffff047224 */ /* 0x000fe200078e0a02 */
[----:B------:R-:W-:Y:S02]  /*3cb0*/  IADD3.X R18, PT, PT, R3, UR7, RZ, P0, !PT ;  /* 0x0000000703127c10 */ /* 0x000fe400087fe4ff */
[----:B0-----:R-:W-:-:S04]  /*3cc0*/  LEA R13, P1, R14, UR10, 0x2 ;  /* 0x0000000a0e0d7c11 */ /* 0x001fc8000f8210ff */
[----:B------:R-:W-:-:S09]  /*3cd0*/  LEA.HI.X R14, R14, UR11, R3, 0x2, P1 ;  /* 0x0000000b0e0e7c11 */ /* 0x000fd200088f1403 */
.L_x_377:
        /* <DEDUP_REMOVED lines=23> */
.L_x_376:
[----:B------:R-:W-:Y:S05]  /*3e50*/  BSYNC.RECONVERGENT B3 ;  /* 0x0000000000037941 */ /* 0x000fea0003800200 */
.L_x_375:
[----:B------:R-:W-:Y:S01]  /*3e60*/  IADD3 R16, P0, PT, R16, 0x100, RZ ;  /* 0x0000010010107810 */ /* 0x000fe20007f1e0ff */
[----:B------:R-:W-:Y:S02]  /*3e70*/  VIADD R12, R12, 0x100 ;  /* 0x000001000c0c7836 */ /* 0x000fe40000000000 */
[----:B------:R-:W-:Y:S02]  /*3e80*/  IMAD.X R14, RZ, RZ, R14, P3 ;  /* 0x000000ffff0e7224 */ /* 0x000fe400018e060e */
[----:B------:R-:W-:Y:S01]  /*3e90*/  IMAD.X R18, RZ, RZ, R18, P0 ;  /* 0x000000ffff127224 */ /* 0x000fe200000e0612 */
[----:B------:R-:W-:Y:S07]  /*3ea0*/  @P2 BRA `(.L_x_377) ;  /* 0xfffffffc008c2947 */ /* 0x000fee000383ffff */
.L_x_374:
[----:B------:R-:W-:Y:S05]  /*3eb0*/  BSYNC.RECONVERGENT B2 ;  /* 0x0000000000027941 */ /* 0x000fea0003800200 */
.L_x_373:
[----:B------:R-:W-:-:S13]  /*3ec0*/  ISETP.GE.U32.AND P0, PT, R15, 0x300, PT ;  /* 0x000003000f00780c */ /* 0x000fda0003f06070 */
[----:B------:R-:W-:Y:S05]  /*3ed0*/  @!P0 BRA `(.L_x_372) ;  /* 0x0000000400888947 */ /* 0x000fea0003800000 */
[----:B------:R-:W0:Y:S01]  /*3ee0*/  LDC.64 R4, c[0x0][0x380] ;  /* 0x0000e000ff047b82 */ /* 0x000e220000000a00 */
[----:B------:R-:W-:-:S07]  /*3ef0*/  VIADD R12, R12, 0x200 ;  /* 0x000002000c0c7836 */ /* 0x000fce0000000000 */
[----:B------:R-:W1:Y:S02]  /*3f00*/  LDC.64 R2, c[0x0][0x388] ;  /* 0x0000e200ff027b82 */ /* 0x000e640000000a00 */
.L_x_386:
        /* <DEDUP_REMOVED lines=29> */
.L_x_379:
[----:B------:R-:W-:Y:S05]  /*40e0*/  BSYNC.RECONVERGENT B2 ;  /* 0x0000000000027941 */ /* 0x000fea0003800200 */
.L_x_378:
        /* <DEDUP_REMOVED lines=20> */
.L_x_381:
[----:B------:R-:W-:Y:S05]  /*4230*/  BSYNC.RECONVERGENT B2 ;  /* 0x0000000000027941 */ /* 0x000fea0003800200 */
.L_x_380:
        /* <DEDUP_REMOVED lines=20> */
.L_x_383:
[----:B------:R-:W-:Y:S05]  /*4380*/  BSYNC.RECONVERGENT B2 ;  /* 0x0000000000027941 */ /* 0x000fea0003800200 */
.L_x_382:
        /* <DEDUP_REMOVED lines=18> */
.L_x_385:
[----:B------:R-:W-:Y:S05]  /*44b0*/  BSYNC.RECONVERGENT B2 ;  /* 0x0000000000027941 */ /* 0x000fea0003800200 */
.L_x_384:
[C---:B------:R-:W-:Y:S02]  /*44c0*/  VIADD R14, R12.reuse, 0x200 ;  /* 0x000002000c0e7836 */ /* 0x040fe40000000000 */
[----:B------:R-:W-:-:S03]  /*44d0*/  VIADD R12, R12, 0x400 ;  /* 0x000004000c0c7836 */ /* 0x000fc60000000000 */
[----:B------:R-:W-:-:S13]  /*44e0*/  ISETP.GE.AND P0, PT, R14, R11, PT ;  /* 0x0000000b0e00720c */ /* 0x000fda0003f06270 */
[----:B------:R-:W-:Y:S05]  /*44f0*/  @!P0 BRA `(.L_x_386) ;  /* 0xfffffff800848947 */ /* 0x000fea000383ffff */
.L_x_372:
[----:B------:R-:W-:Y:S05]  /*4500*/  BSYNC.RECONVERGENT B1 ;  /* 0x0000000000017941 */ /* 0x000fea0003800200 */
.L_x_371:
        /* <DEDUP_REMOVED lines=22> */
.L_x_388:
[----:B------:R-:W-:Y:S05]  /*4670*/  BSYNC.RECONVERGENT B1 ;  /* 0x0000000000017941 */ /* 0x000fea0003800200 */
.L_x_387:
        /* <DEDUP_REMOVED lines=21> */
.L_x_390:
[----:B------:R-:W-:Y:S05]  /*47d0*/  BSYNC.RECONVERGENT B1 ;  /* 0x0000000000017941 */ /* 0x000fea0003800200 */
.L_x_389:
        /* <DEDUP_REMOVED lines=21> */
.L_x_392:
[----:B------:R-:W-:Y:S05]  /*4930*/  BSYNC.RECONVERGENT B1 ;  /* 0x0000000000017941 */ /* 0x000fea0003800200 */
.L_x_391:
        /* <DEDUP_REMOVED lines=21> */
.L_x_394:
[----:B------:R-:W-:Y:S05]  /*4a90*/  BSYNC.RECONVERGENT B1 ;  /* 0x0000000000017941 */ /* 0x000fea0003800200 */
.L_x_393:
        /* <DEDUP_REMOVED lines=22> */
.L_x_396:
[----:B------:R-:W-:Y:S05]  /*4c00*/  BSYNC.RECONVERGENT B1 ;  /* 0x0000000000017941 */ /* 0x000fea0003800200 */
.L_x_395:
        /* <DEDUP_REMOVED lines=12> */
.L_x_398:
[----:B------:R-:W-:Y:S05]  /*4cd0*/  BSYNC.RECONVERGENT B1 ;  /* 0x0000000000017941 */ /* 0x000fea0003800200 */
.L_x_397:
        /* <DEDUP_REMOVED lines=31> */
.L_x_400:
[----:B------:R-:W-:Y:S05]  /*4ed0*/  BSYNC.RECONVERGENT B1 ;  /* 0x0000000000017941 */ /* 0x000fea0003800200 */
.L_x_399:
        /* <DEDUP_REMOVED lines=18> */
.L_x_402:
[----:B------:R-:W-:Y:S05]  /*5000*/  BSYNC.RECONVERGENT B1 ;  /* 0x0000000000017941 */ /* 0x000fea0003800200 */
.L_x_401:
        /* <DEDUP_REMOVED lines=18> */
.L_x_404:
[----:B------:R-:W-:Y:S05]  /*5130*/  BSYNC.RECONVERGENT B1 ;  /* 0x0000000000017941 */ /* 0x000fea0003800200 */
.L_x_403:
        /* <DEDUP_REMOVED lines=18> */
.L_x_406:
[----:B------:R-:W-:Y:S05]  /*5260*/  BSYNC.RECONVERGENT B1 ;  /* 0x0000000000017941 */ /* 0x000fea0003800200 */
.L_x_405:
        /* <DEDUP_REMOVED lines=18> */
.L_x_408:
[----:B------:R-:W-:Y:S05]  /*5390*/  BSYNC.RECONVERGENT B1 ;  /* 0x0000000000017941 */ /* 0x000fea0003800200 */
.L_x_407:
        /* <DEDUP_REMOVED lines=18> */
.L_x_410:
[----:B------:R-:W-:Y:S05]  /*54c0*/  BSYNC.RECONVERGENT B1 ;  /* 0x0000000000017941 */ /* 0x000fea0003800200 */
.L_x_409:
        /* <DEDUP_REMOVED lines=17> */
.L_x_318:
[----:B------:R-:W-:Y:S05]  /*55e0*/  BSYNC.RECONVERGENT B0 ;  /* 0x0000000000007941 */ /* 0x000fea0003800200 */
.L_x_285:
[----:B------:R-:W-:Y:S05]  /*55f0*/  @P1 EXIT ;  /* 0x000000000000194d */ /* 0x000fea0003800000 */
[----:B0-----:R-:W0:Y:S01]  /*5600*/  LDC.64 R6, c[0x0][0x390] ;  /* 0x0000e400ff067b82 */ /* 0x001e220000000a00 */
[----:B------:R-:W-:Y:S02]  /*5610*/  IMAD.MOV.U32 R5, RZ, RZ, R4 ;  /* 0x000000ffff057224 */ /* 0x000fe400078e0004 */
[----:B------:R-:W-:-:S05]  /*5620*/  IMAD.MOV.U32 R4, RZ, RZ, R3 ;  /* 0x000000ffff047224 */ /* 0x000fca00078e0003 */
[----:B0-----:R-:W-:Y:S04]  /*5630*/  STG.E.64 desc[UR8][R6.64+0x8], R4 ;  /* 0x0000080406007986 */ /* 0x001fe8000c101b08 */
[----:B------:R-:W-:Y:S01]  /*5640*/  STG.E desc[UR8][R6.64], R2 ;  /* 0x0000000206007986 */ /* 0x000fe2000c101908 */
[----:B------:R-:W-:Y:S05]  /*5650*/  EXIT ;  /* 0x000000000000794d */ /* 0x000fea0003800000 */
.L_x_411:
        /* <DEDUP_REMOVED lines=10> */
.L_x_813:


//--------------------- .text._ZN6thrust24THRUST_300001_SM_1000_NS8cuda_cub4core6detail13_kernel_agentINS1_8__reduce11ReduceAgentIPN4cuda3std3__45tupleIJflEEESC_SB_iNS1_9__extrema9arg_min_fIflNS9_4lessIfEEEEEEJSC_SC_iSH_EEEvDpT0_ --------------------------
	.section	.text._ZN6thrust24THRUST_300001_SM_1000_NS8cuda_cub4core6detail13_kernel_agentINS1_8__reduce11ReduceAgentIPN4cuda3std3__45tupleIJflEEESC_SB_iNS1_9__extrema9arg_min_fIflNS9_4lessIfEEEEEEJSC_SC_iSH_EEEvDpT0_,"ax",@progbits
	.align	128
        .global         _ZN6thrust24THRUST_300001_SM_1000_NS8cuda_cub4core6detail13_kernel_agentINS1_8__reduce11ReduceAgentIPN4cuda3std3__45tupleIJflEEESC_SB_iNS1_9__extrema9arg_min_fIflNS9_4lessIfEEEEEEJSC_SC_iSH_EEEvDpT0_
        .type           _ZN6thrust24THRUST_300001_SM_1000_NS8cuda_cub4core6detail13_kernel_agentINS1_8__reduce11ReduceAgentIPN4cuda3std3__45tupleIJflEEESC_SB_iNS1_9__extrema9arg_min_fIflNS9_4lessIfEEEEEEJSC_SC_iSH_EEEvDpT0_,@function
        .size           _ZN6thrust24THRUST_300001_SM_1000_NS8cuda_cub4core6detail13_kernel_agentINS1_8__reduce11ReduceAgentIPN4cuda3std3__45tupleIJflEEESC_SB_iNS1_9__extrema9arg_min_fIflNS9_4lessIfEEEEEEJSC_SC_iSH_EEEvDpT0_,(.L_x_814 - _ZN6thrust24THRUST_300001_SM_1000_NS8cuda_cub4core6detail13_kernel_agentINS1_8__reduce11ReduceAgentIPN4cuda3std3__45tupleIJflEEESC_SB_iNS1_9__extrema9arg_min_fIflNS9_4lessIfEEEEEEJSC_SC_iSH_EEEvDpT0_)
        .other          _ZN6thrust24THRUST_300001_SM_1000_NS8cuda_cub4core6detail13_kernel_agentINS1_8__reduce11ReduceAgentIPN4cuda3std3__45tupleIJflEEESC_SB_iNS1_9__extrema9arg_min_fIflNS9_4lessIfEEEEEEJSC_SC_iSH_EEEvDpT0_,@"STO_CUDA_ENTRY STV_DEFAULT"
_ZN6thrust24THRUST_300001_SM_1000_NS8cuda_cub4core6detail13_kernel_agentINS1_8__reduce11ReduceAgentIPN4cuda3std3__45tupleIJflEEESC_SB_iNS1_9__extrema9arg_min_fIflNS9_4lessIfEEEEEEJSC_SC_iSH_EEEvDpT0_:
.text._ZN6thrust24THRUST_300001_SM_1000_NS8cuda_cub4core6detail13_kernel_agentINS1_8__reduce11ReduceAgentIPN4cuda3std3__45tupleIJflEEESC_SB_iNS1_9__extrema9arg_min_fIflNS9_4lessIfEEEEEEJSC_SC_iSH_EEEvDpT0_:
        /* <DEDUP_REMOVED lines=21> */
.L_x_415:
[----:B0-----:R-:W-:Y:S05]  /*0150*/  BSYNC.RECONVERGENT B1 ;  /* 0x0000000000017941 */ /* 0x001fea0003800200 */
.L_x_414:
        /* <DEDUP_REMOVED lines=15> */
.L_x_422:
        /* <DEDUP_REMOVED lines=24> */
.L_x_421:
[----:B------:R-:W-:Y:S05]  /*03d0*/  BSYNC.RECONVERGENT B3 ;  /* 0x0000000000037941 */ /* 0x000fea0003800200 */
.L_x_420:
[----:B------:R-:W-:Y:S02]  /*03e0*/  IMAD.X R7, RZ, RZ, R7, P3 ;  /* 0x000000ffff077224 */ /* 0x000fe400018e0607 */
[----:B------:R-:W-:Y:S01]  /*03f0*/  VIADD R4, R4, 0x100 ;  /* 0x0000010004047836 */ /* 0x000fe20000000000 */
[----:B------:R-:W-:Y:S06]  /*0400*/  @P2 BRA `(.L_x_422) ;  /* 0xfffffffc00902947 */ /* 0x000fec000383ffff */
.L_x_419:
[----:B------:R-:W-:Y:S05]  /*0410*/  BSYNC.RECONVERGENT B2 ;  /* 0x0000000000027941 */ /* 0x000fea0003800200 */
.L_x_418:
[----:B------:R-:W0:Y:S01]  /*0420*/  LDC.64 R6, c[0x0][0x380] ;  /* 0x0000e000ff067b82 */ /* 0x000e220000000a00 */
[----:B------:R-:W-:-:S13]  /*0430*/  ISETP.GE.U32.AND P0, PT, R14, 0x300, PT ;  /* 0x000003000e00780c */ /* 0x000fda0003f06070 */
[----:B------:R-:W-:Y:S05]  /*0440*/  @!P0 BRA `(.L_x_417) ;  /* 0x0000000400508947 */ /* 0x000fea0003800000 */
.L_x_431:
        /* <DEDUP_REMOVED lines=23> */
.L_x_424:
[----:B------:R-:W-:Y:S05]  /*05c0*/  BSYNC.RECONVERGENT B2 ;  /* 0x0000000000027941 */ /* 0x000fea0003800200 */
.L_x_423:
        /* <DEDUP_REMOVED lines=18> */
.L_x_426:
[----:B------:R-:W-:Y:S05]  /*06f0*/  BSYNC.RECONVERGENT B2 ;  /* 0x0000000000027941 */ /* 0x000fea0003800200 */
.L_x_425:
        /* <DEDUP_REMOVED lines=18> */
.L_x_428:
[----:B------:R-:W-:Y:S05]  /*0820*/  BSYNC.RECONVERGENT B2 ;  /* 0x0000000000027941 */ /* 0x000fea0003800200 */
.L_x_427:
        /* <DEDUP_REMOVED lines=18> */
.L_x_430:
[----:B------:R-:W-:Y:S05]  /*0950*/  BSYNC.RECONVERGENT B2 ;  /* 0x0000000000027941 */ /* 0x000fea0003800200 */
.L_x_429:
[----:B------:R-:W-:-:S05]  /*0960*/  VIADD R4, R4, 0x400 ;  /* 0x0000040004047836 */ /* 0x000fca0000000000 */
[----:B------:R-:W-:-:S13]  /*0970*/  ISETP.GE.AND P0, PT, R4, UR5, PT ;  /* 0x0000000504007c0c */ /* 0x000fda000bf06270 */
[----:B------:R-:W-:Y:S05]  /*0980*/  @!P0 BRA `(.L_x_431) ;  /* 0xfffffff800b08947 */ /* 0x000fea000383ffff */
.L_x_417:
[----:B------:R-:W-:Y:S05]  /*0990*/  BSYNC.RECONVERGENT B1 ;  /* 0x0000000000017941 */ /* 0x000fea0003800200 */
.L_x_416:
        /* <DEDUP_REMOVED lines=25> */
.L_x_434:
[----:B------:R-:W-:Y:S05]  /*0b30*/  BSYNC.RECONVERGENT B1 ;  /* 0x0000000000017941 */ /* 0x000fea0003800200 */
.L_x_433:
        /* <DEDUP_REMOVED lines=21> */
.L_x_436:
[----:B------:R-:W-:Y:S05]  /*0c90*/  BSYNC.RECONVERGENT B1 ;  /* 0x0000000000017941 */ /* 0x000fea0003800200 */
.L_x_435:
        /* <DEDUP_REMOVED lines=21> */
.L_x_438:
[----:B------:R-:W-:Y:S05]  /*0df0*/  BSYNC.RECONVERGENT B1 ;  /* 0x0000000000017941 */ /* 0x000fea0003800200 */
.L_x_437:
        /* <DEDUP_REMOVED lines=21> */
.L_x_440:
[----:B------:R-:W-:Y:S05]  /*0f50*/  BSYNC.RECONVERGENT B1 ;  /* 0x0000000000017941 */ /* 0x000fea0003800200 */
.L_x_439:
        /* <DEDUP_REMOVED lines=22> */
.L_x_442:
[----:B------:R-:W-:Y:S05]  /*10c0*/  BSYNC.RECONVERGENT B1 ;  /* 0x0000000000017941 */ /* 0x000fea0003800200 */
.L_x_441:
        /* <DEDUP_REMOVED lines=12> */
.L_x_444:
[----:B------:R-:W-:Y:S05]  /*1190*/  BSYNC.RECONVERGENT B1 ;  /* 0x0000000000017941 */ /* 0x000fea0003800200 */
.L_x_443:
        /* <DEDUP_REMOVED lines=31> */
.L_x_447:
[----:B------:R-:W-:Y:S05]  /*1390*/  BSYNC.RECONVERGENT B1 ;  /* 0x0000000000017941 */ /* 0x000fea0003800200 */
.L_x_446:
        /* <DEDUP_REMOVED lines=18> */
.L_x_449:
[----:B------:R-:W-:Y:S05]  /*14c0*/  BSYNC.RECONVERGENT B1 ;  /* 0x0000000000017941 */ /* 0x000fea0003800200 */
.L_x_448:
        /* <DEDUP_REMOVED lines=18> */
.L_x_451:
[----:B------:R-:W-:Y:S05]  /*15f0*/  BSYNC.RECONVERGENT B1 ;  /* 0x0000000000017941 */ /* 0x000fea0003800200 */
.L_x_450:
        /* <DEDUP_REMOVED lines=18> */
.L_x_453:
[----:B------:R-:W-:Y:S05]  /*1720*/  BSYNC.RECONVERGENT B1 ;  /* 0x0000000000017941 */ /* 0x000fea0003800200 */
.L_x_452:
        /* <DEDUP_REMOVED lines=18> */
.L_x_455:
[----:B------:R-:W-:Y:S05]  /*1850*/  BSYNC.RECONVERGENT B1 ;  /* 0x0000000000017941 */ /* 0x000fea0003800200 */
.L_x_454:
        /* <DEDUP_REMOVED lines=18> */
.L_x_457:
[----:B------:R-:W-:Y:S05]  /*1980*/  BSYNC.RECONVERGENT B1 ;  /* 0x0000000000017941 */ /* 0x000fea0003800200 */
.L_x_456:
        /* <DEDUP_REMOVED lines=19> */
.L_x_432:
        /* <DEDUP_REMOVED lines=28> */
.L_x_459:
[----:B------:R-:W-:Y:S05]  /*1c80*/  BSYNC.RECONVERGENT B1 ;  /* 0x0000000000017941 */ /* 0x000fea0003800200 */
.L_x_458:
        /* <DEDUP_REMOVED lines=22> */
.L_x_461:
[----:B------:R-:W-:Y:S05]  /*1df0*/  BSYNC.RECONVERGENT B1 ;  /* 0x0000000000017941 */ /* 0x000fea0003800200 */
.L_x_460:
        /* <DEDUP_REMOVED lines=22> */
.L_x_463:
[----:B------:R-:W-:Y:S05]  /*1f60*/  BSYNC.RECONVERGENT B1 ;  /* 0x0000000000017941 */ /* 0x000fea0003800200 */
.L_x_462:
        /* <DEDUP_REMOVED lines=22> */
.L_x_465:
[----:B------:R-:W-:Y:S05]  /*20d0*/  BSYNC.RECONVERGENT B1 ;  /* 0x0000000000017941 */ /* 0x000fea0003800200 */
.L_x_464:
        /* <DEDUP_REMOVED lines=23> */
.L_x_467:
[----:B------:R-:W-:Y:S05]  /*2250*/  BSYNC.RECONVERGENT B1 ;  /* 0x0000000000017941 */ /* 0x000fea0003800200 */
.L_x_466:
        /* <DEDUP_REMOVED lines=12> */
.L_x_469:
[----:B------:R-:W-:Y:S05]  /*2320*/  BSYNC.RECONVERGENT B1 ;  /* 0x0000000000017941 */ /* 0x000fea0003800200 */
.L_x_468:
        /* <DEDUP_REMOVED lines=30> */
.L_x_471:
[----:B------:R-:W-:Y:S05]  /*2510*/  BSYNC.RECONVERGENT B1 ;  /* 0x0000000000017941 */ /* 0x000fea0003800200 */
.L_x_470:
        /* <DEDUP_REMOVED lines=27> */
.L_x_473:
[----:B------:R-:W-:Y:S05]  /*26d0*/  BSYNC.RECONVERGENT B1 ;  /* 0x0000000000017941 */ /* 0x000fea0003800200 */
.L_x_472:
        /* <DEDUP_REMOVED lines=27> */
.L_x_475:
[----:B------:R-:W-:Y:S05]  /*2890*/  BSYNC.RECONVERGENT B1 ;  /* 0x0000000000017941 */ /* 0x000fea0003800200 */
.L_x_474:
        /* <DEDUP_REMOVED lines=27> */
.L_x_477:
[----:B------:R-:W-:Y:S05]  /*2a50*/  BSYNC.RECONVERGENT B1 ;  /* 0x0000000000017941 */ /* 0x000fea0003800200 */
.L_x_476:
        /* <DEDUP_REMOVED lines=27> */
.L_x_479:
[----:B------:R-:W-:Y:S05]  /*2c10*/  BSYNC.RECONVERGENT B1 ;  /* 0x0000000000017941 */ /* 0x000fea0003800200 */
.L_x_478:
        /* <DEDUP_REMOVED lines=27> */
.L_x_481:
[----:B------:R-:W-:Y:S05]  /*2dd0*/  BSYNC.RECONVERGENT B1 ;  /* 0x0000000000017941 */ /* 0x000fea0003800200 */
.L_x_480:
        /* <DEDUP_REMOVED lines=28> */
.L_x_413:
        /* <DEDUP_REMOVED lines=22> */
[-C--:B------:R-:W-:Y:S02]  /*3100*/  @P2 ISETP.LT.U32.AND P1, PT, R14, R8.reuse, PT ;  /* 0x000000080e00220c */ /* 0x080fe40003f21070 */
[CC--:B------:R-:W-:Y:S02]  /*3110*/  @P2 ISETP.GE.AND.EX P0, PT, R15.reuse, R9.reuse, PT, P0 ;  /* 0x000000090f00220c */ /* 0x0c0fe40003f06300 */
[----:B------:R-:W-:Y:S02]  /*3120*/  @P2 ISETP.LT.AND.EX P1, PT, R15, R9, PT, P1 ;  /* 0x000000090f00220c */ /* 0x000fe40003f21310 */
[----:B------:R-:W-:Y:S02]  /*3130*/  @P2 FSEL R19, R18, R11, !P0 ;  /* 0x0000000b12132208 */ /* 0x000fe40004000000 */
[----:B------:R-:W-:-:S02]  /*3140*/  @P2 SEL R11, R14, R8, P1 ;  /* 0x000000080e0b2207 */ /* 0x000fc40000800000 */
[----:B------:R-:W-:-:S03]  /*3150*/  @P2 SEL R14, R15, R9, P1 ;  /* 0x000000090f0e2207 */ /* 0x000fc60000800000 */
[----:B------:R-:W-:Y:S02]  /*3160*/  @P2 IMAD.MOV.U32 R8, RZ, RZ, R11 ;  /* 0x000000ffff082224 */ /* 0x000fe400078e000b */
[----:B------:R-:W-:-:S07]  /*3170*/  @P2 IMAD.MOV.U32 R9, RZ, RZ, R14 ;  /* 0x000000ffff092224 */ /* 0x000fce00078e000e */
.L_x_483:
[----:B------:R-:W-:Y:S05]  /*3180*/  BSYNC.RECONVERGENT B1 ;  /* 0x0000000000017941 */ /* 0x000fea0003800200 */
.L_x_482:
        /* <DEDUP_REMOVED lines=17> */
.L_x_485:
[----:B------:R-:W-:Y:S05]  /*32a0*/  BSYNC.RECONVERGENT B1 ;  /* 0x0000000000017941 */ /* 0x000fea0003800200 */
.L_x_484:
        /* <DEDUP_REMOVED lines=17> */
.L_x_487:
[----:B------:R-:W-:Y:S05]  /*33c0*/  BSYNC.RECONVERGENT B1 ;  /* 0x0000000000017941 */ /* 0x000fea0003800200 */
.L_x_486:
        /* <DEDUP_REMOVED lines=17> */
.L_x_489:
[----:B------:R-:W-:Y:S05]  /*34e0*/  BSYNC.RECONVERGENT B1 ;  /* 0x0000000000017941 */ /* 0x000fea0003800200 */
.L_x_488:
[----:B------:R-:W-:Y:S01]  /*34f0*/  UISETP.GE.U32.AND UP0, UPT, UR4, 0xa00, UPT ;  /* 0x00000a000400788c */ /* 0x000fe2000bf06070 */
[----:B------:R-:W-:-:S08]  /*3500*/  IMAD.MOV.U32 R5, RZ, RZ, 0x500 ;  /* 0x00000500ff057424 */ /* 0x000fd000078e00ff */
[----:B------:R-:W-:Y:S05]  /*3510*/  BRA.U !UP0, `(.L_x_490) ;  /* 0x0000000508b47547 */ /* 0x000fea000b800000 */
[----:B------:R-:W0:Y:S01]  /*3520*/  LDC.64 R6, c[0x0][0x380] ;  /* 0x0000e000ff067b82 */ /* 0x000e220000000a00 */
[----:B------:R-:W-:Y:S01]  /*3530*/  IMAD.MOV.U32 R5, RZ, RZ, 0x500 ;  /* 0x00000500ff057424 */ /* 0x000fe200078e00ff */
[----:B------:R-:W1:Y:S06]  /*3540*/  LDCU UR4, c[0x0][0x390] ;  /* 0x00007200ff0477ac */ /* 0x000e6c0008000800 */
.L_x_501:
[----:B------:R-:W-:-:S04]  /*3550*/  IMAD.IADD R17, R0, 0x1, R5 ;  /* 0x0000000100117824 */ /* 0x000fc800078e0205 */
[----:B0-----:R-:W-:-:S05]  /*3560*/  IMAD.WIDE.U32 R16, R17, 0x10, R6 ;  /* 0x0000001011107825 */ /* 0x001fca00078e0006 */
        /* <DEDUP_REMOVED lines=27> */
.L_x_492:
[----:B-1----:R-:W-:Y:S05]  /*3720*/  BSYNC.RECONVERGENT B1 ;  /* 0x0000000000017941 */ /* 0x002fea0003800200 */
.L_x_491:
        /* <DEDUP_REMOVED lines=17> */
.L_x_494:
[----:B------:R-:W-:Y:S05]  /*3840*/  BSYNC.RECONVERGENT B1 ;  /* 0x0000000000017941 */ /* 0x000fea0003800200 */
.L_x_493:
        /* <DEDUP_REMOVED lines=17> */
.L_x_496:
[----:B------:R-:W-:Y:S05]  /*3960*/  BSYNC.RECONVERGENT B1 ;  /* 0x0000000000017941 */ /* 0x000fea0003800200 */
.L_x_495:
        /* <DEDUP_REMOVED lines=17> */
.L_x_498:
[----:B------:R-:W-:Y:S05]  /*3a80*/  BSYNC.RECONVERGENT B1 ;  /* 0x0000000000017941 */ /* 0x000fea0003800200 */
.L_x_497:
        /* <DEDUP_REMOVED lines=17> */
.L_x_500:
[----:B------:R-:W-:Y:S05]  /*3ba0*/  BSYNC.RECONVERGENT B1 ;  /* 0x0000000000017941 */ /* 0x000fea0003800200 */
.L_x_499:
[C---:B------:R-:W-:Y:S02]  /*3bb0*/  VIADD R8, R5.reuse, 0xa00 ;  /* 0x00000a0005087836 */ /* 0x040fe40000000000 */
[----:B------:R-:W-:-:S03]  /*3bc0*/  VIADD R5, R5, 0x500 ;  /* 0x0000050005057836 */ /* 0x000fc60000000000 */
[----:B------:R-:W-:-:S13]  /*3bd0*/  ISETP.GT.AND P0, PT, R8, UR4, PT ;  /* 0x0000000408007c0c */ /* 0x000fda000bf04270 */
[----:B------:R-:W-:Y:S05]  /*3be0*/  @!P0 BRA `(.L_x_501) ;  /* 0xfffffff800588947 */ /* 0x000fea000383ffff */
.L_x_490:
[----:B------:R-:W-:-:S13]  /*3bf0*/  ISETP.GE.AND P0, PT, R5, UR4, PT ;  /* 0x0000000405007c0c */ /* 0x000fda000bf06270 */
        /* <DEDUP_REMOVED lines=12> */
[----:B------:R-:W0:Y:S01]  /*3cc0*/  LDC.64 R6, c[0x0][0x380] ;  /* 0x0000e000ff067b82 */ /* 0x000e220000000a00 */
[----:B------:R-:W-:Y:S01]  /*3cd0*/  LEA.HI R8, R16, 0x1, RZ, 0x18 ;  /* 0x0000000110087811 */ /* 0x000fe200078fc0ff */
[----:B------:R-:W-:Y:S02]  /*3ce0*/  IMAD.IADD R13, R0, 0x1, R5 ;  /* 0x00000001000d7824 */ /* 0x000fe400078e0205 */
[----:B------:R-:W-:Y:S01]  /*3cf0*/  IMAD.MOV.U32 R10, RZ, RZ, R0 ;  /* 0x000000ffff0a7224 */ /* 0x000fe200078e0000 */
[----:B------:R-:W-:-:S05]  /*3d00*/  LOP3.LUT R8, R8, 0x3, RZ, 0xc0, !PT ;  /* 0x0000000308087812 */ /* 0x000fca00078ec0ff */
[----:B------:R-:W-:-:S07]  /*3d10*/  IMAD.MOV R12, RZ, RZ, -R8 ;  /* 0x000000ffff0c7224 */ /* 0x000fce00078e0a08 */
.L_x_508:
[----:B0-----:R-:W-:-:S05]  /*3d20*/  IMAD.WIDE.U32 R8, R13, 0x10, R6 ;  /* 0x000000100d087825 */ /* 0x001fca00078e0006 */
[----:B------:R-:W2:Y:S01]  /*3d30*/  LDG.E.CONSTANT R19, desc[UR6][R8.64] ;  /* 0x0000000608137981 */ /* 0x000ea2000c1e9900 */
[----:B------:R-:W-:Y:S01]  /*3d40*/  VIADD R12, R12, 0x1 ;  /* 0x000000010c0c7836 */ /* 0x000fe20000000000 */
[----:B------:R-:W-:Y:S04]  /*3d50*/  BSSY.RECONVERGENT B3, `(.L_x_506) ;  /* 0x0000013000037945 */ /* 0x000fe80003800200 */
        /* <DEDUP_REMOVED lines=18> */
.L_x_507:
[----:B------:R-:W-:Y:S05]  /*3e80*/  BSYNC.RECONVERGENT B3 ;  /* 0x0000000000037941 */ /* 0x000fea0003800200 */
.L_x_506:
[----:B------:R-:W-:Y:S02]  /*3e90*/  VIADD R10, R10, 0x100 ;  /* 0x000001000a0a7836 */ /* 0x000fe40000000000 */
[----:B------:R-:W-:Y:S01]  /*3ea0*/  VIADD R13, R13, 0x100 ;  /* 0x000001000d0d7836 */ /* 0x000fe20000000000 */
[----:B------:R-:W-:Y:S06]  /*3eb0*/  @P2 BRA `(.L_x_508) ;  /* 0xfffffffc00982947 */ /* 0x000fec000383ffff */
.L_x_505:
[----:B------:R-:W-:Y:S05]  /*3ec0*/  BSYNC.RECONVERGENT B2 ;  /* 0x0000000000027941 */ /* 0x000fea0003800200 */
.L_x_504:
[----:B------:R-:W-:-:S13]  /*3ed0*/  ISETP.GE.U32.AND P0, PT, R16, 0x300, PT ;  /* 0x000003001000780c */ /* 0x000fda0003f06070 */
[----:B------:R-:W-:Y:S05]  /*3ee0*/  @!P0 BRA `(.L_x_503) ;  /* 0x0000000400808947 */ /* 0x000fea0003800000 */
[----:B------:R-:W0:Y:S01]  /*3ef0*/  LDCU.64 UR8, c[0x0][0x380] ;  /* 0x00007000ff0877ac */ /* 0x000e220008000a00 */
[----:B------:R-:W1:Y:S01]  /*3f00*/  LDC.64 R6, c[0x0][0x380] ;  /* 0x0000e000ff067b82 */ /* 0x000e620000000a00 */
[C---:B------:R-:W-:Y:S01]  /*3f10*/  IADD3 R9, P0, PT, R10.reuse, R5, RZ ;  /* 0x000000050a097210 */ /* 0x040fe20007f1e0ff */
[----:B------:R-:W-:-:S04]  /*3f20*/  IMAD.IADD R13, R10, 0x1, R5 ;  /* 0x000000010a0d7824 */ /* 0x000fc800078e0205 */
[----:B------:R-:W-:Y:S01]  /*3f30*/  IMAD.X R12, RZ, RZ, RZ, P0 ;  /* 0x000000ffff0c7224 */ /* 0x000fe200000e06ff */
[----:B0-----:R-:W-:-:S04]  /*3f40*/  LEA R8, P1, R9, UR8, 0x4 ;  /* 0x0000000809087c11 */ /* 0x001fc8000f8220ff */
[----:B------:R-:W-:Y:S02]  /*3f50*/  IADD3 R8, P0, PT, R8, 0x3008, RZ ;  /* 0x0000300808087810 */ /* 0x000fe40007f1e0ff */
[----:B------:R-:W-:-:S05]  /*3f60*/  LEA.HI.X R9, R9, UR9, R12, 0x4, P1 ;  /* 0x0000000909097c11 */ /* 0x000fca00088f240c */
[----:B------:R-:W-:-:S07]  /*3f70*/  IMAD.X R9, RZ, RZ, R9, P0 ;  /* 0x000000ffff097224 */ /* 0x000fce00000e0609 */
.L_x_517:
[----:B-1----:R-:W-:Y:S01]  /*3f80*/  IMAD.WIDE.U32 R14, R13, 0x10, R6 ;  /* 0x000000100d0e7825 */ /* 0x002fe200078e0006 */
[----:B------:R0:W5:Y:S04]  /*3f90*/  LDG.E.CONSTANT R25, desc[UR6][R8.64+-0x2008] ;  /* 0xffdff80608197981 */ /* 0x000168000c1e9900 */
[----:B------:R-:W2:Y:S04]  /*3fa0*/  LDG.E.CONSTANT R21, desc[UR6][R14.64] ;  /* 0x000000060e157981 */ /* 0x000ea8000c1e9900 */
        /* <DEDUP_REMOVED lines=20> */
.L_x_510:
[----:B------:R-:W-:Y:S05]  /*40f0*/  BSYNC.RECONVERGENT B2 ;  /* 0x0000000000027941 */ /* 0x000fea0003800200 */
.L_x_509:
        /* <DEDUP_REMOVED lines=18> */
.L_x_512:
[----:B------:R-:W-:Y:S05]  /*4220*/  BSYNC.RECONVERGENT B2 ;  /* 0x0000000000027941 */ /* 0x000fea0003800200 */
.L_x_511:
        /* <DEDUP_REMOVED lines=18> */
.L_x_514:
[----:B------:R-:W-:Y:S05]  /*4350*/  BSYNC.RECONVERGENT B2 ;  /* 0x0000000000027941 */ /* 0x000fea0003800200 */
.L_x_513:
        /* <DEDUP_REMOVED lines=18> */
.L_x_516:
[----:B------:R-:W-:Y:S05]  /*4480*/  BSYNC.RECONVERGENT B2 ;  /* 0x0000000000027941 */ /* 0x000fea0003800200 */
.L_x_515:
[----:B------:R-:W-:Y:S01]  /*4490*/  VIADD R10, R10, 0x400 ;  /* 0x000004000a0a7836 */ /* 0x000fe20000000000 */
[----:B------:R-:W-:Y:S01]  /*44a0*/  IADD3 R8, P1, PT, R8, 0x4000, RZ ;  /* 0x0000400008087810 */ /* 0x000fe20007f3e0ff */
[----:B------:R-:W-:-:S03]  /*44b0*/  VIADD R13, R13, 0x400 ;  /* 0x000004000d0d7836 */ /* 0x000fc60000000000 */
[----:B------:R-:W-:Y:S01]  /*44c0*/  ISETP.GE.AND P0, PT, R10, R11, PT ;  /* 0x0000000b0a00720c */ /* 0x000fe20003f06270 */
[----:B------:R-:W-:-:S12]  /*44d0*/  IMAD.X R9, RZ, RZ, R9, P1 ;  /* 0x000000ffff097224 */ /* 0x000fd800008e0609 */
[----:B------:R-:W-:Y:S05]  /*44e0*/  @!P0 BRA `(.L_x_517) ;  /* 0xfffffff800a48947 */ /* 0x000fea000383ffff */
.L_x_503:
[----:B------:R-:W-:Y:S05]  /*44f0*/  BSYNC.RECONVERGENT B1 ;  /* 0x0000000000017941 */ /* 0x000fea0003800200 */
.L_x_502:
        /* <DEDUP_REMOVED lines=22> */
.L_x_519:
[----:B------:R-:W-:Y:S05]  /*4660*/  BSYNC.RECONVERGENT B1 ;  /* 0x0000000000017941 */ /* 0x000fea0003800200 */
.L_x_518:
        /* <DEDUP_REMOVED lines=21> */
.L_x_521:
[----:B------:R-:W-:Y:S05]  /*47c0*/  BSYNC.RECONVERGENT B1 ;  /* 0x0000000000017941 */ /* 0x000fea0003800200 */
.L_x_520:
        /* <DEDUP_REMOVED lines=21> */
.L_x_523:
[----:B------:R-:W-:Y:S05]  /*4920*/  BSYNC.RECONVERGENT B1 ;  /* 0x0000000000017941 */ /* 0x000fea0003800200 */
.L_x_522:
        /* <DEDUP_REMOVED lines=21> */
.L_x_525:
[----:B------:R-:W-:Y:S05]  /*4a80*/  BSYNC.RECONVERGENT B1 ;  /* 0x0000000000017941 */ /* 0x000fea0003800200 */
.L_x_524:
        /* <DEDUP_REMOVED lines=22> */
.L_x_527:
[----:B------:R-:W-:Y:S05]  /*4bf0*/  BSYNC.RECONVERGENT B1 ;  /* 0x0000000000017941 */ /* 0x000fea0003800200 */
.L_x_526:
        /* <DEDUP_REMOVED lines=12> */
.L_x_529:
[----:B------:R-:W-:Y:S05]  /*4cc0*/  BSYNC.RECONVERGENT B1 ;  /* 0x0000000000017941 */ /* 0x000fea0003800200 */
.L_x_528:
        /* <DEDUP_REMOVED lines=31> */
.L_x_531:
[----:B------:R-:W-:Y:S05]  /*4ec0*/  BSYNC.RECONVERGENT B1 ;  /* 0x0000000000017941 */ /* 0x000fea0003800200 */
.L_x_530:
        /* <DEDUP_REMOVED lines=18> */
.L_x_533:
[----:B------:R-:W-:Y:S05]  /*4ff0*/  BSYNC.RECONVERGENT B1 ;  /* 0x0000000000017941 */ /* 0x000fea0003800200 */
.L_x_532:
        /* <DEDUP_REMOVED lines=18> */
.L_x_535:
[----:B------:R-:W-:Y:S05]  /*5120*/  BSYNC.RECONVERGENT B1 ;  /* 0x0000000000017941 */ /* 0x000fea0003800200 */
.L_x_534:
        /* <DEDUP_REMOVED lines=18> */
.L_x_537:
[----:B------:R-:W-:Y:S05]  /*5250*/  BSYNC.RECONVERGENT B1 ;  /* 0x0000000000017941 */ /* 0x000fea0003800200 */
.L_x_536:
        /* <DEDUP_REMOVED lines=18> */
.L_x_539:
[----:B------:R-:W-:Y:S05]  /*5380*/  BSYNC.RECONVERGENT B1 ;  /* 0x0000000000017941 */ /* 0x000fea0003800200 */
.L_x_538:
        /* <DEDUP_REMOVED lines=18> */
.L_x_541:
[----:B------:R-:W-:Y:S05]  /*54b0*/  BSYNC.RECONVERGENT B1 ;  /* 0x0000000000017941 */ /* 0x000fea0003800200 */
.L_x_540:
        /* <DEDUP_REMOVED lines=17> */
.L_x_445:
[----:B------:R-:W-:Y:S05]  /*55d0*/  BSYNC.RECONVERGENT B0 ;  /* 0x0000000000007941 */ /* 0x000fea0003800200 */
.L_x_412:
[----:B------:R-:W-:Y:S05]  /*55e0*/  @P1 EXIT ;  /* 0x000000000000194d */ /* 0x000fea0003800000 */
[----:B0-----:R-:W0:Y:S01]  /*55f0*/  LDC.64 R6, c[0x0][0x388] ;  /* 0x0000e200ff067b82 */ /* 0x001e220000000a00 */
[----:B------:R-:W-:Y:S02]  /*5600*/  IMAD.MOV.U32 R5, RZ, RZ, R4 ;  /* 0x000000ffff057224 */ /* 0x000fe400078e0004 */
[----:B------:R-:W-:-:S05]  /*5610*/  IMAD.MOV.U32 R4, RZ, RZ, R3 ;  /* 0x000000ffff047224 */ /* 0x000fca00078e0003 */
[----:B0-----:R-:W-:Y:S04]  /*5620*/  STG.E.64 desc[UR6][R6.64+0x8], R4 ;  /* 0x0000080406007986 */ /* 0x001fe8000c101b06 */
[----:B------:R-:W-:Y:S01]  /*5630*/  STG.E desc[UR6][R6.64], R2 ;  /* 0x0000000206007986 */ /* 0x000fe2000c101906 */
[----:B------:R-:W-:Y:S05]  /*5640*/  EXIT ;  /* 0x000000000000794d */ /* 0x000fea0003800000 */
.L_x_542:
        /* <DEDUP_REMOVED lines=11> */
.L_x_814:


//--------------------- .text._ZN6thrust24THRUST_300001_SM_1000_NS8cuda_cub4core6detail13_kernel_agentINS1_8__reduce10DrainAgentIiEEJN3cub18CUB_300001_SM_10009GridQueueIjEEiEEEvDpT0_ --------------------------
	.section	.text._ZN6thrust24THRUST_300001_SM_1000_NS8cuda_cub4core6detail13_kernel_agentINS1_8__reduce10DrainAgentIiEEJN3cub18CUB_300001_SM_10009GridQueueIjEEiEEEvDpT0_,"ax",@progbits
	.align	128
        .global         _ZN6thrust24THRUST_300001_SM_1000_NS8cuda_cub4core6detail13_kernel_agentINS1_8__reduce10DrainAgentIiEEJN3cub18CUB_300001_SM_10009GridQueueIjEEiEEEvDpT0_
        .type           _ZN6thrust24THRUST_300001_SM_1000_NS8cuda_cub4core6detail13_kernel_agentINS1_8__reduce10DrainAgentIiEEJN3cub18CUB_300001_SM_10009GridQueueIjEEiEEEvDpT0_,@function
        .size           _ZN6thrust24THRUST_300001_SM_1000_NS8cuda_cub4core6detail13_kernel_agentINS1_8__reduce10DrainAgentIiEEJN3cub18CUB_300001_SM_10009GridQueueIjEEiEEEvDpT0_,(.L_x_815 - _ZN6thrust24THRUST_300001_SM_1000_NS8cuda_cub4core6detail13_kernel_agentINS1_8__reduce10DrainAgentIiEEJN3cub18CUB_300001_SM_10009GridQueueIjEEiEEEvDpT0_)
        .other          _ZN6thrust24THRUST_300001_SM_1000_NS8cuda_cub4core6detail13_kernel_agentINS1_8__reduce10DrainAgentIiEEJN3cub18CUB_300001_SM_10009GridQueueIjEEiEEEvDpT0_,@"STO_CUDA_ENTRY STV_DEFAULT"
_ZN6thrust24THRUST_300001_SM_1000_NS8cuda_cub4core6detail13_kernel_agentINS1_8__reduce10DrainAgentIiEEJN3cub18CUB_300001_SM_10009GridQueueIjEEiEEEvDpT0_:
.text._ZN6thrust24THRUST_300001_SM_1000_NS8cuda_cub4core6detail13_kernel_agentINS1_8__reduce10DrainAgentIiEEJN3cub18CUB_300001_SM_10009GridQueueIjEEiEEEvDpT0_:
[----:B------:R-:W-:Y:S08]  /*0000*/  LDC R1, c[0x0][0x37c] ;  /* 0x0000df00ff017b82 */ /* 0x000ff00000000800 */
[----:B------:R-:W0:Y:S01]  /*0010*/  LDC.64 R2, c[0x0][0x380] ;  /* 0x0000e000ff027b82 */ /* 0x000e220000000a00 */
[----:B------:R-:W0:Y:S07]  /*0020*/  LDCU.64 UR4, c[0x0][0x358] ;  /* 0x00006b00ff0477ac */ /* 0x000e2e0008000a00 */
[----:B------:R-:W1:Y:S01]  /*0030*/  LDC R5, c[0x0][0x388] ;  /* 0x0000e200ff057b82 */ /* 0x000e620000000800 */
[----:B0-----:R-:W-:Y:S04]  /*0040*/  STG.E desc[UR4][R2.64+0x4], RZ ;  /* 0x000004ff02007986 */ /* 0x001fe8000c101904 */
[----:B-1----:R-:W-:Y:S01]  /*0050*/  STG.E desc[UR4][R2.64], R5 ;  /* 0x0000000502007986 */ /* 0x002fe2000c101904 */
[----:B------:R-:W-:Y:S05]  /*0060*/  EXIT ;  /* 0x000000000000794d */ /* 0x000fea0003800000 */
.L_x_543:
        /* <DEDUP_REMOVED lines=9> */
.L_x_815:


//--------------------- .text._ZN6thrust24THRUST_300001_SM_1000_NS8cuda_cub4core6detail13_kernel_agentINS1_8__reduce11ReduceAgentINS0_12zip_iteratorIN4cuda3std3__45tupleIJNS0_6detail15normal_iteratorINS0_10device_ptrIfEEEENS0_17counting_iteratorIlNS0_11use_defaultESI_SI_EEEEEEEPNSB_IJflEEESM_iNS1_9__extrema9arg_min_fIflNSA_4lessIfEEEEEEJSL_SN_iN3cub18CUB_300001_SM_100013GridEvenShareIiEENSV_9GridQueueIjEESS_EEEvDpT0_ --------------------------
	.section	.text._ZN6thrust24THRUST_300001_SM_1000_NS8cuda_cub4core6detail13_kernel_agentINS1_8__reduce11ReduceAgentINS0_12zip_iteratorIN4cuda3std3__45tupleIJNS0_6detail15normal_iteratorINS0_10device_ptrIfEEEENS0_17counting_iteratorIlNS0_11use_defaultESI_SI_EEEEEEEPNSB_IJflEEESM_iNS1_9__extrema9arg_min_fIflNSA_4lessIfEEEEEEJSL_SN_iN3cub18CUB_300001_SM_100013GridEvenShareIiEENSV_9GridQueueIjEESS_EEEvDpT0_,"ax",@progbits
	.align	128
        .global         _ZN6thrust24THRUST_300001_SM_1000_NS8cuda_cub4core6detail13_kernel_agentINS1_8__reduce11ReduceAgentINS0_12zip_iteratorIN4cuda3std3__45tupleIJNS0_6detail15normal_iteratorINS0_10device_ptrIfEEEENS0_17counting_iteratorIlNS0_11use_defaultESI_SI_EEEEEEEPNSB_IJflEEESM_iNS1_9__extrema9arg_min_fIflNSA_4lessIfEEEEEEJSL_SN_iN3cub18CUB_300001_SM_100013GridEvenShareIiEENSV_9GridQueueIjEESS_EEEvDpT0_
        .type           _ZN6thrust24THRUST_300001_SM_1000_NS8cuda_cub4core6detail13_kernel_agentINS1_8__reduce11ReduceAgentINS0_12zip_iteratorIN4cuda3std3__45tupleIJNS0_6detail15normal_iteratorINS0_10device_ptrIfEEEENS0_17counting_iteratorIlNS0_11use_defaultESI_SI_EEEEEEEPNSB_IJflEEESM_iNS1_9__extrema9arg_min_fIflNSA_4lessIfEEEEEEJSL_SN_iN3cub18CUB_300001_SM_100013GridEvenShareIiEENSV_9GridQueueIjEESS_EEEvDpT0_,@function
        .size           _ZN6thrust24THRUST_300001_SM_1000_NS8cuda_cub4core6detail13_kernel_agentINS1_8__reduce11ReduceAgentINS0_12zip_iteratorIN4cuda3std3__45tupleIJNS0_6detail15normal_iteratorINS0_10device_ptrIfEEEENS0_17counting_iteratorIlNS0_11use_defaultESI_SI_EEEEEEEPNSB_IJflEEESM_iNS1_9__extrema9arg_min_fIflNSA_4lessIfEEEEEEJSL_SN_iN3cub18CUB_300001_SM_100013GridEvenShareIiEENSV_9GridQueueIjEESS_EEEvDpT0_,(.L_x_816 - _ZN6thrust24THRUST_300001_SM_1000_NS8cuda_cub4core6detail13_kernel_agentINS1_8__reduce11ReduceAgentINS0_12zip_iteratorIN4cuda3std3__45tupleIJNS0_6detail15normal_iteratorINS0_10device_ptrIfEEEENS0_17counting_iteratorIlNS0_11use_defaultESI_SI_EEEEEEEPNSB_IJflEEESM_iNS1_9__extrema9arg_min_fIflNSA_4lessIfEEEEEEJSL_SN_iN3cub18CUB_300001_SM_100013GridEvenShareIiEENSV_9GridQueueIjEESS_EEEvDpT0_)
        .other          _ZN6thrust24THRUST_300001_SM_1000_NS8cuda_cub4core6detail13_kernel_agentINS1_8__reduce11ReduceAgentINS0_12zip_iteratorIN4cuda3std3__45tupleIJNS0_6detail15normal_iteratorINS0_10device_ptrIfEEEENS0_17counting_iteratorIlNS0_11use_defaultESI_SI_EEEEEEEPNSB_IJflEEESM_iNS1_9__extrema9arg_min_fIflNSA_4lessIfEEEEEEJSL_SN_iN3cub18CUB_300001_SM_100013GridEvenShareIiEENSV_9GridQueueIjEESS_EEEvDpT0_,@"STO_CUDA_ENTRY STV_DEFAULT"
_ZN6thrust24THRUST_300001_SM_1000_NS8cuda_cub4core6detail13_kernel_agentINS1_8__reduce11ReduceAgentINS0_12zip_iteratorIN4cuda3std3__45tupleIJNS0_6detail15normal_iteratorINS0_10device_ptrIfEEEENS0_17counting_iteratorIlNS0_11use_defaultESI_SI_EEEEEEEPNSB_IJflEEESM_iNS1_9__extrema9arg_min_fIflNSA_4lessIfEEEEEEJSL_SN_iN3cub18CUB_300001_SM_100013GridEvenShareIiEENSV_9GridQueueIjEESS_EEEvDpT0_:
.text._ZN6thrust24THRUST_300001_SM_1000_NS8cuda_cub4core6detail13_kernel_agentINS1_8__reduce11ReduceAgentINS0_12zip_iteratorIN4cuda3std3__45tupleIJNS0_6detail15normal_iteratorINS0_10device_ptrIfEEEENS0_17counting_iteratorIlNS0_11use_defaultESI_SI_EEEEEEEPNSB_IJflEEESM_iNS1_9__extrema9arg_min_fIflNSA_4lessIfEEEEEEJSL_SN_iN3cub18CUB_300001_SM_100013GridEvenShareIiEENSV_9GridQueueIjEESS_EEEvDpT0_:
[----:B------:R-:W-:Y:S01]  /*0000*/  LDC R1, c[0x0][0x37c] ;  /* 0x0000df00ff017b82 */ /* 0x000fe20000000800 */
[----:B------:R-:W0:Y:S01]  /*0010*/  S2R R0, SR_CTAID.X ;  /* 0x0000000000007919 */ /* 0x000e220000002500 */
[----:B------:R-:W1:Y:S01]  /*0020*/  LDCU UR4, c[0x0][0x398] ;  /* 0x00007300ff0477ac */ /* 0x000e620008000800 */
[----:B------:R-:W-:Y:S01]  /*0030*/  BSSY.RECONVERGENT B0, `(.L_x_544) ;  /* 0x0000586000007945 */ /* 0x000fe20003800200 */
[----:B------:R-:W2:Y:S01]  /*0040*/  LDCU UR6, c[0x0][0x370] ;  /* 0x00006e00ff0677ac */ /* 0x000ea20008000800 */
[----:B------:R-:W3:Y:S01]  /*0050*/  LDCU.64 UR10, c[0x0][0x358] ;  /* 0x00006b00ff0a77ac */ /* 0x000ee20008000a00 */
[----:B-1----:R-:W-:Y:S01]  /*0060*/  IMAD.U32 R10, RZ, RZ, UR4 ;  /* 0x00000004ff0a7e24 */ /* 0x002fe2000f8e00ff */
[----:B--2---:R-:W-:Y:S01]  /*0070*/  UIMAD UR6, UR6, 0x500, URZ ;  /* 0x00000500060678a4 */ /* 0x004fe2000f8e02ff */
[----:B0-----:R-:W-:-:S04]  /*0080*/  IMAD R11, R0, 0x500, RZ ;  /* 0x00000500000b7824 */ /* 0x001fc800078e02ff */
[----:B------:R-:W-:-:S05]  /*0090*/  VIADD R3, R11, 0x500 ;  /* 0x000005000b037836 */ /* 0x000fca0000000000 */
[----:B------:R-:W-:-:S13]  /*00a0*/  ISETP.GT.AND P0, PT, R3, R10, PT ;  /* 0x0000000a0300720c */ /* 0x000fda0003f04270 */
[----:B---3--:R-:W-:Y:S05]  /*00b0*/  @!P0 BRA `(.L_x_545) ;  /* 0x0000003000088947 */ /* 0x008fea0003800000 */
[----:B------:R-:W0:Y:S01]  /*00c0*/  S2R R2, SR_TID.X ;  /* 0x0000000000027919 */ /* 0x000e220000002100 */
[----:B------:R-:W-:Y:S01]  /*00d0*/  IMAD.IADD R3, R10, 0x1, -R11 ;  /* 0x000000010a037824 */ /* 0x000fe200078e0a0b */
[----:B------:R-:W1:Y:S01]  /*00e0*/  LDCU.64 UR6, c[0x0][0x388] ;  /* 0x00007100ff0677ac */ /* 0x000e620008000a00 */
[----:B------:R-:W-:Y:S01]  /*00f0*/  BSSY.RECONVERGENT B1, `(.L_x_546) ;  /* 0x000000f000017945 */ /* 0x000fe20003800200 */
[----:B------:R-:W-:Y:S01]  /*0100*/  CS2R R6, SRZ ;  /* 0x0000000000067805 */ /* 0x000fe2000001ff00 */
[----:B------:R-:W-:Y:S01]  /*0110*/  IMAD.MOV.U32 R9, RZ, RZ, RZ ;  /* 0x000000ffff097224 */ /* 0x000fe200078e00ff */
[----:B------:R-:W2:Y:S01]  /*0120*/  LDCU.64 UR8, c[0x0][0x388] ;  /* 0x00007100ff0877ac */ /* 0x000ea20008000a00 */
[----:B0-----:R-:W-:Y:S01]  /*0130*/  ISETP.GE.AND P0, PT, R2, R3, PT ;  /* 0x000000030200720c */ /* 0x001fe20003f06270 */
[----:B------:R-:W-:-:S12]  /*0140*/  IMAD.MOV.U32 R8, RZ, RZ, R2 ;  /* 0x000000ffff087224 */ /* 0x000fd800078e0002 */
[----:B-12---:R-:W-:Y:S05]  /*0150*/  @P0 BRA `(.L_x_547) ;  /* 0x0000000000200947 */ /* 0x006fea0003800000 */
[----:B------:R-:W0:Y:S01]  /*0160*/  LDC.64 R4, c[0x0][0x380] ;  /* 0x0000e000ff047b82 */ /* 0x000e220000000a00 */
[----:B------:R-:W-:Y:S01]  /*0170*/  IMAD.IADD R9, R11, 0x1, R2 ;  /* 0x000000010b097824 */ /* 0x000fe200078e0202 */
[----:B------:R-:W1:Y:S03]  /*0180*/  LDCU.64 UR4, c[0x0][0x388] ;  /* 0x00007100ff0477ac */ /* 0x000e660008000a00 */
[----:B0-----:R-:W-:-:S05]  /*0190*/  IMAD.WIDE R4, R9, 0x4, R4 ;  /* 0x0000000409047825 */ /* 0x001fca00078e0204 */
[----:B------:R0:W5:Y:S01]  /*01a0*/  LDG.E R7, desc[UR10][R4.64] ;  /* 0x0000000a04077981 */ /* 0x000162000c1e1900 */
[----:B-1----:R-:W-:Y:S01]  /*01b0*/  IADD3 R6, P0, PT, R9, UR4, RZ ;  /* 0x0000000409067c10 */ /* 0x002fe2000ff1e0ff */
[----:B------:R-:W-:-:S03]  /*01c0*/  VIADD R8, R2, 0x100 ;  /* 0x0000010002087836 */ /* 0x000fc60000000000 */
[----:B------:R-:W-:-:S09]  /*01d0*/  LEA.HI.X.SX32 R9, R9, UR5, 0x1, P0 ;  /* 0x0000000509097c11 */ /* 0x000fd200080f0eff */
.L_x_547:
[----:B------:R-:W-:Y:S05]  /*01e0*/  BSYNC.RECONVERGENT B1 ;  /* 0x0000000000017941 */ /* 0x000fea0003800200 */
.L_x_546:
        /* <DEDUP_REMOVED lines=9> */
[----:B------:R-:W0:Y:S01]  /*0280*/  LDC.64 R4, c[0x0][0x380] ;  /* 0x0000e000ff047b82 */ /* 0x000e220000000a00 */
[----:B------:R-:W-:Y:S01]  /*0290*/  LEA.HI R10, R16, 0x1, RZ, 0x18 ;  /* 0x00000001100a7811 */ /* 0x000fe200078fc0ff */
[----:B------:R-:W-:-:S03]  /*02a0*/  IMAD.IADD R15, R11, 0x1, R8 ;  /* 0x000000010b0f7824 */ /* 0x000fc600078e0208 */
[----:B------:R-:W-:-:S05]  /*02b0*/  LOP3.LUT R10, R10, 0x3, RZ, 0xc0, !PT ;  /* 0x000000030a0a7812 */ /* 0x000fca00078ec0ff */
[----:B------:R-:W-:-:S07]  /*02c0*/  IMAD.MOV R10, RZ, RZ, -R10 ;  /* 0x000000ffff0a7224 */ /* 0x000fce00078e0a0a */
.L_x_554:
[----:B0-----:R-:W-:-:S05]  /*02d0*/  IMAD.WIDE R12, R15, 0x4, R4 ;  /* 0x000000040f0c7825 */ /* 0x001fca00078e0204 */
[----:B------:R-:W2:Y:S01]  /*02e0*/  LDG.E R20, desc[UR10][R12.64] ;  /* 0x0000000a0c147981 */ /* 0x000ea2000c1e1900 */
[----:B------:R-:W-:Y:S01]  /*02f0*/  VIADD R10, R10, 0x1 ;  /* 0x000000010a0a7836 */ /* 0x000fe20000000000 */
[C---:B------:R-:W-:Y:S01]  /*0300*/  IADD3 R18, P1, PT, R15.reuse, UR6, RZ ;  /* 0x000000060f127c10 */ /* 0x040fe2000ff3e0ff */
[----:B------:R-:W-:Y:S03]  /*0310*/  BSSY.RECONVERGENT B3, `(.L_x_552) ;  /* 0x0000013000037945 */ /* 0x000fe60003800200 */
[----:B------:R-:W-:Y:S02]  /*0320*/  ISETP.NE.AND P2, PT, R10, RZ, PT ;  /* 0x000000ff0a00720c */ /* 0x000fe40003f45270 */
[----:B------:R-:W-:Y:S02]  /*0330*/  LEA.HI.X.SX32 R17, R15, UR7, 0x1, P1 ;  /* 0x000000070f117c11 */ /* 0x000fe400088f0eff */
        /* <DEDUP_REMOVED lines=10> */
[C---:B------:R-:W-:Y:S02]  /*03e0*/  @P3 ISETP.LT.U32.AND P1, PT, R13.reuse, R18, PT ;  /* 0x000000120d00320c */ /* 0x040fe40003f21070 */
[CC--:B------:R-:W-:Y:S02]  /*03f0*/  @P3 ISETP.GE.AND.EX P0, PT, R14.reuse, R17.reuse, PT, P0 ;  /* 0x000000110e00320c */ /* 0x0c0fe40003f06300 */
[----:B------:R-:W-:Y:S02]  /*0400*/  @P3 ISETP.LT.AND.EX P1, PT, R14, R17, PT, P1 ;  /* 0x000000110e00320c */ /* 0x000fe40003f21310 */
[----:B------:R-:W-:Y:S02]  /*0410*/  @P3 FSEL R7, R12, R20, !P0 ;  /* 0x000000140c073208 */ /* 0x000fe40004000000 */
[----:B------:R-:W-:-:S02]  /*0420*/  @P3 SEL R6, R13, R18, P1 ;  /* 0x000000120d063207 */ /* 0x000fc40000800000 */
[----:B------:R-:W-:-:S07]  /*0430*/  @P3 SEL R9, R14, R17, P1 ;  /* 0x000000110e093207 */ /* 0x000fce0000800000 */
.L_x_553:
[----:B------:R-:W-:Y:S05]  /*0440*/  BSYNC.RECONVERGENT B3 ;  /* 0x0000000000037941 */ /* 0x000fea0003800200 */
.L_x_552:
[----:B------:R-:W-:Y:S02]  /*0450*/  VIADD R8, R8, 0x100 ;  /* 0x0000010008087836 */ /* 0x000fe40000000000 */
[----:B------:R-:W-:Y:S01]  /*0460*/  VIADD R15, R15, 0x100 ;  /* 0x000001000f0f7836 */ /* 0x000fe20000000000 */
[----:B------:R-:W-:Y:S06]  /*0470*/  @P2 BRA `(.L_x_554) ;  /* 0xfffffffc00942947 */ /* 0x000fec000383ffff */
.L_x_551:
[----:B------:R-:W-:Y:S05]  /*0480*/  BSYNC.RECONVERGENT B2 ;  /* 0x0000000000027941 */ /* 0x000fea0003800200 */
.L_x_550:
[----:B------:R-:W-:-:S13]  /*0490*/  ISETP.GE.U32.AND P0, PT, R16, 0x300, PT ;  /* 0x000003001000780c */ /* 0x000fda0003f06070 */
[----:B------:R-:W-:Y:S05]  /*04a0*/  @!P0 BRA `(.L_x_549) ;  /* 0x00000004008c8947 */ /* 0x000fea0003800000 */
[----:B------:R-:W0:Y:S01]  /*04b0*/  LDC.64 R4, c[0x0][0x380] ;  /* 0x0000e000ff047b82 */ /* 0x000e220000000a00 */
[----:B------:R-:W-:-:S04]  /*04c0*/  IMAD.IADD R11, R11, 0x1, R8 ;  /* 0x000000010b0b7824 */ /* 0x000fc800078e0208 */
[C---:B------:R-:W-:Y:S02]  /*04d0*/  VIADD R19, R11.reuse, 0x100 ;  /* 0x000001000b137836 */ /* 0x040fe40000000000 */
[C---:B------:R-:W-:Y:S02]  /*04e0*/  VIADD R18, R11.reuse, 0x200 ;  /* 0x000002000b127836 */ /* 0x040fe40000000000 */
[----:B------:R-:W-:Y:S01]  /*04f0*/  VIADD R20, R11, 0x300 ;  /* 0x000003000b147836 */ /* 0x000fe20000000000 */
[----:B0-----:R-:W-:-:S05]  /*0500*/  IADD3 R4, P0, PT, R4, 0x800, RZ ;  /* 0x0000080004047810 */ /* 0x001fca0007f1e0ff */
[----:B------:R-:W-:-:S08]  /*0510*/  IMAD.X R5, RZ, RZ, R5, P0 ;  /* 0x000000ffff057224 */ /* 0x000fd000000e0605 */
.L_x_563:
[----:B------:R-:W-:-:S05]  /*0520*/  IMAD.WIDE R14, R11, 0x4, R4 ;  /* 0x000000040b0e7825 */ /* 0x000fca00078e0204 */
[----:B------:R-:W2:Y:S04]  /*0530*/  LDG.E R24, desc[UR10][R14.64+-0x800] ;  /* 0xfff8000a0e187981 */ /* 0x000ea8000c1e1900 */
[----:B-----5:R0:W5:Y:S04]  /*0540*/  LDG.E R26, desc[UR10][R14.64+-0x400] ;  /* 0xfffc000a0e1a7981 */ /* 0x020168000c1e1900 */
[----:B------:R0:W5:Y:S04]  /*0550*/  LDG.E R10, desc[UR10][R14.64] ;  /* 0x0000000a0e0a7981 */ /* 0x000168000c1e1900 */
[----:B------:R0:W5:Y:S01]  /*0560*/  LDG.E R12, desc[UR10][R14.64+0x400] ;  /* 0x0004000a0e0c7981 */ /* 0x000162000c1e1900 */
[----:B------:R-:W-:Y:S01]  /*0570*/  IADD3 R21, P1, PT, R11, UR8, RZ ;  /* 0x000000080b157c10 */ /* 0x000fe2000ff3e0ff */
[----:B------:R-:W-:Y:S01]  /*0580*/  BSSY.RECONVERGENT B2, `(.L_x_555) ;  /* 0x0000012000027945 */ /* 0x000fe20003800200 */
[----:B------:R-:W-:-:S02]  /*0590*/  IMAD.MOV.U32 R16, RZ, RZ, R6 ;  /* 0x000000ffff107224 */ /* 0x000fc400078e0006 */
[----:B------:R-:W-:Y:S01]  /*05a0*/  IMAD.MOV.U32 R17, RZ, RZ, R9 ;  /* 0x000000ffff117224 */ /* 0x000fe200078e0009 */
[----:B------:R-:W-:Y:S01]  /*05b0*/  LEA.HI.X.SX32 R22, R11, UR9, 0x1, P1 ;  /* 0x000000090b167c11 */ /* 0x000fe200088f0eff */
[----:B------:R-:W-:Y:S01]  /*05c0*/  IMAD.MOV.U32 R13, RZ, RZ, R7 ;  /* 0x000000ffff0d7224 */ /* 0x000fe200078e0007 */
        /* <DEDUP_REMOVED lines=13> */
.L_x_556:
[----:B------:R-:W-:Y:S05]  /*06a0*/  BSYNC.RECONVERGENT B2 ;  /* 0x0000000000027941 */ /* 0x000fea0003800200 */
.L_x_555:
[----:B-----5:R-:W-:Y:S01]  /*06b0*/  FSETP.GEU.AND P0, PT, R13, R26, PT ;  /* 0x0000001a0d00720b */ /* 0x020fe20003f0e000 */
[----:B------:R-:W-:Y:S01]  /*06c0*/  BSSY.RECONVERGENT B2, `(.L_x_557) ;  /* 0x0000012000027945 */ /* 0x000fe20003800200 */
[C---:B------:R-:W-:Y:S01]  /*06d0*/  IADD3 R15, P1, PT, R19.reuse, UR8, RZ ;  /* 0x00000008130f7c10 */ /* 0x040fe2000ff3e0ff */
[----:B------:R-:W-:Y:S02]  /*06e0*/  IMAD.MOV.U32 R6, RZ, RZ, R16 ;  /* 0x000000ffff067224 */ /* 0x000fe400078e0010 */
[----:B------:R-:W-:Y:S01]  /*06f0*/  IMAD.MOV.U32 R9, RZ, RZ, R17 ;  /* 0x000000ffff097224 */ /* 0x000fe200078e0011 */
[----:B------:R-:W-:Y:S01]  /*0700*/  LEA.HI.X.SX32 R14, R19, UR9, 0x1, P1 ;  /* 0x00000009130e7c11 */ /* 0x000fe200088f0eff */
        /* <DEDUP_REMOVED lines=13> */
.L_x_558:
[----:B------:R-:W-:Y:S05]  /*07e0*/  BSYNC.RECONVERGENT B2 ;  /* 0x0000000000027941 */ /* 0x000fea0003800200 */
.L_x_557:
[----:B------:R-:W-:Y:S01]  /*07f0*/  FSETP.GEU.AND P0, PT, R7, R10, PT ;  /* 0x0000000a0700720b */ /* 0x000fe20003f0e000 */
[----:B------:R-:W-:Y:S01]  /*0800*/  BSSY.RECONVERGENT B2, `(.L_x_559) ;  /* 0x0000013000027945 */ /* 0x000fe20003800200 */
[----:B------:R-:W-:Y:S01]  /*0810*/  IADD3 R17, P1, PT, R18, UR8, RZ ;  /* 0x0000000812117c10 */ /* 0x000fe2000ff3e0ff */
[----:B------:R-:W-:Y:S01]  /*0820*/  IMAD.MOV.U32 R14, RZ, RZ, R6 ;  /* 0x000000ffff0e7224 */ /* 0x000fe200078e0006 */
[----:B------:R-:W-:Y:S01]  /*0830*/  IADD3 R21, P2, PT, R20, UR8, RZ ;  /* 0x0000000814157c10 */ /* 0x000fe2000ff5e0ff */
        /* <DEDUP_REMOVED lines=15> */
.L_x_560:
[----:B------:R-:W-:Y:S05]  /*0930*/  BSYNC.RECONVERGENT B2 ;  /* 0x0000000000027941 */ /* 0x000fea0003800200 */
.L_x_559:
[----:B------:R-:W-:Y:S01]  /*0940*/  FSETP.GEU.AND P0, PT, R13, R12, PT ;  /* 0x0000000c0d00720b */ /* 0x000fe20003f0e000 */
[----:B------:R-:W-:Y:S01]  /*0950*/  BSSY.RECONVERGENT B2, `(.L_x_561) ;  /* 0x0000011000027945 */ /* 0x000fe20003800200 */
[----:B------:R-:W-:Y:S01]  /*0960*/  LEA.HI.X.SX32 R10, R20, UR9, 0x1, P2 ;  /* 0x00000009140a7c11 */ /* 0x000fe200090f0eff */
        /* <DEDUP_REMOVED lines=15> */
.L_x_562:
[----:B------:R-:W-:Y:S05]  /*0a60*/  BSYNC.RECONVERGENT B2 ;  /* 0x0000000000027941 */ /* 0x000fea0003800200 */
.L_x_561:
[----:B------:R-:W-:Y:S02]  /*0a70*/  VIADD R8, R8, 0x400 ;  /* 0x0000040008087836 */ /* 0x000fe40000000000 */
[----:B------:R-:W-:Y:S02]  /*0a80*/  VIADD R19, R19, 0x400 ;  /* 0x0000040013137836 */ /* 0x000fe40000000000 */
[----:B------:R-:W-:Y:S01]  /*0a90*/  VIADD R18, R18, 0x400 ;  /* 0x0000040012127836 */ /* 0x000fe20000000000 */
[----:B------:R-:W-:Y:S01]  /*0aa0*/  ISETP.GE.AND P0, PT, R8, R3, PT ;  /* 0x000000030800720c */ /* 0x000fe20003f06270 */
[----:B------:R-:W-:Y:S02]  /*0ab0*/  VIADD R20, R20, 0x400 ;  /* 0x0000040014147836 */ /* 0x000fe40000000000 */
[----:B------:R-:W-:-:S10]  /*0ac0*/  VIADD R11, R11, 0x400 ;  /* 0x000004000b0b7836 */ /* 0x000fd40000000000 */
[----:B------:R-:W-:Y:S05]  /*0ad0*/  @!P0 BRA `(.L_x_563) ;  /* 0xfffffff800908947 */ /* 0x000fea000383ffff */
.L_x_549:
[----:B------:R-:W-:Y:S05]  /*0ae0*/  BSYNC.RECONVERGENT B1 ;  /* 0x0000000000017941 */ /* 0x000fea0003800200 */
.L_x_548:
[----:B------:R-:W-:-:S13]  /*0af0*/  ISETP.GE.AND P0, PT, R3, 0x100, PT ;  /* 0x000001000300780c */ /* 0x000fda0003f06270 */
[----:B------:R-:W-:Y:S05]  /*0b00*/  @!P0 BRA `(.L_x_564) ;  /* 0x00000010003c8947 */ /* 0x000fea0003800000 */
[----:B------:R-:W1:Y:S01]  /*0b10*/  S2R R13, SR_LANEID ;  /* 0x00000000000d7919 */ /* 0x000e620000000000 */
[----:B------:R-:W-:Y:S01]  /*0b20*/  BSSY.RECONVERGENT B1, `(.L_x_565) ;  /* 0x0000015000017945 */ /* 0x000fe20003800200 */
[----:B0-----:R-:W-:Y:S01]  /*0b30*/  IMAD.MOV.U32 R5, RZ, RZ, R6 ;  /* 0x000000ffff057224 */ /* 0x001fe200078e0006 */
[----:B-----5:R-:W0:Y:S01]  /*0b40*/  SHFL.DOWN PT, R4, R7, 0x1, 0x1f ;  /* 0x08201f0007047f89 */ /* 0x020e2200000e0000 */
        /* <DEDUP_REMOVED lines=18> */
.L_x_566:
[----:B------:R-:W-:Y:S05]  /*0c70*/  BSYNC.RECONVERGENT B1 ;  /* 0x0000000000017941 */ /* 0x000fea0003800200 */
.L_x_565:
        /* <DEDUP_REMOVED lines=21> */
.L_x_568:
[----:B------:R-:W-:Y:S05]  /*0dd0*/  BSYNC.RECONVERGENT B1 ;  /* 0x0000000000017941 */ /* 0x000fea0003800200 */
.L_x_567:
        /* <DEDUP_REMOVED lines=21> */
.L_x_570:
[----:B------:R-:W-:Y:S05]  /*0f30*/  BSYNC.RECONVERGENT B1 ;  /* 0x0000000000017941 */ /* 0x000fea0003800200 */
.L_x_569:
        /* <DEDUP_REMOVED lines=21> */
.L_x_572:
[----:B------:R-:W-:Y:S05]  /*1090*/  BSYNC.RECONVERGENT B1 ;  /* 0x0000000000017941 */ /* 0x000fea0003800200 */
.L_x_571:
        /* <DEDUP_REMOVED lines=22> */
.L_x_574:
[----:B------:R-:W-:Y:S05]  /*1200*/  BSYNC.RECONVERGENT B1 ;  /* 0x0000000000017941 */ /* 0x000fea0003800200 */
.L_x_573:
        /* <DEDUP_REMOVED lines=12> */
.L_x_576:
[----:B------:R-:W-:Y:S05]  /*12d0*/  BSYNC.RECONVERGENT B1 ;  /* 0x0000000000017941 */ /* 0x000fea0003800200 */
.L_x_575:
        /* <DEDUP_REMOVED lines=31> */
.L_x_579:
[----:B------:R-:W-:Y:S05]  /*14d0*/  BSYNC.RECONVERGENT B1 ;  /* 0x0000000000017941 */ /* 0x000fea0003800200 */
.L_x_578:
        /* <DEDUP_REMOVED lines=18> */
.L_x_581:
[----:B------:R-:W-:Y:S05]  /*1600*/  BSYNC.RECONVERGENT B1 ;  /* 0x0000000000017941 */ /* 0x000fea0003800200 */
.L_x_580:
        /* <DEDUP_REMOVED lines=18> */
.L_x_583:
[----:B------:R-:W-:Y:S05]  /*1730*/  BSYNC.RECONVERGENT B1 ;  /* 0x0000000000017941 */ /* 0x000fea0003800200 */
.L_x_582:
        /* <DEDUP_REMOVED lines=18> */
.L_x_585:
[----:B------:R-:W-:Y:S05]  /*1860*/  BSYNC.RECONVERGENT B1 ;  /* 0x0000000000017941 */ /* 0x000fea0003800200 */
.L_x_584:
        /* <DEDUP_REMOVED lines=18> */
.L_x_587:
[----:B------:R-:W-:Y:S05]  /*1990*/  BSYNC.RECONVERGENT B1 ;  /* 0x0000000000017941 */ /* 0x000fea0003800200 */
.L_x_586:
        /* <DEDUP_REMOVED lines=18> */
.L_x_589:
[----:B------:R-:W-:Y:S05]  /*1ac0*/  BSYNC.RECONVERGENT B1 ;  /* 0x0000000000017941 */ /* 0x000fea0003800200 */
.L_x_588:
        /* <DEDUP_REMOVED lines=19> */
.L_x_564:
[----:B0-----:R-:W-:Y:S01]  /*1c00*/  LOP3.LUT R4, R2, 0x3e0, RZ, 0xc0, !PT ;  /* 0x000003e002047812 */ /* 0x001fe200078ec0ff */
[----:B------:R-:W-:Y:S01]  /*1c10*/  BSSY.RECONVERGENT B1, `(.L_x_590) ;  /* 0x000001b000017945 */ /* 0x000fe20003800200 */
[----:B-----5:R-:W-:Y:S02]  /*1c20*/  IMAD.MOV.U32 R5, RZ, RZ, R7 ;  /* 0x000000ffff057224 */ /* 0x020fe400078e0007 */
[----:B------:R-:W-:Y:S02]  /*1c30*/  IMAD.MOV.U32 R13, RZ, RZ, R6 ;  /* 0x000000ffff0d7224 */ /* 0x000fe400078e0006 */
[----:B------:R-:W-:Y:S01]  /*1c40*/  VIADD R8, R4, 0x20 ;  /* 0x0000002004087836 */ /* 0x000fe20000000000 */
[----:B------:R-:W-:Y:S01]  /*1c50*/  LOP3.LUT R4, RZ, R4, RZ, 0x33, !PT ;  /* 0x00000004ff047212 */ /* 0x000fe200078e33ff */
[----:B------:R-:W-:-:S03]  /*1c60*/  IMAD.MOV.U32 R15, RZ, RZ, R9 ;  /* 0x000000ffff0f7224 */ /* 0x000fc600078e0009 */
[----:B------:R-:W-:Y:S01]  /*1c70*/  ISETP.GT.AND P0, PT, R8, R3, PT ;  /* 0x000000030800720c */ /* 0x000fe20003f04270 */
[----:B------:R-:W-:-:S05]  /*1c80*/  IMAD.IADD R4, R3, 0x1, R4 ;  /* 0x0000000103047824 */ /* 0x000fca00078e0204 */
        /* <DEDUP_REMOVED lines=19> */
.L_x_591:
[----:B------:R-:W-:Y:S05]  /*1dc0*/  BSYNC.RECONVERGENT B1 ;  /* 0x0000000000017941 */ /* 0x000fea0003800200 */
.L_x_590:
        /* <DEDUP_REMOVED lines=22> */
.L_x_593:
[----:B------:R-:W-:Y:S05]  /*1f30*/  BSYNC.RECONVERGENT B1 ;  /* 0x0000000000017941 */ /* 0x000fea0003800200 */
.L_x_592:
        /* <DEDUP_REMOVED lines=22> */
.L_x_595:
[----:B------:R-:W-:Y:S05]  /*20a0*/  BSYNC.RECONVERGENT B1 ;  /* 0x0000000000017941 */ /* 0x000fea0003800200 */
.L_x_594:
        /* <DEDUP_REMOVED lines=22> */
.L_x_597:
[----:B------:R-:W-:Y:S05]  /*2210*/  BSYNC.RECONVERGENT B1 ;  /* 0x0000000000017941 */ /* 0x000fea0003800200 */
.L_x_596:
        /* <DEDUP_REMOVED lines=23> */
.L_x_599:
[----:B------:R-:W-:Y:S05]  /*2390*/  BSYNC.RECONVERGENT B1 ;  /* 0x0000000000017941 */ /* 0x000fea0003800200 */
.L_x_598:
        /* <DEDUP_REMOVED lines=12> */
.L_x_601:
[----:B------:R-:W-:Y:S05]  /*2460*/  BSYNC.RECONVERGENT B1 ;  /* 0x0000000000017941 */ /* 0x000fea0003800200 */
.L_x_600:
[----:B------:R-:W-:Y:S01]  /*2470*/  BAR.SYNC.DEFER_BLOCKING 0x0 ;  /* 0x0000000000007b1d */ /* 0x000fe20000010000 */
[----:B------:R-:W-:-:S13]  /*2480*/  ISETP.NE.AND P2, PT, R2, RZ, PT ;  /* 0x000000ff0200720c */ /* 0x000fda0003f45270 */
[----:B------:R-:W-:Y:S05]  /*2490*/  @P2 BRA `(.L_x_577) ;  /* 0x0000003000fc2947 */ /* 0x000fea0003800000 */
[C---:B------:R-:W-:Y:S01]  /*24a0*/  ISETP.GE.AND P0, PT, R3.reuse, 0x21, PT ;  /* 0x000000210300780c */ /* 0x040fe20003f06270 */
[----:B------:R-:W-:Y:S01]  /*24b0*/  IMAD.MOV.U32 R2, RZ, RZ, R6 ;  /* 0x000000ffff027224 */ /* 0x000fe200078e0006 */
[C---:B------:R-:W-:Y:S01]  /*24c0*/  ISETP.GE.AND P5, PT, R3.reuse, 0x41, PT ;  /* 0x000000410300780c */ /* 0x040fe20003fa6270 */
[----:B0-----:R-:W-:Y:S01]  /*24d0*/  IMAD.MOV.U32 R9, RZ, RZ, R5 ;  /* 0x000000ffff097224 */ /* 0x001fe200078e0005 */
        /* <DEDUP_REMOVED lines=26> */
.L_x_603:
[----:B------:R-:W-:Y:S05]  /*2680*/  BSYNC.RECONVERGENT B1 ;  /* 0x0000000000017941 */ /* 0x000fea0003800200 */
.L_x_602:
        /* <DEDUP_REMOVED lines=26> */
.L_x_605:
[----:B------:R-:W-:Y:S05]  /*2830*/  BSYNC.RECONVERGENT B1 ;  /* 0x0000000000017941 */ /* 0x000fea0003800200 */
.L_x_604:
        /* <DEDUP_REMOVED lines=29> */
.L_x_607:
[----:B------:R-:W-:Y:S05]  /*2a10*/  BSYNC.RECONVERGENT B1 ;  /* 0x0000000000017941 */ /* 0x000fea0003800200 */
.L_x_606:
        /* <DEDUP_REMOVED lines=26> */
.L_x_609:
[----:B------:R-:W-:Y:S05]  /*2bc0*/  BSYNC.RECONVERGENT B1 ;  /* 0x0000000000017941 */ /* 0x000fea0003800200 */
.L_x_608:
        /* <DEDUP_REMOVED lines=26> */
.L_x_611:
[----:B------:R-:W-:Y:S05]  /*2d70*/  BSYNC.RECONVERGENT B1 ;  /* 0x0000000000017941 */ /* 0x000fea0003800200 */
.L_x_610:
        /* <DEDUP_REMOVED lines=26> */
.L_x_613:
[----:B------:R-:W-:Y:S05]  /*2f20*/  BSYNC.RECONVERGENT B1 ;  /* 0x0000000000017941 */ /* 0x000fea0003800200 */
.L_x_612:
[----:B------:R-:W-:Y:S02]  /*2f30*/  IMAD.MOV.U32 R6, RZ, RZ, R3 ;  /* 0x000000ffff067224 */ /* 0x000fe400078e0003 */
[----:B------:R-:W-:Y:S02]  /*2f40*/  IMAD.MOV.U32 R5, RZ, RZ, R7 ;  /* 0x000000ffff057224 */ /* 0x000fe400078e0007 */
[----:B------:R-:W-:Y:S01]  /*2f50*/  IMAD.MOV.U32 R4, RZ, RZ, R8 ;  /* 0x000000ffff047224 */ /* 0x000fe200078e0008 */
[----:B------:R-:W-:Y:S06]  /*2f60*/  @!P6 BRA `(.L_x_577) ;  /* 0x000000280048e947 */ /* 0x000fec0003800000 */
        /* <DEDUP_REMOVED lines=23> */
.L_x_545:
[----:B------:R-:W0:Y:S01]  /*30e0*/  S2R R2, SR_TID.X ;  /* 0x0000000000027919 */ /* 0x000e220000002100 */
[----:B------:R-:W1:Y:S01]  /*30f0*/  LDCU.128 UR12, c[0x0][0x380] ;  /* 0x00007000ff0c77ac */ /* 0x000e620008000c00 */
[----:B------:R-:W-:Y:S02]  /*3100*/  SHF.R.S32.HI R12, RZ, 0x1f, R11 ;  /* 0x0000001fff0c7819 */ /* 0x000fe4000001140b */
[----:B0-----:R-:W-:-:S04]  /*3110*/  IADD3 R3, P0, PT, R11, R2, RZ ;  /* 0x000000020b037210 */ /* 0x001fc80007f1e0ff */
[----:B-1----:R-:W-:Y:S01]  /*3120*/  LEA R4, P1, R3, UR12, 0x2 ;  /* 0x0000000c03047c11 */ /* 0x002fe2000f8210ff */
[----:B------:R-:W-:-:S05]  /*3130*/  IMAD.X R6, RZ, RZ, R12, P0 ;  /* 0x000000ffff067224 */ /* 0x000fca00000e060c */
[----:B------:R-:W-:-:S05]  /*3140*/  LEA.HI.X R5, R3, UR13, R6, 0x2, P1 ;  /* 0x0000000d03057c11 */ /* 0x000fca00088f1406 */
[----:B------:R-:W2:Y:S04]  /*3150*/  LDG.E R3, desc[UR10][R4.64] ;  /* 0x0000000a04037981 */ /* 0x000ea8000c1e1900 */
[----:B------:R-:W2:Y:S04]  /*3160*/  LDG.E R6, desc[UR10][R4.64+0x400] ;  /* 0x0004000a04067981 */ /* 0x000ea8000c1e1900 */
[----:B------:R-:W3:Y:S04]  /*3170*/  LDG.E R7, desc[UR10][R4.64+0x800] ;  /* 0x0008000a04077981 */ /* 0x000ee8000c1e1900 */
[----:B------:R-:W4:Y:S01]  /*3180*/  LDG.E R8, desc[UR10][R4.64+0xc00] ;  /* 0x000c000a04087981 */ /* 0x000f22000c1e1900 */
[C---:B------:R-:W-:Y:S01]  /*3190*/  VIADD R13, R2.reuse, 0x100 ;  /* 0x00000100020d7836 */ /* 0x040fe20000000000 */
[----:B------:R-:W-:Y:S01]  /*31a0*/  IADD3 R11, P3, PT, R11, UR14, RZ ;  /* 0x0000000e0b0b7c10 */ /* 0x000fe2000ff7e0ff */
[----:B------:R-:W-:Y:S01]  /*31b0*/  UMOV UR4, URZ ;  /* 0x000000ff00047c82 */ /* 0x000fe20008000000 */
[----:B------:R-:W-:Y:S01]  /*31c0*/  BSSY.RECONVERGENT B1, `(.L_x_614) ;  /* 0x0000013000017945 */ /* 0x000fe20003800200 */
[----:B------:R0:W5:Y:S02]  /*31d0*/  LDG.E R9, desc[UR10][R4.64+0x1000] ;  /* 0x0010000a04097981 */ /* 0x000164000c1e1900 */
[----:B0-----:R-:W-:-:S02]  /*31e0*/  LOP3.LUT R4, R2, 0x400, RZ, 0xfc, !PT ;  /* 0x0000040002047812 */ /* 0x001fc400078efcff */
[----:B--2---:R-:W-:-:S04]  /*31f0*/  FSETP.GEU.AND P0, PT, R6, R3, PT ;  /* 0x000000030600720b */ /* 0x004fc80003f0e000 */
[----:B------:R-:W-:Y:S01]  /*3200*/  FSEL R6, R6, R3, !P0 ;  /* 0x0000000306067208 */ /* 0x000fe20004000000 */
[----:B------:R-:W-:-:S03]  /*3210*/  VIADD R3, R2, 0x200 ;  /* 0x0000020002037836 */ /* 0x000fc60000000000 */
[----:B---3--:R-:W-:-:S04]  /*3220*/  FSETP.GEU.AND P1, PT, R7, R6, PT ;  /* 0x000000060700720b */ /* 0x008fc80003f2e000 */
[----:B------:R-:W-:Y:S02]  /*3230*/  FSEL R7, R7, R6, !P1 ;  /* 0x0000000607077208 */ /* 0x000fe40004800000 */
[----:B------:R-:W-:Y:S02]  /*3240*/  IADD3.X R6, PT, PT, R12, UR15, RZ, P3, !PT ;  /* 0x0000000f0c067c10 */ /* 0x000fe40009ffe4ff */
[----:B----4-:R-:W-:Y:S01]  /*3250*/  FSETP.GEU.AND P2, PT, R7, R8, PT ;  /* 0x000000080700720b */ /* 0x010fe20003f4e000 */
[----:B------:R-:W-:-:S04]  /*3260*/  IMAD.MOV.U32 R12, RZ, RZ, R7 ;  /* 0x000000ffff0c7224 */ /* 0x000fc800078e0007 */
[----:B------:R-:W-:-:S05]  /*3270*/  @P1 SEL R3, R13, R2, !P0 ;  /* 0x000000020d031207 */ /* 0x000fca0004000000 */
[----:B------:R-:W-:-:S03]  /*3280*/  IMAD.MOV.U32 R5, RZ, RZ, R3 ;  /* 0x000000ffff057224 */ /* 0x000fc600078e0003 */
[----:B------:R-:W-:Y:S05]  /*3290*/  @!P2 BRA `(.L_x_615) ;  /* 0x000000000014a947 */ /* 0x000fea0003800000 */
[----:B------:R-:W-:Y:S01]  /*32a0*/  FSETP.GEU.AND P0, PT, R8, R7, PT ;  /* 0x000000070800720b */ /* 0x000fe20003f0e000 */
[----:B------:R-:W-:Y:S02]  /*32b0*/  IMAD.MOV.U32 R12, RZ, RZ, R8 ;  /* 0x000000ffff0c7224 */ /* 0x000fe400078e0008 */
[----:B------:R-:W-:-:S10]  /*32c0*/  VIADD R5, R2, 0x300 ;  /* 0x0000030002057836 */ /* 0x000fd40000000000 */
[----:B------:R-:W-:Y:S02]  /*32d0*/  @P0 IMAD.MOV.U32 R12, RZ, RZ, R7 ;  /* 0x000000ffff0c0224 */ /* 0x000fe400078e0007 */
[----:B------:R-:W-:-:S07]  /*32e0*/  @P0 IMAD.MOV.U32 R5, RZ, RZ, R3 ;  /* 0x000000ffff050224 */ /* 0x000fce00078e0003 */
.L_x_615:
[----:B------:R-:W-:Y:S05]  /*32f0*/  BSYNC.RECONVERGENT B1 ;  /* 0x0000000000017941 */ /* 0x000fea0003800200 */
.L_x_614:
[----:B-----5:R-:W-:Y:S01]  /*3300*/  FSETP.GEU.AND P0, PT, R12, R9, PT ;  /* 0x000000090c00720b */ /* 0x020fe20003f0e000 */
[----:B------:R-:W-:Y:S01]  /*3310*/  BSSY.RECONVERGENT B1, `(.L_x_616) ;  /* 0x0000014000017945 */ /* 0x000fe20003800200 */
[-C--:B------:R-:W-:Y:S01]  /*3320*/  IADD3 R13, P3, PT, R5, R11.reuse, RZ ;  /* 0x0000000b050d7210 */ /* 0x080fe20007f7e0ff */
[----:B------:R-:W-:Y:S01]  /*3330*/  IMAD.MOV.U32 R3, RZ, RZ, R12 ;  /* 0x000000ffff037224 */ /* 0x000fe200078e000c */
[----:B------:R-:W-:Y:S02]  /*3340*/  IADD3 R8, P1, PT, R4, R11, RZ ;  /* 0x0000000b04087210 */ /* 0x000fe40007f3e0ff */
[----:B------:R-:W-:Y:S02]  /*3350*/  IADD3.X R14, PT, PT, R6, UR4, RZ, P3, !PT ;  /* 0x00000004060e7c10 */ /* 0x000fe40009ffe4ff */
[----:B------:R-:W-:Y:S01]  /*3360*/  ISETP.LE.AND P2, PT, R10, UR6, PT ;  /* 0x000000060a007c0c */ /* 0x000fe2000bf43270 */
[----:B------:R-:W-:Y:S02]  /*3370*/  IMAD.X R11, RZ, RZ, R6, P1 ;  /* 0x000000ffff0b7224 */ /* 0x000fe400008e0606 */
[----:B------:R-:W-:-:S02]  /*3380*/  IMAD.MOV.U32 R6, RZ, RZ, R13 ;  /* 0x000000ffff067224 */ /* 0x000fc400078e000d */
[----:B------:R-:W-:Y:S01]  /*3390*/  IMAD.MOV.U32 R7, RZ, RZ, R14 ;  /* 0x000000ffff077224 */ /* 0x000fe200078e000e */
[----:B------:R-:W-:Y:S07]  /*33a0*/  @!P0 BRA `(.L_x_617) ;  /* 0x0000000000288947 */ /* 0x000fee0003800000 */
        /* <DEDUP_REMOVED lines=10> */
.L_x_617:
[----:B------:R-:W-:Y:S05]  /*3450*/  BSYNC.RECONVERGENT B1 ;  /* 0x0000000000017941 */ /* 0x000fea0003800200 */
.L_x_616:
        /* <DEDUP_REMOVED lines=12> */
[----:B------:R-:W-:-:S05]  /*3520*/  IMAD.MOV.U32 R9, RZ, RZ, 0x500 ;  /* 0x00000500ff097424 */ /* 0x000fca00078e00ff */
[----:B------:R-:W2:Y:S01]  /*3530*/  ATOMG.E.ADD.STRONG.GPU PT, R8, desc[UR10][R4.64], R9 ;  /* 0x80000009040879a8 */ /* 0x000ea200081ef10a */
[----:B------:R-:W0:Y:S01]  /*3540*/  S2UR UR5, SR_CgaCtaId ;  /* 0x00000000000579c3 */ /* 0x000e220000008800 */
[----:B------:R-:W-:Y:S02]  /*3550*/  UMOV UR4, 0x400 ;  /* 0x0000040000047882 */ /* 0x000fe40000000000 */
[----:B0-----:R-:W-:Y:S01]  /*3560*/  ULEA UR4, UR5, UR4, 0x18 ;  /* 0x0000000405047291 */ /* 0x001fe2000f8ec0ff */
[----:B--2---:R-:W-:-:S08]  /*3570*/  VIADD R8, R8, UR6 ;  /* 0x0000000608087c36 */ /* 0x004fd00008000000 */
[----:B------:R0:W-:Y:S03]  /*3580*/  STS [UR4+0x98], R8 ;  /* 0x00009808ff007988 */ /* 0x0001e60008000804 */
.L_x_620:
[----:B------:R-:W-:Y:S05]  /*3590*/  BSYNC.RECONVERGENT B1 ;  /* 0x0000000000017941 */ /* 0x000fea0003800200 */
.L_x_619:
[----:B------:R-:W1:Y:S08]  /*35a0*/  S2UR UR5, SR_CgaCtaId ;  /* 0x00000000000579c3 */ /* 0x000e700000008800 */
[----:B------:R-:W-:Y:S06]  /*35b0*/  BAR.SYNC.DEFER_BLOCKING 0x0 ;  /* 0x0000000000007b1d */ /* 0x000fec0000010000 */
[----:B------:R-:W-:Y:S01]  /*35c0*/  UMOV UR4, 0x400 ;  /* 0x0000040000047882 */ /* 0x000fe20000000000 */
[----:B------:R-:W2:Y:S01]  /*35d0*/  LDCU UR7, c[0x0][0x398] ;  /* 0x00007300ff0777ac */ /* 0x000ea20008000800 */
[----:B------:R-:W3:Y:S01]  /*35e0*/  LDCU.128 UR12, c[0x0][0x380] ;  /* 0x00007000ff0c77ac */ /* 0x000ee20008000c00 */
[----:B-1----:R-:W-:-:S06]  /*35f0*/  ULEA UR4, UR5, UR4, 0x18 ;  /* 0x0000000405047291 */ /* 0x002fcc000f8ec0ff */
[----:B0-----:R-:W-:-:S05]  /*3600*/  IMAD.U32 R8, RZ, RZ, UR4 ;  /* 0x00000004ff087e24 */ /* 0x001fca000f8e00ff */
[----:B------:R-:W0:Y:S02]  /*3610*/  LDS R11, [R8+0x98] ;  /* 0x00009800080b7984 */ /* 0x000e240000000800 */
[----:B0-----:R-:W-:-:S05]  /*3620*/  VIADD R9, R11, 0x500 ;  /* 0x000005000b097836 */ /* 0x001fca0000000000 */
[----:B------:R-:W-:-:S13]  /*3630*/  ISETP.GT.AND P0, PT, R9, R10, PT ;  /* 0x0000000a0900720c */ /* 0x000fda0003f04270 */
[----:B--23--:R-:W-:Y:S05]  /*3640*/  @P0 BRA `(.L_x_621) ;  /* 0x0000000800080947 */ /* 0x00cfea0003800000 */
[----:B------:R-:W-:Y:S01]  /*3650*/  BSSY.RECONVERGENT B1, `(.L_x_621) ;  /* 0x0000081000017945 */ /* 0x000fe20003800200 */
.L_x_634:
[----:B------:R-:W-:-:S04]  /*3660*/  IADD3 R13, P0, PT, R2, R11, RZ ;  /* 0x0000000b020d7210 */ /* 0x000fc80007f1e0ff */
[----:B------:R-:W-:Y:S02]  /*3670*/  LEA.HI.X.SX32 R12, R11, RZ, 0x1, P0 ;  /* 0x000000ff0b0c7211 */ /* 0x000fe400000f0eff */
[----:B------:R-:W-:-:S04]  /*3680*/  LEA R14, P0, R13, UR12, 0x2 ;  /* 0x0000000c0d0e7c11 */ /* 0x000fc8000f8010ff */
[----:B------:R-:W-:-:S05]  /*3690*/  LEA.HI.X R15, R13, UR13, R12, 0x2, P0 ;  /* 0x0000000d0d0f7c11 */ /* 0x000fca00080f140c */
[----:B------:R-:W2:Y:S04]  /*36a0*/  LDG.E R20, desc[UR10][R14.64] ;  /* 0x0000000a0e147981 */ /* 0x000ea8000c1e1900 */
[----:B------:R0:W5:Y:S04]  /*36b0*/  LDG.E R21, desc[UR10][R14.64+0x400] ;  /* 0x0004000a0e157981 */ /* 0x000168000c1e1900 */
[----:B------:R0:W5:Y:S04]  /*36c0*/  LDG.E R11, desc[UR10][R14.64+0x800] ;  /* 0x0008000a0e0b7981 */ /* 0x000168000c1e1900 */
[----:B------:R0:W5:Y:S04]  /*36d0*/  LDG.E R9, desc[UR10][R14.64+0xc00] ;  /* 0x000c000a0e097981 */ /* 0x000168000c1e1900 */
[----:B------:R0:W5:Y:S01]  /*36e0*/  LDG.E R10, desc[UR10][R14.64+0x1000] ;  /* 0x0010000a0e0a7981 */ /* 0x000162000c1e1900 */
[----:B------:R-:W-:Y:S01]  /*36f0*/  IADD3 R13, P1, PT, R13, UR14, RZ ;  /* 0x0000000e0d0d7c10 */ /* 0x000fe2000ff3e0ff */
[----:B------:R-:W-:Y:S01]  /*3700*/  BSSY.RECONVERGENT B2, `(.L_x_622) ;  /* 0x0000012000027945 */ /* 0x000fe20003800200 */
[----:B------:R-:W-:-:S02]  /*3710*/  IMAD.MOV.U32 R16, RZ, RZ, R3 ;  /* 0x000000ffff107224 */ /* 0x000fc400078e0003 */
[----:B------:R-:W-:Y:S01]  /*3720*/  IMAD.MOV.U32 R18, RZ, RZ, R6 ;  /* 0x000000ffff127224 */ /* 0x000fe200078e0006 */
[----:B------:R-:W-:Y:S01]  /*3730*/  IADD3.X R12, PT, PT, R12, UR15, RZ, P1, !PT ;  /* 0x0000000f0c0c7c10 */ /* 0x000fe20008ffe4ff */
        /* <DEDUP_REMOVED lines=14> */
.L_x_623:
[----:B------:R-:W-:Y:S05]  /*3820*/  BSYNC.RECONVERGENT B2 ;  /* 0x0000000000027941 */ /* 0x000fea0003800200 */
.L_x_622:
        /* <DEDUP_REMOVED lines=19> */
.L_x_625:
[----:B------:R-:W-:Y:S05]  /*3960*/  BSYNC.RECONVERGENT B2 ;  /* 0x0000000000027941 */ /* 0x000fea0003800200 */
.L_x_624:
        /* <DEDUP_REMOVED lines=19> */
.L_x_627:
[----:B------:R-:W-:Y:S05]  /*3aa0*/  BSYNC.RECONVERGENT B2 ;  /* 0x0000000000027941 */ /* 0x000fea0003800200 */
.L_x_626:
        /* <DEDUP_REMOVED lines=19> */
.L_x_629:
[----:B------:R-:W-:Y:S05]  /*3be0*/  BSYNC.RECONVERGENT B2 ;  /* 0x0000000000027941 */ /* 0x000fea0003800200 */
.L_x_628:
        /* <DEDUP_REMOVED lines=19> */
.L_x_631:
[----:B------:R-:W-:Y:S05]  /*3d20*/  BSYNC.RECONVERGENT B2 ;  /* 0x0000000000027941 */ /* 0x000fea0003800200 */
.L_x_630:
[----:B------:R-:W-:Y:S01]  /*3d30*/  BAR.SYNC.DEFER_BLOCKING 0x0 ;  /* 0x0000000000007b1d */ /* 0x000fe20000010000 */
[----:B------:R-:W-:-:S05]  /*3d40*/  ISETP.NE.AND P0, PT, R2, RZ, PT ;  /* 0x000000ff0200720c */ /* 0x000fca0003f05270 */
[----:B------:R-:W-:Y:S08]  /*3d50*/  BSSY.RECONVERGENT B2, `(.L_x_632) ;  /* 0x000000a000027945 */ /* 0x000ff00003800200 */
[----:B------:R-:W-:Y:S05]  /*3d60*/  @P0 BRA `(.L_x_633) ;  /* 0x0000000000200947 */ /* 0x000fea0003800000 */
[----:B------:R-:W-:-:S05]  /*3d70*/  IMAD.MOV.U32 R11, RZ, RZ, 0x500 ;  /* 0x00000500ff0b7424 */ /* 0x000fca00078e00ff */
[----:B------:R-:W2:Y:S01]  /*3d80*/  ATOMG.E.ADD.STRONG.GPU PT, R8, desc[UR10][R4.64], R11 ;  /* 0x8000000b040879a8 */ /* 0x000ea200081ef10a */
[----:B------:R-:W0:Y:S01]  /*3d90*/  S2UR UR5, SR_CgaCtaId ;  /* 0x00000000000579c3 */ /* 0x000e220000008800 */
[----:B------:R-:W-:Y:S02]  /*3da0*/  UMOV UR4, 0x400 ;  /* 0x0000040000047882 */ /* 0x000fe40000000000 */
[----:B0-----:R-:W-:Y:S01]  /*3db0*/  ULEA UR4, UR5, UR4, 0x18 ;  /* 0x0000000405047291 */ /* 0x001fe2000f8ec0ff */
[----:B--2---:R-:W-:-:S05]  /*3dc0*/  VIADD R9, R8, UR6 ;  /* 0x0000000608097c36 */ /* 0x004fca0008000000 */
[----:B------:R-:W-:-:S05]  /*3dd0*/  IMAD.U32 R8, RZ, RZ, UR4 ;  /* 0x00000004ff087e24 */ /* 0x000fca000f8e00ff */
[----:B------:R0:W-:Y:S02]  /*3de0*/  STS [R8+0x98], R9 ;  /* 0x0000980908007388 */ /* 0x0001e40000000800 */
.L_x_633:
[----:B------:R-:W-:Y:S05]  /*3df0*/  BSYNC.RECONVERGENT B2 ;  /* 0x0000000000027941 */ /* 0x000fea0003800200 */
.L_x_632:
[----:B------:R-:W-:Y:S01]  /*3e00*/  BAR.SYNC.DEFER_BLOCKING 0x0 ;  /* 0x0000000000007b1d */ /* 0x000fe20000010000 */
[----:B------:R-:W-:-:S05]  /*3e10*/  IMAD.U32 R10, RZ, RZ, UR7 ;  /* 0x00000007ff0a7e24 */ /* 0x000fca000f8e00ff */
[----:B------:R-:W0:Y:S02]  /*3e20*/  LDS R11, [R8+0x98] ;  /* 0x00009800080b7984 */ /* 0x000e240000000800 */
[----:B0-----:R-:W-:-:S05]  /*3e30*/  VIADD R9, R11, 0x500 ;  /* 0x000005000b097836 */ /* 0x001fca0000000000 */
[----:B------:R-:W-:-:S13]  /*3e40*/  ISETP.GT.AND P0, PT, R9, R10, PT ;  /* 0x0000000a0900720c */ /* 0x000fda0003f04270 */
[----:B------:R-:W-:Y:S05]  /*3e50*/  @!P0 BRA `(.L_x_634) ;  /* 0xfffffff800008947 */ /* 0x000fea000383ffff */
[----:B------:R-:W-:Y:S05]  /*3e60*/  BSYNC.RECONVERGENT B1 ;  /* 0x0000000000017941 */ /* 0x000fea0003800200 */
.L_x_621:
[----:B------:R-:W-:Y:S01]  /*3e70*/  ISETP.GE.AND P0, PT, R11, R10, PT ;  /* 0x0000000a0b00720c */ /* 0x000fe20003f06270 */
[----:B------:R-:W0:Y:S01]  /*3e80*/  LDCU.64 UR6, c[0x0][0x388] ;  /* 0x00007100ff0677ac */ /* 0x000e220008000a00 */
[----:B------:R-:W-:Y:S01]  /*3e90*/  BSSY.RECONVERGENT B1, `(.L_x_618) ;  /* 0x0000094000017945 */ /* 0x000fe20003800200 */
[----:B------:R-:W1:Y:S10]  /*3ea0*/  LDCU.64 UR4, c[0x0][0x388] ;  /* 0x00007100ff0477ac */ /* 0x000e740008000a00 */
[----:B------:R-:W-:Y:S05]  /*3eb0*/  @P0 BRA `(.L_x_635) ;  /* 0x0000000800440947 */ /* 0x000fea0003800000 */
[----:B------:R-:W-:-:S05]  /*3ec0*/  IMAD.IADD R9, R10, 0x1, -R11 ;  /* 0x000000010a097824 */ /* 0x000fca00078e0a0b */
[----:B------:R-:W-:-:S13]  /*3ed0*/  ISETP.GE.AND P0, PT, R2, R9, PT ;  /* 0x000000090200720c */ /* 0x000fda0003f06270 */
[----:B------:R-:W-:Y:S05]  /*3ee0*/  @P0 BRA `(.L_x_635) ;  /* 0x0000000800380947 */ /* 0x000fea0003800000 */
[----:B------:R-:W-:Y:S01]  /*3ef0*/  LOP3.LUT R4, RZ, R2, RZ, 0x33, !PT ;  /* 0x00000002ff047212 */ /* 0x000fe200078e33ff */
[----:B------:R-:W-:Y:S01]  /*3f00*/  BSSY.RECONVERGENT B2, `(.L_x_636) ;  /* 0x0000027000027945 */ /* 0x000fe20003800200 */
[----:B------:R-:W-:Y:S02]  /*3f10*/  IMAD.MOV.U32 R8, RZ, RZ, R2 ;  /* 0x000000ffff087224 */ /* 0x000fe400078e0002 */
[----:B------:R-:W-:-:S04]  /*3f20*/  IADD3 R16, PT, PT, -R11, R10, R4 ;  /* 0x0000000a0b107210 */ /* 0x000fc80007ffe104 */
[----:B------:R-:W-:-:S04]  /*3f30*/  LOP3.LUT R4, R16, 0x300, RZ, 0xc0, !PT ;  /* 0x0000030010047812 */ /* 0x000fc800078ec0ff */
[----:B------:R-:W-:-:S13]  /*3f40*/  ISETP.NE.AND P0, PT, R4, 0x300, PT ;  /* 0x000003000400780c */ /* 0x000fda0003f05270 */
[----:B------:R-:W-:Y:S05]  /*3f50*/  @!P0 BRA `(.L_x_637) ;  /* 0x0000000000848947 */ /* 0x000fea0003800000 */
[----:B------:R-:W2:Y:S01]  /*3f60*/  LDC.64 R4, c[0x0][0x380] ;  /* 0x0000e000ff047b82 */ /* 0x000ea20000000a00 */
[----:B------:R-:W-:Y:S01]  /*3f70*/  LEA.HI R8, R16, 0x1, RZ, 0x18 ;  /* 0x0000000110087811 */ /* 0x000fe200078fc0ff */
[----:B------:R-:W-:-:S03]  /*3f80*/  IMAD.IADD R15, R2, 0x1, R11 ;  /* 0x00000001020f7824 */ /* 0x000fc600078e020b */
[----:B------:R-:W-:Y:S01]  /*3f90*/  LOP3.LUT R10, R8, 0x3, RZ, 0xc0, !PT ;  /* 0x00000003080a7812 */ /* 0x000fe200078ec0ff */
[----:B------:R-:W-:-:S04]  /*3fa0*/  IMAD.MOV.U32 R8, RZ, RZ, R2 ;  /* 0x000000ffff087224 */ /* 0x000fc800078e0002 */
[----:B------:R-:W-:-:S07]  /*3fb0*/  IMAD.MOV R10, RZ, RZ, -R10 ;  /* 0x000000ffff0a7224 */ /* 0x000fce00078e0a0a */
.L_x_640:
[----:B--2---:R-:W-:-:S05]  /*3fc0*/  IMAD.WIDE R12, R15, 0x4, R4 ;  /* 0x000000040f0c7825 */ /* 0x004fca00078e0204 */
[----:B------:R-:W2:Y:S01]  /*3fd0*/  LDG.E R20, desc[UR10][R12.64] ;  /* 0x0000000a0c147981 */ /* 0x000ea2000c1e1900 */
[----:B------:R-:W-:Y:S01]  /*3fe0*/  VIADD R10, R10, 0x1 ;  /* 0x000000010a0a7836 */ /* 0x000fe20000000000 */
[C---:B-1----:R-:W-:Y:S01]  /*3ff0*/  IADD3 R18, P1, PT, R15.reuse, UR4, RZ ;  /* 0x000000040f127c10 */ /* 0x042fe2000ff3e0ff */
[----:B------:R-:W-:Y:S03]  /*4000*/  BSSY.RECONVERGENT B3, `(.L_x_638) ;  /* 0x0000013000037945 */ /* 0x000fe60003800200 */
[----:B------:R-:W-:Y:S02]  /*4010*/  ISETP.NE.AND P2, PT, R10, RZ, PT ;  /* 0x000000ff0a00720c */ /* 0x000fe40003f45270 */
[----:B------:R-:W-:Y:S02]  /*4020*/  LEA.HI.X.SX32 R17, R15, UR5, 0x1, P1 ;  /* 0x000000050f117c11 */ /* 0x000fe400088f0eff */
        /* <DEDUP_REMOVED lines=16> */
.L_x_639:
[----:B0-----:R-:W-:Y:S05]  /*4130*/  BSYNC.RECONVERGENT B3 ;  /* 0x0000000000037941 */ /* 0x001fea0003800200 */
.L_x_638:
[----:B------:R-:W-:Y:S02]  /*4140*/  VIADD R8, R8, 0x100 ;  /* 0x0000010008087836 */ /* 0x000fe40000000000 */
[----:B------:R-:W-:Y:S01]  /*4150*/  VIADD R15, R15, 0x100 ;  /* 0x000001000f0f7836 */ /* 0x000fe20000000000 */
[----:B------:R-:W-:Y:S06]  /*4160*/  @P2 BRA `(.L_x_640) ;  /* 0xfffffffc00942947 */ /* 0x000fec000383ffff */
.L_x_637:
[----:B01----:R-:W-:Y:S05]  /*4170*/  BSYNC.RECONVERGENT B2 ;  /* 0x0000000000027941 */ /* 0x003fea0003800200 */
.L_x_636:
        /* <DEDUP_REMOVED lines=9> */
.L_x_649:
[----:B------:R-:W-:-:S05]  /*4210*/  IMAD.WIDE R14, R11, 0x4, R4 ;  /* 0x000000040b0e7825 */ /* 0x000fca00078e0204 */
[----:B------:R-:W2:Y:S04]  /*4220*/  LDG.E R24, desc[UR10][R14.64+-0x800] ;  /* 0xfff8000a0e187981 */ /* 0x000ea8000c1e1900 */
[----:B------:R0:W5:Y:S04]  /*4230*/  LDG.E R26, desc[UR10][R14.64+-0x400] ;  /* 0xfffc000a0e1a7981 */ /* 0x000168000c1e1900 */
        /* <DEDUP_REMOVED lines=21> */
.L_x_642:
[----:B------:R-:W-:Y:S05]  /*4390*/  BSYNC.RECONVERGENT B2 ;  /* 0x0000000000027941 */ /* 0x000fea0003800200 */
.L_x_641:
        /* <DEDUP_REMOVED lines=19> */
.L_x_644:
[----:B------:R-:W-:Y:S05]  /*44d0*/  BSYNC.RECONVERGENT B2 ;  /* 0x0000000000027941 */ /* 0x000fea0003800200 */
.L_x_643:
[----:B------:R-:W-:Y:S01]  /*44e0*/  FSETP.GEU.AND P0, PT, R3, R10, PT ;  /* 0x0000000a0300720b */ /* 0x000fe20003f0e000 */
[----:B------:R-:W-:Y:S01]  /*44f0*/  BSSY.RECONVERGENT B2, `(.L_x_645) ;  /* 0x0000013000027945 */ /* 0x000fe20003800200 */
[C---:B------:R-:W-:Y:S01]  /*4500*/  IADD3 R17, P1, PT, R19.reuse, UR6, RZ ;  /* 0x0000000613117c10 */ /* 0x040fe2000ff3e0ff */
        /* <DEDUP_REMOVED lines=17> */
.L_x_646:
[----:B------:R-:W-:Y:S05]  /*4620*/  BSYNC.RECONVERGENT B2 ;  /* 0x0000000000027941 */ /* 0x000fea0003800200 */
.L_x_645:
        /* <DEDUP_REMOVED lines=18> */
.L_x_648:
[----:B------:R-:W-:Y:S05]  /*4750*/  BSYNC.RECONVERGENT B2 ;  /* 0x0000000000027941 */ /* 0x000fea0003800200 */
.L_x_647:
[----:B------:R-:W-:Y:S02]  /*4760*/  VIADD R8, R8, 0x400 ;  /* 0x0000040008087836 */ /* 0x000fe40000000000 */
[----:B------:R-:W-:Y:S02]  /*4770*/  VIADD R20, R20, 0x400 ;  /* 0x0000040014147836 */ /* 0x000fe40000000000 */
[----:B------:R-:W-:Y:S01]  /*4780*/  VIADD R19, R19, 0x400 ;  /* 0x0000040013137836 */ /* 0x000fe20000000000 */
[----:B------:R-:W-:Y:S01]  /*4790*/  ISETP.GE.AND P0, PT, R8, R9, PT ;  /* 0x000000090800720c */ /* 0x000fe20003f06270 */
[----:B------:R-:W-:Y:S02]  /*47a0*/  VIADD R18, R18, 0x400 ;  /* 0x0000040012127836 */ /* 0x000fe40000000000 */
[----:B------:R-:W-:-:S10]  /*47b0*/  VIADD R11, R11, 0x400 ;  /* 0x000004000b0b7836 */ /* 0x000fd40000000000 */
[----:B------:R-:W-:Y:S05]  /*47c0*/  @!P0 BRA `(.L_x_649) ;  /* 0xfffffff800908947 */ /* 0x000fea000383ffff */
.L_x_635:
[----:B01----:R-:W-:Y:S05]  /*47d0*/  BSYNC.RECONVERGENT B1 ;  /* 0x0000000000017941 */ /* 0x003fea0003800200 */
.L_x_618:
        /* <DEDUP_REMOVED lines=22> */
.L_x_651:
[----:B------:R-:W-:Y:S05]  /*4940*/  BSYNC.RECONVERGENT B1 ;  /* 0x0000000000017941 */ /* 0x000fea0003800200 */
.L_x_650:
        /* <DEDUP_REMOVED lines=21> */
.L_x_653:
[----:B------:R-:W-:Y:S05]  /*4aa0*/  BSYNC.RECONVERGENT B1 ;  /* 0x0000000000017941 */ /* 0x000fea0003800200 */
.L_x_652:
        /* <DEDUP_REMOVED lines=21> */
.L_x_655:
[----:B------:R-:W-:Y:S05]  /*4c00*/  BSYNC.RECONVERGENT B1 ;  /* 0x0000000000017941 */ /* 0x000fea0003800200 */
.L_x_654:
        /* <DEDUP_REMOVED lines=21> */
.L_x_657:
[----:B------:R-:W-:Y:S05]  /*4d60*/  BSYNC.RECONVERGENT B1 ;  /* 0x0000000000017941 */ /* 0x000fea0003800200 */
.L_x_656:
        /* <DEDUP_REMOVED lines=22> */
.L_x_659:
[----:B------:R-:W-:Y:S05]  /*4ed0*/  BSYNC.RECONVERGENT B1 ;  /* 0x0000000000017941 */ /* 0x000fea0003800200 */
.L_x_658:
        /* <DEDUP_REMOVED lines=12> */
.L_x_661:
[----:B------:R-:W-:Y:S05]  /*4fa0*/  BSYNC.RECONVERGENT B1 ;  /* 0x0000000000017941 */ /* 0x000fea0003800200 */
.L_x_660:
[----:B------:R-:W-:Y:S01]  /*4fb0*/  BAR.SYNC.DEFER_BLOCKING 0x0 ;  /* 0x0000000000007b1d */ /* 0x000fe20000010000 */
[----:B------:R-:W-:-:S13]  /*4fc0*/  ISETP.NE.AND P2, PT, R2, RZ, PT ;  /* 0x000000ff0200720c */ /* 0x000fda0003f45270 */
[----:B------:R-:W-:Y:S05]  /*4fd0*/  @P2 BRA `(.L_x_577) ;  /* 0x00000008002c2947 */ /* 0x000fea0003800000 */
[----:B------:R-:W1:Y:S01]  /*4fe0*/  S2R R2, SR_CgaCtaId ;  /* 0x0000000000027919 */ /* 0x000e620000008800 */
[----:B------:R-:W-:Y:S01]  /*4ff0*/  MOV R7, 0x400 ;  /* 0x0000040000077802 */ /* 0x000fe20000000f00 */
[----:B------:R-:W-:Y:S01]  /*5000*/  BSSY.RECONVERGENT B1, `(.L_x_662) ;  /* 0x0000019000017945 */ /* 0x000fe20003800200 */
[----:B------:R-:W-:Y:S02]  /*5010*/  IMAD.MOV.U32 R12, RZ, RZ, R6 ;  /* 0x000000ffff0c7224 */ /* 0x000fe400078e0006 */
[----:B------:R-:W-:Y:S02]  /*5020*/  IMAD.MOV.U32 R10, RZ, RZ, R5 ;  /* 0x000000ffff0a7224 */ /* 0x000fe400078e0005 */
[----:B------:R-:W-:Y:S01]  /*5030*/  IMAD.MOV.U32 R14, RZ, RZ, R4 ;  /* 0x000000ffff0e7224 */ /* 0x000fe200078e0004 */
[----:B-1----:R-:W-:-:S05]  /*5040*/  LEA R7, R2, R7, 0x18 ;  /* 0x0000000702077211 */ /* 0x002fca00078ec0ff */
[----:B------:R-:W1:Y:S04]  /*5050*/  LDS R13, [R7+0x18] ;  /* 0x00001800070d7984 */ /* 0x000e680000000800 */
[----:B------:R2:W3:Y:S04]  /*5060*/  LDS R15, [R7+0x28] ;  /* 0x00002800070f7984 */ /* 0x0004e80000000800 */
[----:B------:R2:W4:Y:S04]  /*5070*/  LDS R17, [R7+0x38] ;  /* 0x0000380007117984 */ /* 0x0005280000000800 */
[----:B0-----:R2:W0:Y:S04]  /*5080*/  LDS R9, [R7+0x48] ;  /* 0x0000480007097984 */ /* 0x0014280000000800 */
[----:B------:R2:W0:Y:S04]  /*5090*/  LDS R8, [R7+0x58] ;  /* 0x0000580007087984 */ /* 0x0004280000000800 */
[----:B------:R2:W0:Y:S04]  /*50a0*/  LDS R3, [R7+0x68] ;  /* 0x0000680007037984 */ /* 0x0004280000000800 */
[----:B------:R2:W0:Y:S01]  /*50b0*/  LDS R2, [R7+0x78] ;  /* 0x0000780007027984 */ /* 0x0004220000000800 */
[----:B-1----:R-:W-:-:S13]  /*50c0*/  FSETP.GEU.AND P0, PT, R6, R13, PT ;  /* 0x0000000d0600720b */ /* 0x002fda0003f0e000 */
[----:B--234-:R-:W-:Y:S05]  /*50d0*/  @!P0 BRA `(.L_x_663) ;  /* 0x00000000002c8947 */ /* 0x01cfea0003800000 */
[----:B------:R-:W1:Y:S01]  /*50e0*/  LDS.64 R10, [R7+0x20] ;  /* 0x00002000070a7984 */ /* 0x000e620000000a00 */
[----:B------:R-:W-:Y:S01]  /*50f0*/  FSETP.GEU.AND P3, PT, R13, R6, PT ;  /* 0x000000060d00720b */ /* 0x000fe20003f6e000 */
[----:B------:R-:W-:-:S12]  /*5100*/  IMAD.MOV.U32 R12, RZ, RZ, R13 ;  /* 0x000000ffff0c7224 */ /* 0x000fd800078e000d */
[CC--:B-1----:R-:W-:Y:S01]  /*5110*/  @P3 ISETP.GE.U32.AND P0, PT, R5.reuse, R10.reuse, PT ;  /* 0x0000000a0500320c */ /* 0x0c2fe20003f06070 */
[----:B------:R-:W-:Y:S01]  /*5120*/  IMAD.MOV.U32 R14, RZ, RZ, R11 ;  /* 0x000000ffff0e7224 */ /* 0x000fe200078e000b */
[CC--:B------:R-:W-:Y:S02]  /*5130*/  @P3 ISETP.LT.U32.AND P1, PT, R5.reuse, R10.reuse, PT ;  /* 0x0000000a0500320c */ /* 0x0c0fe40003f21070 */
[CC--:B------:R-:W-:Y:S02]  /*5140*/  @P3 ISETP.GE.AND.EX P0, PT, R4.reuse, R11.reuse, PT, P0 ;  /* 0x0000000b0400320c */ /* 0x0c0fe40003f06300 */
[----:B------:R-:W-:Y:S02]  /*5150*/  @P3 ISETP.LT.AND.EX P1, PT, R4, R11, PT, P1 ;  /* 0x0000000b0400320c */ /* 0x000fe40003f21310 */
[----:B------:R-:W-:Y:S02]  /*5160*/  @P3 FSEL R12, R6, R13, !P0 ;  /* 0x0000000d060c3208 */ /* 0x000fe40004000000 */
[----:B------:R-:W-:-:S02]  /*5170*/  @P3 SEL R10, R5, R10, P1 ;  /* 0x0000000a050a3207 */ /* 0x000fc40000800000 */
[----:B------:R-:W-:-:S07]  /*5180*/  @P3 SEL R14, R4, R11, P1 ;  /* 0x0000000b040e3207 */ /* 0x000fce0000800000 */
.L_x_663:
[----:B------:R-:W-:Y:S05]  /*5190*/  BSYNC.RECONVERGENT B1 ;  /* 0x0000000000017941 */ /* 0x000fea0003800200 */
.L_x_662:
[----:B------:R-:W-:Y:S01]  /*51a0*/  FSETP.GEU.AND P0, PT, R12, R15, PT ;  /* 0x0000000f0c00720b */ /* 0x000fe20003f0e000 */
[----:B------:R-:W-:Y:S01]  /*51b0*/  BSSY.RECONVERGENT B1, `(.L_x_664) ;  /* 0x0000010000017945 */ /* 0x000fe20003800200 */
[----:B------:R-:W-:Y:S02]  /*51c0*/  IMAD.MOV.U32 R6, RZ, RZ, R12 ;  /* 0x000000ffff067224 */ /* 0x000fe400078e000c */
[----:B------:R-:W-:Y:S02]  /*51d0*/  IMAD.MOV.U32 R11, RZ, RZ, R10 ;  /* 0x000000ffff0b7224 */ /* 0x000fe400078e000a */
[----:B------:R-:W-:-:S07]  /*51e0*/  IMAD.MOV.U32 R5, RZ, RZ, R14 ;  /* 0x000000ffff057224 */ /* 0x000fce00078e000e */
[----:B------:R-:W-:Y:S05]  /*51f0*/  @!P0 BRA `(.L_x_665) ;  /* 0x00000000002c8947 */ /* 0x000fea0003800000 */
[----:B------:R-:W1:Y:S01]  /*5200*/  LDS.64 R4, [R7+0x30] ;  /* 0x0000300007047984 */ /* 0x000e620000000a00 */
[----:B------:R-:W-:Y:S01]  /*5210*/  FSETP.GEU.AND P3, PT, R15, R12, PT ;  /* 0x0000000c0f00720b */ /* 0x000fe20003f6e000 */
[----:B------:R-:W-:-:S12]  /*5220*/  IMAD.MOV.U32 R6, RZ, RZ, R15 ;  /* 0x000000ffff067224 */ /* 0x000fd800078e000f */
[CC--:B-1----:R-:W-:Y:S01]  /*5230*/  @P3 ISETP.GE.U32.AND P0, PT, R10.reuse, R4.reuse, PT ;  /* 0x000000040a00320c */ /* 0x0c2fe20003f06070 */
[----:B------:R-:W-:Y:S01]  /*5240*/  IMAD.MOV.U32 R11, RZ, RZ, R4 ;  /* 0x000000ffff0b7224 */ /* 0x000fe200078e0004 */
[-C--:B------:R-:W-:Y:S02]  /*5250*/  @P3 ISETP.LT.U32.AND P1, PT, R10, R4.reuse, PT ;  /* 0x000000040a00320c */ /* 0x080fe40003f21070 */
[CC--:B------:R-:W-:Y:S02]  /*5260*/  @P3 ISETP.GE.AND.EX P0, PT, R14.reuse, R5.reuse, PT, P0 ;  /* 0x000000050e00320c */ /* 0x0c0fe40003f06300 */
[----:B------:R-:W-:Y:S02]  /*5270*/  @P3 ISETP.LT.AND.EX P1, PT, R14, R5, PT, P1 ;  /* 0x000000050e00320c */ /* 0x000fe40003f21310 */
[----:B------:R-:W-:Y:S02]  /*5280*/  @P3 FSEL R6, R12, R15, !P0 ;  /* 0x0000000f0c063208 */ /* 0x000fe40004000000 */
[----:B------:R-:W-:-:S02]  /*5290*/  @P3 SEL R11, R10, R4, P1 ;  /* 0x000000040a0b3207 */ /* 0x000fc40000800000 */
[----:B------:R-:W-:-:S07]  /*52a0*/  @P3 SEL R5, R14, R5, P1 ;  /* 0x000000050e053207 */ /* 0x000fce0000800000 */
.L_x_665:
[----:B------:R-:W-:Y:S05]  /*52b0*/  BSYNC.RECONVERGENT B1 ;  /* 0x0000000000017941 */ /* 0x000fea0003800200 */
.L_x_664:
        /* <DEDUP_REMOVED lines=18> */
.L_x_667:
[----:B------:R-:W-:Y:S05]  /*53e0*/  BSYNC.RECONVERGENT B1 ;  /* 0x0000000000017941 */ /* 0x000fea0003800200 */
.L_x_666:
[----:B0-----:R-:W-:Y:S01]  /*53f0*/  FSETP.GEU.AND P0, PT, R4, R9, PT ;  /* 0x000000090400720b */ /* 0x001fe20003f0e000 */
        /* <DEDUP_REMOVED lines=17> */
.L_x_669:
[----:B------:R-:W-:Y:S05]  /*5510*/  BSYNC.RECONVERGENT B1 ;  /* 0x0000000000017941 */ /* 0x000fea0003800200 */
.L_x_668:
        /* <DEDUP_REMOVED lines=18> */
.L_x_671:
[----:B------:R-:W-:Y:S05]  /*5640*/  BSYNC.RECONVERGENT B1 ;  /* 0x0000000000017941 */ /* 0x000fea0003800200 */
.L_x_670:
        /* <DEDUP_REMOVED lines=18> */
.L_x_673:
[----:B------:R-:W-:Y:S05]  /*5770*/  BSYNC.RECONVERGENT B1 ;  /* 0x0000000000017941 */ /* 0x000fea0003800200 */
.L_x_672:
        /* <DEDUP_REMOVED lines=17> */
.L_x_577:
[----:B------:R-:W-:Y:S05]  /*5890*/  BSYNC.RECONVERGENT B0 ;  /* 0x0000000000007941 */ /* 0x000fea0003800200 */
.L_x_544:
        /* <DEDUP_REMOVED lines=9> */
.L_x_674:
        /* <DEDUP_REMOVED lines=13> */
.L_x_816:


//--------------------- .text._ZN6thrust24THRUST_300001_SM_1000_NS8cuda_cub4core6detail13_kernel_agentINS1_8__reduce11ReduceAgentINS0_12zip_iteratorIN4cuda3std3__45tupleIJNS0_6detail15normal_iteratorINS0_10device_ptrIfEEEENS0_17counting_iteratorIlNS0_11use_defaultESI_SI_EEEEEEEPNSB_IJflEEESM_iNS1_9__extrema9arg_min_fIflNSA_4lessIfEEEEEEJSL_SN_iSS_EEEvDpT0_ --------------------------
	.section	.text._ZN6thrust24THRUST_300001_SM_1000_NS8cuda_cub4core6detail13_kernel_agentINS1_8__reduce11ReduceAgentINS0_12zip_iteratorIN4cuda3std3__45tupleIJNS0_6detail15normal_iteratorINS0_10device_ptrIfEEEENS0_17counting_iteratorIlNS0_11use_defaultESI_SI_EEEEEEEPNSB_IJflEEESM_iNS1_9__extrema9arg_min_fIflNSA_4lessIfEEEEEEJSL_SN_iSS_EEEvDpT0_,"ax",@progbits
	.align	128
        .global         _ZN6thrust24THRUST_300001_SM_1000_NS8cuda_cub4core6detail13_kernel_agentINS1_8__reduce11ReduceAgentINS0_12zip_iteratorIN4cuda3std3__45tupleIJNS0_6detail15normal_iteratorINS0_10device_ptrIfEEEENS0_17counting_iteratorIlNS0_11use_defaultESI_SI_EEEEEEEPNSB_IJflEEESM_iNS1_9__extrema9arg_min_fIflNSA_4lessIfEEEEEEJSL_SN_iSS_EEEvDpT0_
        .type           _ZN6thrust24THRUST_300001_SM_1000_NS8cuda_cub4core6detail13_kernel_agentINS1_8__reduce11ReduceAgentINS0_12zip_iteratorIN4cuda3std3__45tupleIJNS0_6detail15normal_iteratorINS0_10device_ptrIfEEEENS0_17counting_iteratorIlNS0_11use_defaultESI_SI_EEEEEEEPNSB_IJflEEESM_iNS1_9__extrema9arg_min_fIflNSA_4lessIfEEEEEEJSL_SN_iSS_EEEvDpT0_,@function
        .size           _ZN6thrust24THRUST_300001_SM_1000_NS8cuda_cub4core6detail13_kernel_agentINS1_8__reduce11ReduceAgentINS0_12zip_iteratorIN4cuda3std3__45tupleIJNS0_6detail15normal_iteratorINS0_10device_ptrIfEEEENS0_17counting_iteratorIlNS0_11use_defaultESI_SI_EEEEEEEPNSB_IJflEEESM_iNS1_9__extrema9arg_min_fIflNSA_4lessIfEEEEEEJSL_SN_iSS_EEEvDpT0_,(.L_x_817 - _ZN6thrust24THRUST_300001_SM_1000_NS8cuda_cub4core6detail13_kernel_agentINS1_8__reduce11ReduceAgentINS0_12zip_iteratorIN4cuda3std3__45tupleIJNS0_6detail15normal_iteratorINS0_10device_ptrIfEEEENS0_17counting_iteratorIlNS0_11use_defaultESI_SI_EEEEEEEPNSB_IJflEEESM_iNS1_9__extrema9arg_min_fIflNSA_4lessIfEEEEEEJSL_SN_iSS_EEEvDpT0_)
        .other          _ZN6thrust24THRUST_300001_SM_1000_NS8cuda_cub4core6detail13_kernel_agentINS1_8__reduce11ReduceAgentINS0_12zip_iteratorIN4cuda3std3__45tupleIJNS0_6detail15normal_iteratorINS0_10device_ptrIfEEEENS0_17counting_iteratorIlNS0_11use_defaultESI_SI_EEEEEEEPNSB_IJflEEESM_iNS1_9__extrema9arg_min_fIflNSA_4lessIfEEEEEEJSL_SN_iSS_EEEvDpT0_,@"STO_CUDA_ENTRY STV_DEFAULT"
_ZN6thrust24THRUST_300001_SM_1000_NS8cuda_cub4core6detail13_kernel_agentINS1_8__reduce11ReduceAgentINS0_12zip_iteratorIN4cuda3std3__45tupleIJNS0_6detail15normal_iteratorINS0_10device_ptrIfEEEENS0_17counting_iteratorIlNS0_11use_defaultESI_SI_EEEEEEEPNSB_IJflEEESM_iNS1_9__extrema9arg_min_fIflNSA_4lessIfEEEEEEJSL_SN_iSS_EEEvDpT0_:
.text._ZN6thrust24THRUST_300001_SM_1000_NS8cuda_cub4core6detail13_kernel_agentINS1_8__reduce11ReduceAgentINS0_12zip_iteratorIN4cuda3std3__45tupleIJNS0_6detail15normal_iteratorINS0_10device_ptrIfEEEENS0_17counting_iteratorIlNS0_11use_defaultESI_SI_EEEEEEEPNSB_IJflEEESM_iNS1_9__extrema9arg_min_fIflNSA_4lessIfEEEEEEJSL_SN_iSS_EEEvDpT0_:
        /* <DEDUP_REMOVED lines=23> */
.L_x_678:
[----:B0-----:R-:W-:Y:S05]  /*0170*/  BSYNC.RECONVERGENT B1 ;  /* 0x0000000000017941 */ /* 0x001fea0003800200 */
.L_x_677:
        /* <DEDUP_REMOVED lines=19> */
.L_x_685:
        /* <DEDUP_REMOVED lines=23> */
.L_x_684:
[----:B------:R-:W-:Y:S05]  /*0420*/  BSYNC.RECONVERGENT B3 ;  /* 0x0000000000037941 */ /* 0x000fea0003800200 */
.L_x_683:
[----:B------:R-:W-:Y:S01]  /*0430*/  IADD3 R12, P0, PT, R12, 0x100, RZ ;  /* 0x000001000c0c7810 */ /* 0x000fe20007f1e0ff */
[----:B------:R-:W-:Y:S02]  /*0440*/  VIADD R11, R11, 0x100 ;  /* 0x000001000b0b7836 */ /* 0x000fe40000000000 */
[----:B------:R-:W-:Y:S02]  /*0450*/  IMAD.X R10, RZ, RZ, R10, P3 ;  /* 0x000000ffff0a7224 */ /* 0x000fe400018e060a */
[----:B------:R-:W-:Y:S01]  /*0460*/  IMAD.X R13, RZ, RZ, R13, P0 ;  /* 0x000000ffff0d7224 */ /* 0x000fe200000e060d */
[----:B------:R-:W-:Y:S07]  /*0470*/  @P2 BRA `(.L_x_685) ;  /* 0xfffffffc008c2947 */ /* 0x000fee000383ffff */
.L_x_682:
[----:B------:R-:W-:Y:S05]  /*0480*/  BSYNC.RECONVERGENT B2 ;  /* 0x0000000000027941 */ /* 0x000fea0003800200 */
.L_x_681:
[----:B------:R-:W-:-:S13]  /*0490*/  ISETP.GE.U32.AND P0, PT, R14, 0x300, PT ;  /* 0x000003000e00780c */ /* 0x000fda0003f06070 */
[----:B------:R-:W-:Y:S05]  /*04a0*/  @!P0 BRA `(.L_x_680) ;  /* 0x00000004007c8947 */ /* 0x000fea0003800000 */
[----:B------:R-:W0:Y:S01]  /*04b0*/  LDC.64 R8, c[0x0][0x380] ;  /* 0x0000e000ff087b82 */ /* 0x000e220000000a00 */
[----:B------:R-:W-:-:S07]  /*04c0*/  VIADD R10, R11, 0x200 ;  /* 0x000002000b0a7836 */ /* 0x000fce0000000000 */
[----:B------:R-:W1:Y:S02]  /*04d0*/  LDC.64 R6, c[0x0][0x388] ;  /* 0x0000e200ff067b82 */ /* 0x000e640000000a00 */
.L_x_694:
        /* <DEDUP_REMOVED lines=26> */
.L_x_687:
[----:B------:R-:W-:Y:S05]  /*0680*/  BSYNC.RECONVERGENT B2 ;  /* 0x0000000000027941 */ /* 0x000fea0003800200 */
.L_x_686:
        /* <DEDUP_REMOVED lines=20> */
.L_x_689:
[----:B------:R-:W-:Y:S05]  /*07d0*/  BSYNC.RECONVERGENT B2 ;  /* 0x0000000000027941 */ /* 0x000fea0003800200 */
.L_x_688:
        /* <DEDUP_REMOVED lines=20> */
.L_x_691:
[----:B------:R-:W-:Y:S05]  /*0920*/  BSYNC.RECONVERGENT B2 ;  /* 0x0000000000027941 */ /* 0x000fea0003800200 */
.L_x_690:
        /* <DEDUP_REMOVED lines=18> */
.L_x_693:
[----:B------:R-:W-:Y:S05]  /*0a50*/  BSYNC.RECONVERGENT B2 ;  /* 0x0000000000027941 */ /* 0x000fea0003800200 */
.L_x_692:
[C---:B------:R-:W-:Y:S02]  /*0a60*/  VIADD R5, R10.reuse, 0x200 ;  /* 0x000002000a057836 */ /* 0x040fe40000000000 */
[----:B------:R-:W-:-:S03]  /*0a70*/  VIADD R10, R10, 0x400 ;  /* 0x000004000a0a7836 */ /* 0x000fc60000000000 */
[----:B------:R-:W-:-:S13]  /*0a80*/  ISETP.GE.AND P0, PT, R5, UR5, PT ;  /* 0x0000000505007c0c */ /* 0x000fda000bf06270 */
[----:B------:R-:W-:Y:S05]  /*0a90*/  @!P0 BRA `(.L_x_694) ;  /* 0xfffffff800908947 */ /* 0x000fea000383ffff */
.L_x_680:
[----:B------:R-:W-:Y:S05]  /*0aa0*/  BSYNC.RECONVERGENT B1 ;  /* 0x0000000000017941 */ /* 0x000fea0003800200 */
.L_x_679:
        /* <DEDUP_REMOVED lines=25> */
.L_x_697:
[----:B------:R-:W-:Y:S05]  /*0c40*/  BSYNC.RECONVERGENT B1 ;  /* 0x0000000000017941 */ /* 0x000fea0003800200 */
.L_x_696:
        /* <DEDUP_REMOVED lines=21> */
.L_x_699:
[----:B------:R-:W-:Y:S05]  /*0da0*/  BSYNC.RECONVERGENT B1 ;  /* 0x0000000000017941 */ /* 0x000fea0003800200 */
.L_x_698:
        /* <DEDUP_REMOVED lines=21> */
.L_x_701:
[----:B------:R-:W-:Y:S05]  /*0f00*/  BSYNC.RECONVERGENT B1 ;  /* 0x0000000000017941 */ /* 0x000fea0003800200 */
.L_x_700:
        /* <DEDUP_REMOVED lines=21> */
.L_x_703:
[----:B------:R-:W-:Y:S05]  /*1060*/  BSYNC.RECONVERGENT B1 ;  /* 0x0000000000017941 */ /* 0x000fea0003800200 */
.L_x_702:
        /* <DEDUP_REMOVED lines=22> */
.L_x_705:
[----:B------:R-:W-:Y:S05]  /*11d0*/  BSYNC.RECONVERGENT B1 ;  /* 0x0000000000017941 */ /* 0x000fea0003800200 */
.L_x_704:
        /* <DEDUP_REMOVED lines=12> */
.L_x_707:
[----:B------:R-:W-:Y:S05]  /*12a0*/  BSYNC.RECONVERGENT B1 ;  /* 0x0000000000017941 */ /* 0x000fea0003800200 */
.L_x_706:
        /* <DEDUP_REMOVED lines=31> */
.L_x_710:
[----:B------:R-:W-:Y:S05]  /*14a0*/  BSYNC.RECONVERGENT B1 ;  /* 0x0000000000017941 */ /* 0x000fea0003800200 */
.L_x_709:
        /* <DEDUP_REMOVED lines=18> */
.L_x_712:
[----:B------:R-:W-:Y:S05]  /*15d0*/  BSYNC.RECONVERGENT B1 ;  /* 0x0000000000017941 */ /* 0x000fea0003800200 */
.L_x_711:
        /* <DEDUP_REMOVED lines=18> */
.L_x_714:
[----:B------:R-:W-:Y:S05]  /*1700*/  BSYNC.RECONVERGENT B1 ;  /* 0x0000000000017941 */ /* 0x000fea0003800200 */
.L_x_713:
        /* <DEDUP_REMOVED lines=18> */
.L_x_716:
[----:B------:R-:W-:Y:S05]  /*1830*/  BSYNC.RECONVERGENT B1 ;  /* 0x0000000000017941 */ /* 0x000fea0003800200 */
.L_x_715:
        /* <DEDUP_REMOVED lines=18> */
.L_x_718:
[----:B------:R-:W-:Y:S05]  /*1960*/  BSYNC.RECONVERGENT B1 ;  /* 0x0000000000017941 */ /* 0x000fea0003800200 */
.L_x_717:
        /* <DEDUP_REMOVED lines=18> */
.L_x_720:
[----:B------:R-:W-:Y:S05]  /*1a90*/  BSYNC.RECONVERGENT B1 ;  /* 0x0000000000017941 */ /* 0x000fea0003800200 */
.L_x_719:
        /* <DEDUP_REMOVED lines=19> */
.L_x_695:
        /* <DEDUP_REMOVED lines=28> */
.L_x_722:
[----:B------:R-:W-:Y:S05]  /*1d90*/  BSYNC.RECONVERGENT B1 ;  /* 0x0000000000017941 */ /* 0x000fea0003800200 */
.L_x_721:
        /* <DEDUP_REMOVED lines=22> */
.L_x_724:
[----:B------:R-:W-:Y:S05]  /*1f00*/  BSYNC.RECONVERGENT B1 ;  /* 0x0000000000017941 */ /* 0x000fea0003800200 */
.L_x_723:
        /* <DEDUP_REMOVED lines=22> */
.L_x_726:
[----:B------:R-:W-:Y:S05]  /*2070*/  BSYNC.RECONVERGENT B1 ;  /* 0x0000000000017941 */ /* 0x000fea0003800200 */
.L_x_725:
        /* <DEDUP_REMOVED lines=22> */
.L_x_728:
[----:B------:R-:W-:Y:S05]  /*21e0*/  BSYNC.RECONVERGENT B1 ;  /* 0x0000000000017941 */ /* 0x000fea0003800200 */
.L_x_727:
        /* <DEDUP_REMOVED lines=23> */
.L_x_730:
[----:B------:R-:W-:Y:S05]  /*2360*/  BSYNC.RECONVERGENT B1 ;  /* 0x0000000000017941 */ /* 0x000fea0003800200 */
.L_x_729:
        /* <DEDUP_REMOVED lines=12> */
.L_x_732:
[----:B------:R-:W-:Y:S05]  /*2430*/  BSYNC.RECONVERGENT B1 ;  /* 0x0000000000017941 */ /* 0x000fea0003800200 */
.L_x_731:
        /* <DEDUP_REMOVED lines=30> */
.L_x_734:
[----:B------:R-:W-:Y:S05]  /*2620*/  BSYNC.RECONVERGENT B1 ;  /* 0x0000000000017941 */ /* 0x000fea0003800200 */
.L_x_733:
        /* <DEDUP_REMOVED lines=27> */
.L_x_736:
[----:B------:R-:W-:Y:S05]  /*27e0*/  BSYNC.RECONVERGENT B1 ;  /* 0x0000000000017941 */ /* 0x000fea0003800200 */
.L_x_735:
        /* <DEDUP_REMOVED lines=27> */
.L_x_738:
[----:B------:R-:W-:Y:S05]  /*29a0*/  BSYNC.RECONVERGENT B1 ;  /* 0x0000000000017941 */ /* 0x000fea0003800200 */
.L_x_737:
        /* <DEDUP_REMOVED lines=27> */
.L_x_740:
[----:B------:R-:W-:Y:S05]  /*2b60*/  BSYNC.RECONVERGENT B1 ;  /* 0x0000000000017941 */ /* 0x000fea0003800200 */
.L_x_739:
        /* <DEDUP_REMOVED lines=27> */
.L_x_742:
[----:B------:R-:W-:Y:S05]  /*2d20*/  BSYNC.RECONVERGENT B1 ;  /* 0x0000000000017941 */ /* 0x000fea0003800200 */
.L_x_741:
        /* <DEDUP_REMOVED lines=27> */
.L_x_744:
[----:B------:R-:W-:Y:S05]  /*2ee0*/  BSYNC.RECONVERGENT B1 ;  /* 0x0000000000017941 */ /* 0x000fea0003800200 */
.L_x_743:
        /* <DEDUP_REMOVED lines=28> */
.L_x_676:
        /* <DEDUP_REMOVED lines=26> */
.L_x_746:
[----:B------:R-:W-:Y:S05]  /*3250*/  BSYNC.RECONVERGENT B1 ;  /* 0x0000000000017941 */ /* 0x000fea0003800200 */
.L_x_745:
        /* <DEDUP_REMOVED lines=21> */
.L_x_748:
[----:B------:R-:W-:Y:S05]  /*33b0*/  BSYNC.RECONVERGENT B1 ;  /* 0x0000000000017941 */ /* 0x000fea0003800200 */
.L_x_747:
[----:B------:R-:W-:Y:S01]  /*33c0*/  UISETP.GE.U32.AND UP0, UPT, UR4, 0xa00, UPT ;  /* 0x00000a000400788c */ /* 0x000fe2000bf06070 */
[----:B------:R-:W-:-:S08]  /*33d0*/  IMAD.MOV.U32 R5, RZ, RZ, 0x500 ;  /* 0x00000500ff057424 */ /* 0x000fd000078e00ff */
[----:B------:R-:W-:Y:S05]  /*33e0*/  BRA.U !UP0, `(.L_x_749) ;  /* 0x0000000508c47547 */ /* 0x000fea000b800000 */
[----:B------:R-:W-:Y:S01]  /*33f0*/  IMAD.MOV.U32 R5, RZ, RZ, 0x500 ;  /* 0x00000500ff057424 */ /* 0x000fe200078e00ff */
[----:B------:R-:W0:Y:S01]  /*3400*/  LDCU UR4, c[0x0][0x398] ;  /* 0x00007300ff0477ac */ /* 0x000e220008000800 */
[----:B------:R-:W1:Y:S05]  /*3410*/  LDCU.64 UR6, c[0x0][0x388] ;  /* 0x00007100ff0677ac */ /* 0x000e6a0008000a00 */
.L_x_760:
[----:B------:R-:W-:-:S05]  /*3420*/  IMAD.WIDE.U32 R12, R5, 0x4, R2 ;  /* 0x00000004050c7825 */ /* 0x000fca00078e0002 */
[----:B------:R-:W2:Y:S04]  /*3430*/  LDG.E R17, desc[UR8][R12.64] ;  /* 0x000000080c117981 */ /* 0x000ea8000c1e1900 */
[----:B------:R3:W5:Y:S04]  /*3440*/  LDG.E R18, desc[UR8][R12.64+0x400] ;  /* 0x000400080c127981 */ /* 0x000768000c1e1900 */
[----:B------:R3:W5:Y:S04]  /*3450*/  LDG.E R19, desc[UR8][R12.64+0x800] ;  /* 0x000800080c137981 */ /* 0x000768000c1e1900 */
[----:B------:R3:W5:Y:S04]  /*3460*/  LDG.E R4, desc[UR8][R12.64+0xc00] ;  /* 0x000c00080c047981 */ /* 0x000768000c1e1900 */
[----:B------:R3:W5:Y:S01]  /*3470*/  LDG.E R10, desc[UR8][R12.64+0x1000] ;  /* 0x001000080c0a7981 */ /* 0x000762000c1e1900 */
[----:B-1----:R-:W-:Y:S01]  /*3480*/  IADD3 R16, P1, P2, R0, UR6, R5 ;  /* 0x0000000600107c10 */ /* 0x002fe2000fa3e005 */
[----:B------:R-:W-:Y:S01]  /*3490*/  BSSY.RECONVERGENT B1, `(.L_x_750) ;  /* 0x0000012000017945 */ /* 0x000fe20003800200 */
[----:B------:R-:W-:-:S02]  /*34a0*/  IMAD.MOV.U32 R11, RZ, RZ, R6 ;  /* 0x000000ffff0b7224 */ /* 0x000fc400078e0006 */
[----:B------:R-:W-:Y:S01]  /*34b0*/  IMAD.MOV.U32 R14, RZ, RZ, R7 ;  /* 0x000000ffff0e7224 */ /* 0x000fe200078e0007 */
[----:B------:R-:W-:Y:S01]  /*34c0*/  IADD3.X R9, PT, PT, RZ, UR7, RZ, P1, P2 ;  /* 0x00000007ff097c10 */ /* 0x000fe20008fe44ff */
        /* <DEDUP_REMOVED lines=14> */
.L_x_751:
[----:B0-----:R-:W-:Y:S05]  /*35b0*/  BSYNC.RECONVERGENT B1 ;  /* 0x0000000000017941 */ /* 0x001fea0003800200 */
.L_x_750:
[----:B-----5:R-:W-:Y:S01]  /*35c0*/  FSETP.GEU.AND P0, PT, R11, R18, PT ;  /* 0x000000120b00720b */ /* 0x020fe20003f0e000 */
[----:B------:R-:W-:Y:S01]  /*35d0*/  BSSY.RECONVERGENT B1, `(.L_x_752) ;  /* 0x0000012000017945 */ /* 0x000fe20003800200 */
[----:B------:R-:W-:Y:S01]  /*35e0*/  IADD3 RZ, P1, PT, R16, 0x100, RZ ;  /* 0x0000010010ff7810 */ /* 0x000fe20007f3e0ff */
[----:B------:R-:W-:Y:S02]  /*35f0*/  IMAD.MOV.U32 R6, RZ, RZ, R11 ;  /* 0x000000ffff067224 */ /* 0x000fe400078e000b */
[----:B------:R-:W-:Y:S02]  /*3600*/  IMAD.MOV.U32 R12, RZ, RZ, R14 ;  /* 0x000000ffff0c7224 */ /* 0x000fe400078e000e */
[----:B------:R-:W-:Y:S02]  /*3610*/  IMAD.X R8, RZ, RZ, R9, P1 ;  /* 0x000000ffff087224 */ /* 0x000fe400008e0609 */
[----:B------:R-:W-:-:S04]  /*3620*/  IMAD.MOV.U32 R13, RZ, RZ, R15 ;  /* 0x000000ffff0d7224 */ /* 0x000fc800078e000f */
[----:B------:R-:W-:Y:S05]  /*3630*/  @!P0 BRA `(.L_x_753) ;  /* 0x00000000002c8947 */ /* 0x000fea0003800000 */
[----:B------:R-:W-:Y:S01]  /*3640*/  FSETP.GEU.AND P2, PT, R18, R11, PT ;  /* 0x0000000b1200720b */ /* 0x000fe20003f4e000 */
[----:B------:R-:W-:Y:S02]  /*3650*/  VIADD R12, R16, 0x100 ;  /* 0x00000100100c7836 */ /* 0x000fe40000000000 */
        /* <DEDUP_REMOVED lines=9> */
.L_x_753:
[----:B------:R-:W-:Y:S05]  /*36f0*/  BSYNC.RECONVERGENT B1 ;  /* 0x0000000000017941 */ /* 0x000fea0003800200 */
.L_x_752:
[----:B------:R-:W-:Y:S01]  /*3700*/  FSETP.GEU.AND P0, PT, R6, R19, PT ;  /* 0x000000130600720b */ /* 0x000fe20003f0e000 */
        /* <DEDUP_REMOVED lines=18> */
.L_x_755:
[----:B------:R-:W-:Y:S05]  /*3830*/  BSYNC.RECONVERGENT B1 ;  /* 0x0000000000017941 */ /* 0x000fea0003800200 */
.L_x_754:
[----:B------:R-:W-:Y:S01]  /*3840*/  FSETP.GEU.AND P0, PT, R7, R4, PT ;  /* 0x000000040700720b */ /* 0x000fe20003f0e000 */
[----:B------:R-:W-:Y:S01]  /*3850*/  BSSY.RECONVERGENT B1, `(.L_x_756) ;  /* 0x0000013000017945 */ /* 0x000fe20003800200 */
[C---:B------:R-:W-:Y:S01]  /*3860*/  IADD3 R15, P1, PT, R16.reuse, 0x300, RZ ;  /* 0x00000300100f7810 */ /* 0x040fe20007f3e0ff */
[----:B------:R-:W-:Y:S01]  /*3870*/  IMAD.MOV.U32 R11, RZ, RZ, R7 ;  /* 0x000000ffff0b7224 */ /* 0x000fe200078e0007 */
[----:B------:R-:W-:Y:S01]  /*3880*/  IADD3 R19, P2, PT, R16, 0x400, RZ ;  /* 0x0000040010137810 */ /* 0x000fe20007f5e0ff */
        /* <DEDUP_REMOVED lines=15> */
.L_x_757:
[----:B------:R-:W-:Y:S05]  /*3980*/  BSYNC.RECONVERGENT B1 ;  /* 0x0000000000017941 */ /* 0x000fea0003800200 */
.L_x_756:
[----:B------:R-:W-:Y:S01]  /*3990*/  FSETP.GEU.AND P0, PT, R11, R10, PT ;  /* 0x0000000a0b00720b */ /* 0x000fe20003f0e000 */
[----:B------:R-:W-:Y:S01]  /*39a0*/  BSSY.RECONVERGENT B1, `(.L_x_758) ;  /* 0x0000011000017945 */ /* 0x000fe20003800200 */
[----:B------:R-:W-:Y:S02]  /*39b0*/  IMAD.X R4, RZ, RZ, R9, P2 ;  /* 0x000000ffff047224 */ /* 0x000fe400010e0609 */
[----:B------:R-:W-:Y:S02]  /*39c0*/  IMAD.MOV.U32 R6, RZ, RZ, R11 ;  /* 0x000000ffff067224 */ /* 0x000fe400078e000b */
[----:B------:R-:W-:Y:S02]  /*39d0*/  IMAD.MOV.U32 R7, RZ, RZ, R12 ;  /* 0x000000ffff077224 */ /* 0x000fe400078e000c */
[----:B------:R-:W-:-:S05]  /*39e0*/  IMAD.MOV.U32 R8, RZ, RZ, R13 ;  /* 0x000000ffff087224 */ /* 0x000fca00078e000d */
        /* <DEDUP_REMOVED lines=12> */
.L_x_759:
[----:B------:R-:W-:Y:S05]  /*3ab0*/  BSYNC.RECONVERGENT B1 ;  /* 0x0000000000017941 */ /* 0x000fea0003800200 */
.L_x_758:
[C---:B------:R-:W-:Y:S02]  /*3ac0*/  VIADD R4, R5.reuse, 0xa00 ;  /* 0x00000a0005047836 */ /* 0x040fe40000000000 */
[----:B------:R-:W-:-:S03]  /*3ad0*/  VIADD R5, R5, 0x500 ;  /* 0x0000050005057836 */ /* 0x000fc60000000000 */
[----:B------:R-:W-:-:S13]  /*3ae0*/  ISETP.GT.AND P0, PT, R4, UR4, PT ;  /* 0x0000000404007c0c */ /* 0x000fda000bf04270 */
[----:B------:R-:W-:Y:S05]  /*3af0*/  @!P0 BRA `(.L_x_760) ;  /* 0xfffffff800488947 */ /* 0x000fea000383ffff */
.L_x_749:
        /* <DEDUP_REMOVED lines=14> */
[----:B------:R-:W-:Y:S01]  /*3be0*/  IMAD.IADD R11, R0, 0x1, R5 ;  /* 0x00000001000b7824 */ /* 0x000fe200078e0205 */
[----:B------:R-:W-:-:S04]  /*3bf0*/  LEA.HI R4, R15, 0x1, RZ, 0x18 ;  /* 0x000000010f047811 */ /* 0x000fc800078fc0ff */
[C---:B------:R-:W-:Y:S02]  /*3c00*/  IADD3 R14, P0, PT, R11.reuse, UR6, RZ ;  /* 0x000000060b0e7c10 */ /* 0x040fe4000ff1e0ff */
[----:B------:R-:W-:Y:S01]  /*3c10*/  LOP3.LUT R10, R4, 0x3, RZ, 0xc0, !PT ;  /* 0x00000003040a7812 */ /* 0x000fe200078ec0ff */
[----:B------:R-:W-:Y:S02]  /*3c20*/  IMAD.MOV.U32 R4, RZ, RZ, R0 ;  /* 0x000000ffff047224 */ /* 0x000fe400078e0000 */
[----:B------:R-:W-:Y:S02]  /*3c30*/  IMAD.X R16, RZ, RZ, UR7, P0 ;  /* 0x00000007ff107e24 */ /* 0x000fe400080e06ff */
[----:B------:R-:W-:Y:S02]  /*3c40*/  IMAD.MOV R10, RZ, RZ, -R10 ;  /* 0x000000ffff0a7224 */ /* 0x000fe400078e0a0a */
[----:B0-----:R-:W-:-:S04]  /*3c50*/  IMAD.WIDE.U32 R2, R11, 0x4, R2 ;  /* 0x000000040b027825 */ /* 0x001fc800078e0002 */
[----:B------:R-:W-:Y:S02]  /*3c60*/  IMAD.MOV.U32 R12, RZ, RZ, R2 ;  /* 0x000000ffff0c7224 */ /* 0x000fe400078e0002 */
[----:B------:R-:W-:-:S07]  /*3c70*/  IMAD.MOV.U32 R13, RZ, RZ, R3 ;  /* 0x000000ffff0d7224 */ /* 0x000fce00078e0003 */
.L_x_767:
        /* <DEDUP_REMOVED lines=23> */
.L_x_766:
[----:B------:R-:W-:Y:S05]  /*3df0*/  BSYNC.RECONVERGENT B3 ;  /* 0x0000000000037941 */ /* 0x000fea0003800200 */
.L_x_765:
[----:B------:R-:W-:Y:S01]  /*3e00*/  IADD3 R14, P0, PT, R14, 0x100, RZ ;  /* 0x000001000e0e7810 */ /* 0x000fe20007f1e0ff */
[----:B------:R-:W-:Y:S02]  /*3e10*/  VIADD R4, R4, 0x100 ;  /* 0x0000010004047836 */ /* 0x000fe40000000000 */
[----:B------:R-:W-:Y:S02]  /*3e20*/  IMAD.X R13, RZ, RZ, R13, P3 ;  /* 0x000000ffff0d7224 */ /* 0x000fe400018e060d */
[----:B------:R-:W-:Y:S01]  /*3e30*/  IMAD.X R16, RZ, RZ, R16, P0 ;  /* 0x000000ffff107224 */ /* 0x000fe200000e0610 */
[----:B------:R-:W-:Y:S07]  /*3e40*/  @P2 BRA `(.L_x_767) ;  /* 0xfffffffc008c2947 */ /* 0x000fee000383ffff */
.L_x_764:
[----:B------:R-:W-:Y:S05]  /*3e50*/  BSYNC.RECONVERGENT B2 ;  /* 0x0000000000027941 */ /* 0x000fea0003800200 */
.L_x_763:
[----:B------:R-:W-:-:S13]  /*3e60*/  ISETP.GE.U32.AND P0, PT, R15, 0x300, PT ;  /* 0x000003000f00780c */ /* 0x000fda0003f06070 */
[----:B------:R-:W-:Y:S05]  /*3e70*/  @!P0 BRA `(.L_x_762) ;  /* 0x0000000400cc8947 */ /* 0x000fea0003800000 */
[----:B------:R-:W0:Y:S01]  /*3e80*/  LDC.64 R14, c[0x0][0x380] ;  /* 0x0000e000ff0e7b82 */ /* 0x000e220000000a00 */
[----:B------:R-:W1:Y:S01]  /*3e90*/  LDCU.128 UR12, c[0x0][0x380] ;  /* 0x00007000ff0c77ac */ /* 0x000e620008000c00 */
[C---:B------:R-:W-:Y:S01]  /*3ea0*/  IADD3 R16, P1, PT, R4.reuse, R5, RZ ;  /* 0x0000000504107210 */ /* 0x040fe20007f3e0ff */
[----:B------:R-:W-:-:S04]  /*3eb0*/  IMAD.IADD R11, R4, 0x1, R5 ;  /* 0x00000001040b7824 */ /* 0x000fc800078e0205 */
[----:B------:R-:W-:Y:S01]  /*3ec0*/  IMAD.X R5, RZ, RZ, RZ, P1 ;  /* 0x000000ffff057224 */ /* 0x000fe200008e06ff */
[----:B------:R-:W2:Y:S01]  /*3ed0*/  LDC.64 R2, c[0x0][0x388] ;  /* 0x0000e200ff027b82 */ /* 0x000ea20000000a00 */
[C---:B-1----:R-:W-:Y:S02]  /*3ee0*/  LEA R17, P2, R16.reuse, UR12, 0x2 ;  /* 0x0000000c10117c11 */ /* 0x042fe4000f8410ff */
[----:B------:R-:W-:Y:S02]  /*3ef0*/  IADD3 R10, P0, PT, R11, UR14, RZ ;  /* 0x0000000e0b0a7c10 */ /* 0x000fe4000ff1e0ff */
[----:B------:R-:W-:Y:S01]  /*3f00*/  IADD3 R17, P1, PT, R17, 0xc00, RZ ;  /* 0x00000c0011117810 */ /* 0x000fe20007f3e0ff */
[----:B0-----:R-:W-:Y:S01]  /*3f10*/  IMAD.WIDE.U32 R14, R11, 0x4, R14 ;  /* 0x000000040b0e7825 */ /* 0x001fe200078e000e */
[----:B------:R-:W-:-:S03]  /*3f20*/  LEA.HI.X R16, R16, UR13, R5, 0x2, P2 ;  /* 0x0000000d10107c11 */ /* 0x000fc600090f1405 */
[----:B------:R-:W-:Y:S02]  /*3f30*/  IMAD.MOV.U32 R12, RZ, RZ, R14 ;  /* 0x000000ffff0c7224 */ /* 0x000fe400078e000e */
[----:B------:R-:W-:Y:S02]  /*3f40*/  IMAD.X R13, RZ, RZ, UR15, P0 ;  /* 0x0000000fff0d7e24 */ /* 0x000fe400080e06ff */
[----:B------:R-:W-:Y:S02]  /*3f50*/  VIADD R14, R4, 0x200 ;  /* 0x00000200040e7836 */ /* 0x000fe40000000000 */
[----:B--2---:R-:W-:-:S07]  /*3f60*/  IMAD.X R16, RZ, RZ, R16, P1 ;  /* 0x000000ffff107224 */ /* 0x004fce00008e0610 */
.L_x_776:
[----:B------:R-:W-:Y:S02]  /*3f70*/  IMAD.MOV.U32 R4, RZ, RZ, R12 ;  /* 0x000000ffff047224 */ /* 0x000fe400078e000c */
[----:B------:R-:W-:-:S05]  /*3f80*/  IMAD.MOV.U32 R5, RZ, RZ, R15 ;  /* 0x000000ffff057224 */ /* 0x000fca00078e000f */
[----:B------:R0:W2:Y:S02]  /*3f90*/  LDG.E R21, desc[UR8][R4.64] ;  /* 0x0000000804157981 */ /* 0x0000a4000c1e1900 */
[----:B0-----:R-:W-:Y:S02]  /*3fa0*/  IMAD.MOV.U32 R4, RZ, RZ, R17 ;  /* 0x000000ffff047224 */ /* 0x001fe400078e0011 */
[----:B------:R-:W-:-:S05]  /*3fb0*/  IMAD.MOV.U32 R5, RZ, RZ, R16 ;  /* 0x000000ffff057224 */ /* 0x000fca00078e0010 */
[----:B------:R0:W5:Y:S04]  /*3fc0*/  LDG.E R27, desc[UR8][R4.64+-0x800] ;  /* 0xfff80008041b7981 */ /* 0x000168000c1e1900 */
[----:B------:R0:W5:Y:S04]  /*3fd0*/  LDG.E R16, desc[UR8][R4.64+-0x400] ;  /* 0xfffc000804107981 */ /* 0x000168000c1e1900 */
[----:B------:R0:W5:Y:S01]  /*3fe0*/  LDG.E R17, desc[UR8][R4.64] ;  /* 0x0000000804117981 */ /* 0x000162000c1e1900 */
[----:B------:R-:W-:Y:S01]  /*3ff0*/  BSSY.RECONVERGENT B2, `(.L_x_768) ;  /* 0x0000012000027945 */ /* 0x000fe20003800200 */
[----:B------:R-:W-:-:S02]  /*4000*/  IMAD.MOV.U32 R18, RZ, RZ, R6 ;  /* 0x000000ffff127224 */ /* 0x000fc400078e0006 */
[----:B------:R-:W-:Y:S02]  /*4010*/  IMAD.MOV.U32 R20, RZ, RZ, R7 ;  /* 0x000000ffff147224 */ /* 0x000fe400078e0007 */
[----:B------:R-:W-:Y:S02]  /*4020*/  VIADD R19, R11, 0x100 ;  /* 0x000001000b137836 */ /* 0x000fe40000000000 */
        /* <DEDUP_REMOVED lines=14> */
.L_x_769:
[----:B------:R-:W-:Y:S05]  /*4110*/  BSYNC.RECONVERGENT B2 ;  /* 0x0000000000027941 */ /* 0x000fea0003800200 */
.L_x_768:
[----:B-----5:R-:W-:Y:S01]  /*4120*/  FSETP.GEU.AND P0, PT, R18, R27, PT ;  /* 0x0000001b1200720b */ /* 0x020fe20003f0e000 */
[----:B------:R-:W-:Y:S01]  /*4130*/  BSSY.RECONVERGENT B2, `(.L_x_770) ;  /* 0x0000013000027945 */ /* 0x000fe20003800200 */
[----:B------:R-:W-:Y:S01]  /*4140*/  IADD3 R23, P1, PT, R19, R2, RZ ;  /* 0x0000000213177210 */ /* 0x000fe20007f3e0ff */
[----:B------:R-:W-:Y:S02]  /*4150*/  VIADD R21, R11, 0x200 ;  /* 0x000002000b157836 */ /* 0x000fe40000000000 */
[----:B------:R-:W-:Y:S02]  /*4160*/  IMAD.MOV.U32 R19, RZ, RZ, R18 ;  /* 0x000000ffff137224 */ /* 0x000fe400078e0012 */
[----:B------:R-:W-:Y:S02]  /*4170*/  IMAD.X R25, RZ, RZ, R3, P1 ;  /* 0x000000ffff197224 */ /* 0x000fe400008e0603 */
[----:B------:R-:W-:Y:S02]  /*4180*/  IMAD.MOV.U32 R7, RZ, RZ, R20 ;  /* 0x000000ffff077224 */ /* 0x000fe400078e0014 */
[----:B------:R-:W-:-:S02]  /*4190*/  IMAD.MOV.U32 R6, RZ, RZ, R22 ;  /* 0x000000ffff067224 */ /* 0x000fc400078e0016 */
        /* <DEDUP_REMOVED lines=12> */
.L_x_771:
[----:B------:R-:W-:Y:S05]  /*4260*/  BSYNC.RECONVERGENT B2 ;  /* 0x0000000000027941 */ /* 0x000fea0003800200 */
.L_x_770:
[----:B------:R-:W-:Y:S01]  /*4270*/  FSETP.GEU.AND P0, PT, R19, R16, PT ;  /* 0x000000101300720b */ /* 0x000fe20003f0e000 */
[----:B------:R-:W-:Y:S01]  /*4280*/  VIADD R23, R11, 0x300 ;  /* 0x000003000b177836 */ /* 0x000fe20000000000 */
[-C--:B------:R-:W-:Y:S01]  /*4290*/  IADD3 R8, P1, PT, R21, R2.reuse, RZ ;  /* 0x0000000215087210 */ /* 0x080fe20007f3e0ff */
[----:B------:R-:W-:Y:S01]  /*42a0*/  BSSY.RECONVERGENT B2, `(.L_x_772) ;  /* 0x0000012000027945 */ /* 0x000fe20003800200 */
[----:B------:R-:W-:Y:S02]  /*42b0*/  IMAD.MOV.U32 R18, RZ, RZ, R19 ;  /* 0x000000ffff127224 */ /* 0x000fe400078e0013 */
[----:B------:R-:W-:Y:S01]  /*42c0*/  IADD3 R25, P2, PT, R23, R2, RZ ;  /* 0x0000000217197210 */ /* 0x000fe20007f5e0ff */
[----:B------:R-:W-:Y:S02]  /*42d0*/  IMAD.X R23, RZ, RZ, R3, P1 ;  /* 0x000000ffff177224 */ /* 0x000fe400008e0603 */
[----:B------:R-:W-:Y:S02]  /*42e0*/  IMAD.MOV.U32 R20, RZ, RZ, R7 ;  /* 0x000000ffff147224 */ /* 0x000fe400078e0007 */
[----:B------:R-:W-:-:S02]  /*42f0*/  IMAD.MOV.U32 R21, RZ, RZ, R6 ;  /* 0x000000ffff157224 */ /* 0x000fc400078e0006 */
[----:B------:R-:W-:Y:S06]  /*4300*/  @!P0 BRA `(.L_x_773) ;  /* 0x00000000002c8947 */ /* 0x000fec0003800000 */
        /* <DEDUP_REMOVED lines=11> */
.L_x_773:
[----:B------:R-:W-:Y:S05]  /*43c0*/  BSYNC.RECONVERGENT B2 ;  /* 0x0000000000027941 */ /* 0x000fea0003800200 */
.L_x_772:
        /* <DEDUP_REMOVED lines=18> */
.L_x_775:
[----:B------:R-:W-:Y:S05]  /*44f0*/  BSYNC.RECONVERGENT B2 ;  /* 0x0000000000027941 */ /* 0x000fea0003800200 */
.L_x_774:
[----:B------:R-:W-:Y:S01]  /*4500*/  VIADD R16, R14, 0x200 ;  /* 0x000002000e107836 */ /* 0x000fe20000000000 */
[----:B------:R-:W-:Y:S01]  /*4510*/  IADD3 R17, P2, PT, R4, 0x1000, RZ ;  /* 0x0000100004117810 */ /* 0x000fe20007f5e0ff */
[----:B------:R-:W-:Y:S01]  /*4520*/  VIADD R14, R14, 0x400 ;  /* 0x000004000e0e7836 */ /* 0x000fe20000000000 */
[----:B------:R-:W-:Y:S01]  /*4530*/  IADD3 R10, P1, PT, R10, 0x400, RZ ;  /* 0x000004000a0a7810 */ /* 0x000fe20007f3e0ff */
[----:B------:R-:W-:Y:S01]  /*4540*/  VIADD R11, R11, 0x400 ;  /* 0x000004000b0b7836 */ /* 0x000fe20000000000 */
[----:B------:R-:W-:Y:S01]  /*4550*/  ISETP.GE.AND P0, PT, R16, R9, PT ;  /* 0x000000091000720c */ /* 0x000fe20003f06270 */
[----:B------:R-:W-:Y:S01]  /*4560*/  IMAD.X R16, RZ, RZ, R5, P2 ;  /* 0x000000ffff107224 */ /* 0x000fe200010e0605 */
[----:B------:R-:W-:Y:S01]  /*4570*/  IADD3 R12, P2, PT, R12, 0x1000, RZ ;  /* 0x000010000c0c7810 */ /* 0x000fe20007f5e0ff */
[----:B------:R-:W-:-:S04]  /*4580*/  IMAD.X R13, RZ, RZ, R13, P1 ;  /* 0x000000ffff0d7224 */ /* 0x000fc800008e060d */
[----:B------:R-:W-:-:S06]  /*4590*/  IMAD.X R15, RZ, RZ, R15, P2 ;  /* 0x000000ffff0f7224 */ /* 0x000fcc00010e060f */
[----:B------:R-:W-:Y:S05]  /*45a0*/  @!P0 BRA `(.L_x_776) ;  /* 0xfffffff800708947 */ /* 0x000fea000383ffff */
.L_x_762:
[----:B------:R-:W-:Y:S05]  /*45b0*/  BSYNC.RECONVERGENT B1 ;  /* 0x0000000000017941 */ /* 0x000fea0003800200 */
.L_x_761:
        /* <DEDUP_REMOVED lines=22> */
.L_x_778:
[----:B------:R-:W-:Y:S05]  /*4720*/  BSYNC.RECONVERGENT B1 ;  /* 0x0000000000017941 */ /* 0x000fea0003800200 */
.L_x_777:
        /* <DEDUP_REMOVED lines=21> */
.L_x_780:
[----:B------:R-:W-:Y:S05]  /*4880*/  BSYNC.RECONVERGENT B1 ;  /* 0x0000000000017941 */ /* 0x000fea0003800200 */
.L_x_779:
        /* <DEDUP_REMOVED lines=21> */
.L_x_782:
[----:B------:R-:W-:Y:S05]  /*49e0*/  BSYNC.RECONVERGENT B1 ;  /* 0x0000000000017941 */ /* 0x000fea0003800200 */
.L_x_781:
        /* <DEDUP_REMOVED lines=21> */
.L_x_784:
[----:B------:R-:W-:Y:S05]  /*4b40*/  BSYNC.RECONVERGENT B1 ;  /* 0x0000000000017941 */ /* 0x000fea0003800200 */
.L_x_783:
        /* <DEDUP_REMOVED lines=22> */
.L_x_786:
[----:B------:R-:W-:Y:S05]  /*4cb0*/  BSYNC.RECONVERGENT B1 ;  /* 0x0000000000017941 */ /* 0x000fea0003800200 */
.L_x_785:
        /* <DEDUP_REMOVED lines=12> */
.L_x_788:
[----:B------:R-:W-:Y:S05]  /*4d80*/  BSYNC.RECONVERGENT B1 ;  /* 0x0000000000017941 */ /* 0x000fea0003800200 */
.L_x_787:
        /* <DEDUP_REMOVED lines=31> */
.L_x_790:
[----:B------:R-:W-:Y:S05]  /*4f80*/  BSYNC.RECONVERGENT B1 ;  /* 0x0000000000017941 */ /* 0x000fea0003800200 */
.L_x_789:
        /* <DEDUP_REMOVED lines=18> */
.L_x_792:
[----:B------:R-:W-:Y:S05]  /*50b0*/  BSYNC.RECONVERGENT B1 ;  /* 0x0000000000017941 */ /* 0x000fea0003800200 */
.L_x_791:
        /* <DEDUP_REMOVED lines=18> */
.L_x_794:
[----:B------:R-:W-:Y:S05]  /*51e0*/  BSYNC.RECONVERGENT B1 ;  /* 0x0000000000017941 */ /* 0x000fea0003800200 */
.L_x_793:
        /* <DEDUP_REMOVED lines=18> */
.L_x_796:
[----:B------:R-:W-:Y:S05]  /*5310*/  BSYNC.RECONVERGENT B1 ;  /* 0x0000000000017941 */ /* 0x000fea0003800200 */
.L_x_795:
        /* <DEDUP_REMOVED lines=18> */
.L_x_798:
[----:B------:R-:W-:Y:S05]  /*5440*/  BSYNC.RECONVERGENT B1 ;  /* 0x0000000000017941 */ /* 0x000fea0003800200 */
.L_x_797:
        /* <DEDUP_REMOVED lines=18> */
.L_x_800:
[----:B------:R-:W-:Y:S05]  /*5570*/  BSYNC.RECONVERGENT B1 ;  /* 0x0000000000017941 */ /* 0x000fea0003800200 */
.L_x_799:
        /* <DEDUP_REMOVED lines=17> */
.L_x_708:
[----:B------:R-:W-:Y:S05]  /*5690*/  BSYNC.RECONVERGENT B0 ;  /* 0x0000000000007941 */ /* 0x000fea0003800200 */
.L_x_675:
[----:B------:R-:W-:Y:S05]  /*56a0*/  @P1 EXIT ;  /* 0x000000000000194d */ /* 0x000fea0003800000 */
[----:B0-----:R-:W0:Y:S01]  /*56b0*/  LDC.64 R6, c[0x0][0x390] ;  /* 0x0000e400ff067b82 */ /* 0x001e220000000a00 */
[----:B------:R-:W-:Y:S02]  /*56c0*/  IMAD.MOV.U32 R5, RZ, RZ, R4 ;  /* 0x000000ffff057224 */ /* 0x000fe400078e0004 */
[----:B------:R-:W-:-:S05]  /*56d0*/  IMAD.MOV.U32 R4, RZ, RZ, R3 ;  /* 0x000000ffff047224 */ /* 0x000fca00078e0003 */
[----:B0-----:R-:W-:Y:S04]  /*56e0*/  STG.E.64 desc[UR8][R6.64+0x8], R4 ;  /* 0x0000080406007986 */ /* 0x001fe8000c101b08 */
[----:B------:R-:W-:Y:S01]  /*56f0*/  STG.E desc[UR8][R6.64], R2 ;  /* 0x0000000206007986 */ /* 0x000fe2000c101908 */
[----:B------:R-:W-:Y:S05]  /*5700*/  EXIT ;  /* 0x000000000000794d */ /* 0x000fea0003800000 */
.L_x_801:
        /* <DEDUP_REMOVED lines=15> */
.L_x_817:


//--------------------- .text._Z16compute_distancePfiS_S_i --------------------------
	.section	.text._Z16compute_distancePfiS_S_i,"ax",@progbits
	.align	128
        .global         _Z16compute_distancePfiS_S_i
        .type           _Z16compute_distancePfiS_S_i,@function
        .size           _Z16compute_distancePfiS_S_i,(.L_x_818 - _Z16compute_distancePfiS_S_i)
        .other          _Z16compute_distancePfiS_S_i,@"STO_CUDA_ENTRY STV_DEFAULT"
_Z16compute_distancePfiS_S_i:
.text._Z16compute_distancePfiS_S_i:
[----:B------:R-:W-:Y:S01]  /*0000*/  LDC R1, c[0x0][0x37c] ;  /* 0x0000df00ff017b82 */ /* 0x000fe20000000800 */
[----:B------:R-:W0:Y:S07]  /*0010*/  S2R R0, SR_TID.X ;  /* 0x0000000000007919 */ /* 0x000e2e0000002100 */
[----:B------:R-:W0:Y:S01]  /*0020*/  S2UR UR4, SR_CTAID.X ;  /* 0x00000000000479c3 */ /* 0x000e220000002500 */
[----:B------:R-:W1:Y:S07]  /*0030*/  LDCU UR5, c[0x0][0x388] ;  /* 0x00007100ff0577ac */ /* 0x000e6e0008000800 */
[----:B------:R-:W0:Y:S02]  /*0040*/  LDC R3, c[0x0][0x360] ;  /* 0x0000d800ff037b82 */ /* 0x000e240000000800 */
[----:B0-----:R-:W-:-:S05]  /*0050*/  IMAD R0, R3, UR4, R0 ;  /* 0x0000000403007c24 */ /* 0x001fca000f8e0200 */
[----:B-1----:R-:W-:-:S13]  /*0060*/  ISETP.GE.AND P0, PT, R0, UR5, PT ;  /* 0x0000000500007c0c */ /* 0x002fda000bf06270 */
[----:B------:R-:W-:Y:S05]  /*0070*/  @P0 EXIT ;  /* 0x000000000000094d */ /* 0x000fea0003800000 */
[----:B------:R-:W0:Y:S01]  /*0080*/  LDCU UR8, c[0x0][0x3a0] ;  /* 0x00007400ff0877ac */ /* 0x000e220008000800 */
[----:B------:R-:W-:Y:S01]  /*0090*/  HFMA2 R13, -RZ, RZ, 0, 0 ;  /* 0x00000000ff0d7431 */ /* 0x000fe200000001ff */
[----:B------:R-:W1:Y:S01]  /*00a0*/  LDCU.64 UR12, c[0x0][0x358] ;  /* 0x00006b00ff0c77ac */ /* 0x000e620008000a00 */
[----:B0-----:R-:W-:-:S09]  /*00b0*/  UISETP.GE.AND UP0, UPT, UR8, 0x1, UPT ;  /* 0x000000010800788c */ /* 0x001fd2000bf06270 */
[----:B-1----:R-:W-:Y:S05]  /*00c0*/  BRA.U !UP0, `(.L_x_802) ;  /* 0x0000000908dc7547 */ /* 0x002fea000b800000 */
[----:B------:R-:W-:Y:S01]  /*00d0*/  UISETP.GE.U32.AND UP1, UPT, UR8, 0x10, UPT ;  /* 0x000000100800788c */ /* 0x000fe2000bf26070 */
[----:B------:R-:W-:Y:S01]  /*00e0*/  IMAD R6, R0, 0xe, RZ ;  /* 0x0000000e00067824 */ /* 0x000fe200078e02ff */
[----:B------:R-:W-:Y:S01]  /*00f0*/  ULOP3.LUT UR9, UR8, 0xf, URZ, 0xc0, !UPT ;  /* 0x0000000f08097892 */ /* 0x000fe2000f8ec0ff */
[----:B------:R-:W-:Y:S02]  /*0100*/  MOV R13, RZ ;  /* 0x000000ff000d7202 */ /* 0x000fe40000000f00 */
[----:B------:R-:W-:Y:S01]  /*0110*/  MOV R7, RZ ;  /* 0x000000ff00077202 */ /* 0x000fe20000000f00 */
[----:B------:R-:W-:-:S03]  /*0120*/  UISETP.NE.AND UP0, UPT, UR9, URZ, UPT ;  /* 0x000000ff0900728c */ /* 0x000fc6000bf05270 */
[----:B------:R-:W-:Y:S08]  /*0130*/  BRA.U !UP1, `(.L_x_803) ;  /* 0x0000000509587547 */ /* 0x000ff0000b800000 */
[----:B------:R-:W0:Y:S01]  /*0140*/  LDCU.64 UR4, c[0x0][0x390] ;  /* 0x00007200ff0477ac */ /* 0x000e220008000a00 */
[----:B------:R-:W-:Y:S02]  /*0150*/  MOV R13, RZ ;  /* 0x000000ff000d7202 */ /* 0x000fe40000000f00 */
[----:B------:R-:W-:Y:S01]  /*0160*/  MOV R8, R6 ;  /* 0x0000000600087202 */ /* 0x000fe20000000f00 */
[----:B------:R-:W1:Y:S01]  /*0170*/  LDCU.64 UR6, c[0x0][0x380] ;  /* 0x00007000ff0677ac */ /* 0x000e620008000a00 */
[----:B------:R-:W-:-:S04]  /*0180*/  ULOP3.LUT UR10, UR8, 0x7ffffff0, URZ, 0xc0, !UPT ;  /* 0x7ffffff0080a7892 */ /* 0x000fc8000f8ec0ff */
[----:B------:R-:W-:Y:S02]  /*0190*/  UIADD3 UR11, UPT, UPT, -UR10, URZ, URZ ;  /* 0x000000ff0a0b7290 */ /* 0x000fe4000fffe1ff */
[----:B------:R-:W-:Y:S01]  /*01a0*/  MOV R7, UR10 ;  /* 0x0000000a00077c02 */ /* 0x000fe20008000f00 */
[----:B0-----:R-:W-:-:S04]  /*01b0*/  UIADD3 UR4, UP2, UPT, UR4, 0x20, URZ ;  /* 0x0000002004047890 */ /* 0x001fc8000ff5e0ff */
[----:B------:R-:W-:Y:S02]  /*01c0*/  UIADD3.X UR5, UPT, UPT, URZ, UR5, URZ, UP2, !UPT ;  /* 0x00000005ff057290 */ /* 0x000fe400097fe4ff */
[----:B-1----:R-:W-:Y:S01]  /*01d0*/  UIADD3 UR6, UP1, UPT, UR6, 0x20, URZ ;  /* 0x0000002006067890 */ /* 0x002fe2000ff3e0ff */
[----:B------:R-:W-:-:S03]  /*01e0*/  MOV R2, UR4 ;  /* 0x0000000400027c02 */ /* 0x000fc60008000f00 */
[----:B------:R-:W-:Y:S01]  /*01f0*/  MOV R3, UR5 ;  /* 0x0000000500037c02 */ /* 0x000fe20008000f00 */
[----:B------:R-:W-:-:S12]  /*0200*/  UIADD3.X UR7, UPT, UPT, URZ, UR7, URZ, UP1, !UPT ;  /* 0x00000007ff077290 */ /* 0x000fd80008ffe4ff */
.L_x_804:
[----:B------:R-:W-:Y:S01]  /*0210*/  MOV R4, UR6 ;  /* 0x0000000600047c02 */ /* 0x000fe20008000f00 */
[----:B------:R-:W2:Y:S01]  /*0220*/  LDG.E R10, desc[UR12][R2.64+-0x20] ;  /* 0xffffe00c020a7981 */ /* 0x000ea2000c1e1900 */
[----:B------:R-:W-:-:S03]  /*0230*/  MOV R5, UR7 ;  /* 0x0000000700057c02 */ /* 0x000fc60008000f00 */
[----:B------:R-:W3:Y:S01]  /*0240*/  LDG.E R25, desc[UR12][R2.64+-0x1c] ;  /* 0xffffe40c02197981 */ /* 0x000ee2000c1e1900 */
[----:B------:R-:W-:-:S03]  /*0250*/  IMAD.WIDE R4, R8, 0x4, R4 ;  /* 0x0000000408047825 */ /* 0x000fc600078e0204 */
[----:B------:R-:W4:Y:S04]  /*0260*/  LDG.E R15, desc[UR12][R2.64+-0x18] ;  /* 0xffffe80c020f7981 */ /* 0x000f28000c1e1900 */
[----:B------:R-:W2:Y:S04]  /*0270*/  LDG.E R9, desc[UR12][R4.64+-0x20] ;  /* 0xffffe00c04097981 */ /* 0x000ea8000c1e1900 */
[----:B------:R-:W3:Y:S04]  /*0280*/  LDG.E R24, desc[UR12][R4.64+-0x1c] ;  /* 0xffffe40c04187981 */ /* 0x000ee8000c1e1900 */
[----:B------:R-:W4:Y:S04]  /*0290*/  LDG.E R16, desc[UR12][R4.64+-0x18] ;  /* 0xffffe80c04107981 */ /* 0x000f28000c1e1900 */
[----:B------:R-:W5:Y:S04]  /*02a0*/  LDG.E R17, desc[UR12][R2.64+-0x14] ;  /* 0xffffec0c02117981 */ /* 0x000f68000c1e1900 */
        /* <DEDUP_REMOVED lines=8> */
[----:B------:R-:W5:Y:S01]  /*0330*/  LDG.E R26, desc[UR12][R2.64+0x1c] ;  /* 0x00001c0c021a7981 */ /* 0x000f62000c1e1900 */
[----:B--2---:R-:W-:-:S03]  /*0340*/  FADD R14, R9, -R10 ;  /* 0x8000000a090e7221 */ /* 0x004fc60000000000 */
[----:B------:R-:W2:Y:S01]  /*0350*/  LDG.E R9, desc[UR12][R2.64+-0x4] ;  /* 0xfffffc0c02097981 */ /* 0x000ea2000c1e1900 */
[----:B------:R-:W-:Y:S01]  /*0360*/  FADD R23, |R14|, R13 ;  /* 0x0000000d0e177221 */ /* 0x000fe20000000200 */
[----:B---3--:R-:W-:Y:S02]  /*0370*/  FADD R24, R24, -R25 ;  /* 0x8000001918187221 */ /* 0x008fe40000000000 */
[----:B------:R-:W2:Y:S02]  /*0380*/  LDG.E R10, desc[UR12][R4.64+-0x4] ;  /* 0xfffffc0c040a7981 */ /* 0x000ea4000c1e1900 */
[----:B------:R-:W-:Y:S01]  /*0390*/  FADD R23, R23, |R24| ;  /* 0x4000001817177221 */ /* 0x000fe20000000000 */
[----:B----4-:R-:W-:Y:S01]  /*03a0*/  FADD R24, R16, -R15 ;  /* 0x8000000f10187221 */ /* 0x010fe20000000000 */
[----:B------:R-:W3:Y:S04]  /*03b0*/  LDG.E R14, desc[UR12][R2.64] ;  /* 0x0000000c020e7981 */ /* 0x000ee8000c1e1900 */
[----:B------:R-:W3:Y:S01]  /*03c0*/  LDG.E R13, desc[UR12][R4.64] ;  /* 0x0000000c040d7981 */ /* 0x000ee2000c1e1900 */
[----:B------:R-:W-:Y:S01]  /*03d0*/  FADD R23, R23, |R24| ;  /* 0x4000001817177221 */ /* 0x000fe20000000000 */
[----:B-----5:R-:W-:-:S02]  /*03e0*/  FADD R24, R18, -R17 ;  /* 0x8000001112187221 */ /* 0x020fc40000000000 */
[----:B------:R-:W4:Y:S04]  /*03f0*/  LDG.E R15, desc[UR12][R2.64+0x4] ;  /* 0x0000040c020f7981 */ /* 0x000f28000c1e1900 */
[----:B------:R-:W4:Y:S01]  /*0400*/  LDG.E R16, desc[UR12][R4.64+0x4] ;  /* 0x0000040c04107981 */ /* 0x000f22000c1e1900 */
[----:B------:R-:W-:Y:S01]  /*0410*/  FADD R23, R23, |R24| ;  /* 0x4000001817177221 */ /* 0x000fe20000000000 */
[----:B------:R-:W-:Y:S02]  /*0420*/  FADD R24, R20, -R19 ;  /* 0x8000001314187221 */ /* 0x000fe40000000000 */
[----:B------:R-:W5:Y:S04]  /*0430*/  LDG.E R17, desc[UR12][R2.64+0x8] ;  /* 0x0000080c02117981 */ /* 0x000f68000c1e1900 */
[----:B------:R-:W5:Y:S01]  /*0440*/  LDG.E R18, desc[UR12][R4.64+0x8] ;  /* 0x0000080c04127981 */ /* 0x000f62000c1e1900 */
[----:B------:R-:W-:Y:S01]  /*0450*/  FADD R23, R23, |R24| ;  /* 0x4000001817177221 */ /* 0x000fe20000000000 */
[----:B------:R-:W-:-:S02]  /*0460*/  FADD R24, R22, -R21 ;  /* 0x8000001516187221 */ /* 0x000fc40000000000 */
[----:B------:R-:W5:Y:S04]  /*0470*/  LDG.E R19, desc[UR12][R2.64+0xc] ;  /* 0x00000c0c02137981 */ /* 0x000f68000c1e1900 */
[----:B------:R-:W5:Y:S01]  /*0480*/  LDG.E R20, desc[UR12][R4.64+0xc] ;  /* 0x00000c0c04147981 */ /* 0x000f62000c1e1900 */
[----:B------:R-:W-:-:S03]  /*0490*/  FADD R23, R23, |R24| ;  /* 0x4000001817177221 */ /* 0x000fc60000000000 */
[----:B------:R-:W5:Y:S04]  /*04a0*/  LDG.E R21, desc[UR12][R2.64+0x10] ;  /* 0x0000100c02157981 */ /* 0x000f68000c1e1900 */
[----:B------:R-:W5:Y:S01]  /*04b0*/  LDG.E R22, desc[UR12][R4.64+0x10] ;  /* 0x0000100c04167981 */ /* 0x000f62000c1e1900 */
[----:B------:R-:W-:-:S03]  /*04c0*/  FADD R28, R11, -R12 ;  /* 0x8000000c0b1c7221 */ /* 0x000fc60000000000 */
[----:B------:R-:W5:Y:S04]  /*04d0*/  LDG.E R24, desc[UR12][R2.64+0x14] ;  /* 0x0000140c02187981 */ /* 0x000f68000c1e1900 */
[----:B------:R-:W5:Y:S04]  /*04e0*/  LDG.E R25, desc[UR12][R4.64+0x14] ;  /* 0x0000140c04197981 */ /* 0x000f68000c1e1900 */
[----:B------:R0:W5:Y:S04]  /*04f0*/  LDG.E R11, desc[UR12][R2.64+0x18] ;  /* 0x0000180c020b7981 */ /* 0x000168000c1e1900 */
[----:B------:R-:W5:Y:S01]  /*0500*/  LDG.E R12, desc[UR12][R4.64+0x18] ;  /* 0x0000180c040c7981 */ /* 0x000f62000c1e1900 */
[----:B------:R-:W-:Y:S01]  /*0510*/  FADD R23, R23, |R28| ;  /* 0x4000001c17177221 */ /* 0x000fe20000000000 */
[----:B------:R-:W-:-:S04]  /*0520*/  UIADD3 UR11, UPT, UPT, UR11, 0x10, URZ ;  /* 0x000000100b0b7890 */ /* 0x000fc8000fffe0ff */
[----:B------:R-:W-:Y:S01]  /*0530*/  UISETP.NE.AND UP1, UPT, UR11, URZ, UPT ;  /* 0x000000ff0b00728c */ /* 0x000fe2000bf25270 */
[----:B0-----:R-:W-:Y:S01]  /*0540*/  IADD3 R2, P0, PT, R2, 0x40, RZ ;  /* 0x0000004002027810 */ /* 0x001fe20007f1e0ff */
[----:B------:R-:W-:Y:S01]  /*0550*/  FADD R27, R27, -R26 ;  /* 0x8000001a1b1b7221 */ /* 0x000fe20000000000 */
[----:B------:R-:W-:Y:S02]  /*0560*/  IADD3 R8, PT, PT, R8, 0x10, RZ ;  /* 0x0000001008087810 */ /* 0x000fe40007ffe0ff */
[----:B------:R-:W-:Y:S01]  /*0570*/  IADD3.X R3, PT, PT, RZ, R3, RZ, P0, !PT ;  /* 0x00000003ff037210 */ /* 0x000fe200007fe4ff */
[----:B--2---:R-:W-:-:S04]  /*0580*/  FADD R10, R10, -R9 ;  /* 0x800000090a0a7221 */ /* 0x004fc80000000000 */
[----:B------:R-:W-:Y:S01]  /*0590*/  FADD R10, R23, |R10| ;  /* 0x4000000a170a7221 */ /* 0x000fe20000000000 */
[----:B---3--:R-:W-:-:S04]  /*05a0*/  FADD R13, R13, -R14 ;  /* 0x8000000e0d0d7221 */ /* 0x008fc80000000000 */
[----:B------:R-:W-:Y:S01]  /*05b0*/  FADD R10, R10, |R13| ;  /* 0x4000000d0a0a7221 */ /* 0x000fe20000000000 */
[----:B----4-:R-:W-:-:S04]  /*05c0*/  FADD R15, R16, -R15 ;  /* 0x8000000f100f7221 */ /* 0x010fc80000000000 */
[----:B------:R-:W-:Y:S01]  /*05d0*/  FADD R10, R10, |R15| ;  /* 0x4000000f0a0a7221 */ /* 0x000fe20000000000 */
[----:B-----5:R-:W-:-:S04]  /*05e0*/  FADD R17, R18, -R17 ;  /* 0x8000001112117221 */ /* 0x020fc80000000000 */
[----:B------:R-:W-:Y:S01]  /*05f0*/  FADD R10, R10, |R17| ;  /* 0x400000110a0a7221 */ /* 0x000fe20000000000 */
[----:B------:R-:W-:-:S04]  /*0600*/  FADD R19, R20, -R19 ;  /* 0x8000001314137221 */ /* 0x000fc80000000000 */
[----:B------:R-:W-:Y:S01]  /*0610*/  FADD R10, R10, |R19| ;  /* 0x400000130a0a7221 */ /* 0x000fe20000000000 */
[----:B------:R-:W-:-:S04]  /*0620*/  FADD R21, R22, -R21 ;  /* 0x8000001516157221 */ /* 0x000fc80000000000 */
[----:B------:R-:W-:Y:S01]  /*0630*/  FADD R10, R10, |R21| ;  /* 0x400000150a0a7221 */ /* 0x000fe20000000000 */
[----:B------:R-:W-:-:S04]  /*0640*/  FADD R25, R25, -R24 ;  /* 0x8000001819197221 */ /* 0x000fc80000000000 */
[----:B------:R-:W-:Y:S01]  /*0650*/  FADD R10, R10, |R25| ;  /* 0x400000190a0a7221 */ /* 0x000fe20000000000 */
[----:B------:R-:W-:-:S04]  /*0660*/  FADD R11, R12, -R11 ;  /* 0x8000000b0c0b7221 */ /* 0x000fc80000000000 */
[----:B------:R-:W-:-:S04]  /*0670*/  FADD R10, R10, |R11| ;  /* 0x4000000b0a0a7221 */ /* 0x000fc80000000000 */
[----:B------:R-:W-:Y:S01]  /*0680*/  FADD R13, R10, |R27| ;  /* 0x4000001b0a0d7221 */ /* 0x000fe20000000000 */
[----:B------:R-:W-:Y:S06]  /*0690*/  BRA.U UP1, `(.L_x_804) ;  /* 0xfffffff901dc7547 */ /* 0x000fec000b83ffff */
.L_x_803:
[----:B------:R-:W-:Y:S05]  /*06a0*/  BRA.U !UP0, `(.L_x_802) ;  /* 0x0000000508647547 */ /* 0x000fea000b800000 */
[----:B------:R-:W-:Y:S02]  /*06b0*/  UISETP.GE.U32.AND UP0, UPT, UR9, 0x8, UPT ;  /* 0x000000080900788c */ /* 0x000fe4000bf06070 */
[----:B------:R-:W-:-:S04]  /*06c0*/  ULOP3.LUT UR5, UR8, 0x7, URZ, 0xc0, !UPT ;  /* 0x0000000708057892 */ /* 0x000fc8000f8ec0ff */
[----:B------:R-:W-:-:S03]  /*06d0*/  UISETP.NE.AND UP1, UPT, UR5, URZ, UPT ;  /* 0x000000ff0500728c */ /* 0x000fc6000bf25270 */
[----:B------:R-:W-:Y:S08]  /*06e0*/  BRA.U !UP0, `(.L_x_805) ;  /* 0x0000000108987547 */ /* 0x000ff0000b800000 */
[----:B------:R-:W0:Y:S01]  /*06f0*/  LDC.64 R4, c[0x0][0x380] ;  /* 0x0000e000ff047b82 */ /* 0x000e220000000a00 */
[----:B------:R-:W-:-:S07]  /*0700*/  IADD3 R9, PT, PT, R6, R7, RZ ;  /* 0x0000000706097210 */ /* 0x000fce0007ffe0ff */
[----:B------:R-:W1:Y:S01]  /*0710*/  LDC.64 R2, c[0x0][0x390] ;  /* 0x0000e400ff027b82 */ /* 0x000e620000000a00 */
[----:B0-----:R-:W-:-:S05]  /*0720*/  IMAD.WIDE R4, R9, 0x4, R4 ;  /* 0x0000000409047825 */ /* 0x001fca00078e0204 */
[----:B------:R-:W2:Y:S01]  /*0730*/  LDG.E R18, desc[UR12][R4.64] ;  /* 0x0000000c04127981 */ /* 0x000ea2000c1e1900 */
[----:B-1----:R-:W-:-:S03]  /*0740*/  IMAD.WIDE.U32 R2, R7, 0x4, R2 ;  /* 0x0000000407027825 */ /* 0x002fc600078e0002 */
[----:B------:R-:W3:Y:S04]  /*0750*/  LDG.E R20, desc[UR12][R4.64+0x4] ;  /* 0x0000040c04147981 */ /* 0x000ee8000c1e1900 */
[----:B------:R-:W2:Y:S04]  /*0760*/  LDG.E R21, desc[UR12][R2.64] ;  /* 0x0000000c02157981 */ /* 0x000ea8000c1e1900 */
[----:B------:R-:W3:Y:S04]  /*0770*/  LDG.E R23, desc[UR12][R2.64+0x4] ;  /* 0x0000040c02177981 */ /* 0x000ee8000c1e1900 */
[----:B------:R-:W4:Y:S04]  /*0780*/  LDG.E R22, desc[UR12][R4.64+0x8] ;  /* 0x0000080c04167981 */ /* 0x000f28000c1e1900 */
        /* <DEDUP_REMOVED lines=11> */
[----:B------:R-:W-:Y:S01]  /*0840*/  IADD3 R7, PT, PT, R7, 0x8, RZ ;  /* 0x0000000807077810 */ /* 0x000fe20007ffe0ff */
        /* <DEDUP_REMOVED lines=15> */
[----:B------:R-:W-:-:S07]  /*0940*/  FADD R13, R8, |R19| ;  /* 0x40000013080d7221 */ /* 0x000fce0000000000 */
.L_x_805:
        /* <DEDUP_REMOVED lines=26> */
[----:B------:R-:W-:-:S07]  /*0af0*/  FADD R13, R8, |R17| ;  /* 0x40000011080d7221 */ /* 0x000fce0000000000 */
.L_x_806:
[----:B------:R-:W-:Y:S05]  /*0b00*/  BRA.U !UP1, `(.L_x_802) ;  /* 0x00000001094c7547 */ /* 0x000fea000b800000 */
[----:B------:R-:W0:Y:S01]  /*0b10*/  LDC.64 R4, c[0x0][0x390] ;  /* 0x0000e400ff047b82 */ /* 0x000e220000000a00 */
[----:B------:R-:W-:Y:S01]  /*0b20*/  IADD3 R9, PT, PT, R6, R7, RZ ;  /* 0x0000000706097210 */ /* 0x000fe20007ffe0ff */
[----:B------:R-:W-:-:S06]  /*0b30*/  UIADD3 UR4, UPT, UPT, -UR4, URZ, URZ ;  /* 0x000000ff04047290 */ /* 0x000fcc000fffe1ff */
[----:B------:R-:W1:Y:S01]  /*0b40*/  LDC.64 R2, c[0x0][0x380] ;  /* 0x0000e000ff027b82 */ /* 0x000e620000000a00 */
[----:B0-----:R-:W-:-:S03]  /*0b50*/  IMAD.WIDE.U32 R4, R7, 0x4, R4 ;  /* 0x0000000407047825 */ /* 0x001fc600078e0004 */
[----:B------:R-:W-:Y:S02]  /*0b60*/  MOV R6, R4 ;  /* 0x0000000400067202 */ /* 0x000fe40000000f00 */
[----:B------:R-:W-:-:S07]  /*0b70*/  MOV R11, R5 ;  /* 0x00000005000b7202 */ /* 0x000fce0000000f00 */
.L_x_807:
[----:B-1----:R-:W-:Y:S01]  /*0b80*/  IMAD.WIDE R4, R9, 0x4, R2 ;  /* 0x0000000409047825 */ /* 0x002fe200078e0202 */
[----:B------:R-:W-:-:S05]  /*0b90*/  MOV R7, R11 ;  /* 0x0000000b00077202 */ /* 0x000fca0000000f00 */
[----:B------:R-:W2:Y:S04]  /*0ba0*/  LDG.E R4, desc[UR12][R4.64] ;  /* 0x0000000c04047981 */ /* 0x000ea8000c1e1900 */
[----:B------:R0:W2:Y:S01]  /*0bb0*/  LDG.E R7, desc[UR12][R6.64] ;  /* 0x0000000c06077981 */ /* 0x0000a2000c1e1900 */
[----:B------:R-:W-:Y:S01]  /*0bc0*/  UIADD3 UR4, UPT, UPT, UR4, 0x1, URZ ;  /* 0x0000000104047890 */ /* 0x000fe2000fffe0ff */
[----:B------:R-:W-:-:S03]  /*0bd0*/  IADD3 R9, PT, PT, R9, 0x1, RZ ;  /* 0x0000000109097810 */ /* 0x000fc60007ffe0ff */
[----:B------:R-:W-:Y:S01]  /*0be0*/  UISETP.NE.AND UP0, UPT, UR4, URZ, UPT ;  /* 0x000000ff0400728c */ /* 0x000fe2000bf05270 */
[----:B0-----:R-:W-:-:S04]  /*0bf0*/  IADD3 R6, P0, PT, R6, 0x4, RZ ;  /* 0x0000000406067810 */ /* 0x001fc80007f1e0ff */
[----:B------:R-:W-:Y:S01]  /*0c00*/  IADD3.X R11, PT, PT, RZ, R11, RZ, P0, !PT ;  /* 0x0000000bff0b7210 */ /* 0x000fe200007fe4ff */
[----:B--2---:R-:W-:-:S04]  /*0c10*/  FADD R8, R4, -R7 ;  /* 0x8000000704087221 */ /* 0x004fc80000000000 */
[----:B------:R-:W-:Y:S01]  /*0c20*/  FADD R13, |R8|, R13 ;  /* 0x0000000d080d7221 */ /* 0x000fe20000000200 */
[----:B------:R-:W-:Y:S06]  /*0c30*/  BRA.U UP0, `(.L_x_807) ;  /* 0xfffffffd00d07547 */ /* 0x000fec000b83ffff */
.L_x_802:
[----:B------:R-:W0:Y:S02]  /*0c40*/  LDC.64 R2, c[0x0][0x398] ;  /* 0x0000e600ff027b82 */ /* 0x000e240000000a00 */
[----:B0-----:R-:W-:-:S05]  /*0c50*/  IMAD.WIDE R2, R0, 0x4, R2 ;  /* 0x0000000400027825 */ /* 0x001fca00078e0202 */
[----:B------:R-:W2:Y:S02]  /*0c60*/  LDG.E R0, desc[UR12][R2.64] ;  /* 0x0000000c02007981 */ /* 0x000ea4000c1e1900 */
[----:B--2---:R-:W-:-:S05]  /*0c70*/  FADD R13, R0, R13 ;  /* 0x0000000d000d7221 */ /* 0x004fca0000000000 */
[----:B------:R-:W-:Y:S01]  /*0c80*/  STG.E desc[UR12][R2.64], R13 ;  /* 0x0000000d02007986 */ /* 0x000fe2000c10190c */
[----:B------:R-:W-:Y:S05]  /*0c90*/  EXIT ;  /* 0x000000000000794d */ /* 0x000fea0003800000 */
.L_x_808:
        /* <DEDUP_REMOVED lines=14> */
.L_x_818:


//--------------------- .nv.shared._ZN3cub18CUB_300001_SM_10006detail11EmptyKernelIvEEvv --------------------------
	.section	.nv.shared._ZN3cub18CUB_300001_SM_10006detail11EmptyKernelIvEEvv,"aw",@nobits
	.sectionflags	@""
	.align	16
	.zero		1024


//--------------------- .nv.shared.reserved.0     --------------------------
	.section	.nv.shared.reserved.0,"aw",@nobits
	.weak		__nv_reservedSMEM_offset_0_alias
	.size		__nv_reservedSMEM_offset_0_alias, 0, 64
	.other		__nv_reservedSMEM_offset_0_alias,@"STO_CUDA_RESERVED_SHARED STV_DEFAULT"
__nv_reservedSMEM_offset_0_alias:
	.zero		0
	.zero		64


//--------------------- .nv.global                --------------------------
	.section	.nv.global,"aw",@nobits
.nv.global:
	.type		_ZN34_INTERNAL_eed0d8b9_4_k_cu_7fbbe9356thrust24THRUST_300001_SM_1000_NS12placeholders2_8E,@object
	.size		_ZN34_INTERNAL_eed0d8b9_4_k_cu_7fbbe9356thrust24THRUST_300001_SM_1000_NS12placeholders2_8E,(_ZN34_INTERNAL_eed0d8b9_4_k_cu_7fbbe9354cuda3std3__436_GLOBAL__N__eed0d8b9_4_k_cu_7fbbe9356ignoreE - _ZN34_INTERNAL_eed0d8b9_4_k_cu_7fbbe9356thrust24THRUST_300001_SM_1000_NS12placeholders2_8E)
_ZN34_INTERNAL_eed0d8b9_4_k_cu_7fbbe9356thrust24THRUST_300001_SM_1000_NS12placeholders2_8E:
	.zero		1
	.type		_ZN34_INTERNAL_eed0d8b9_4_k_cu_7fbbe9354cuda3std3__436_GLOBAL__N__eed0d8b9_4_k_cu_7fbbe9356ignoreE,@object
	.size		_ZN34_INTERNAL_eed0d8b9_4_k_cu_7fbbe9354cuda3std3__436_GLOBAL__N__eed0d8b9_4_k_cu_7fbbe9356ignoreE,(_ZN34_INTERNAL_eed0d8b9_4_k_cu_7fbbe9354cuda3std6ranges3__45__cpo4dataE - _ZN34_INTERNAL_eed0d8b9_4_k_cu_7fbbe9354cuda3std3__436_GLOBAL__N__eed0d8b9_4_k_cu_7fbbe9356ignoreE)
_ZN34_INTERNAL_eed0d8b9_4_k_cu_7fbbe9354cuda3std3__436_GLOBAL__N__eed0d8b9_4_k_cu_7fbbe9356ignoreE:
	.zero		1
	.type		_ZN34_INTERNAL_eed0d8b9_4_k_cu_7fbbe9354cuda3std6ranges3__45__cpo4dataE,@object
	.size		_ZN34_INTERNAL_eed0d8b9_4_k_cu_7fbbe9354cuda3std6ranges3__45__cpo4dataE,(_ZN34_INTERNAL_eed0d8b9_4_k_cu_7fbbe9356thrust24THRUST_300001_SM_1000_NS6system3cpp3parE - _ZN34_INTERNAL_eed0d8b9_4_k_cu_7fbbe9354cuda3std6ranges3__45__cpo4dataE)
_ZN34_INTERNAL_eed0d8b9_4_k_cu_7fbbe9354cuda3std6ranges3__45__cpo4dataE:
	.zero		1
	.type		_ZN34_INTERNAL_eed0d8b9_4_k_cu_7fbbe9356thrust24THRUST_300001_SM_1000_NS6system3cpp3parE,@object
	.size		_ZN34_INTERNAL_eed0d8b9_4_k_cu_7fbbe9356thrust24THRUST_300001_SM_1000_NS6system3cpp3parE,(_ZN34_INTERNAL_eed0d8b9_4_k_cu_7fbbe9354cuda3std3__45__cpo5beginE - _ZN34_INTERNAL_eed0d8b9_4_k_cu_7fbbe9356thrust24THRUST_300001_SM_1000_NS6system3cpp3parE)
_ZN34_INTERNAL_eed0d8b9_4_k_cu_7fbbe9356thrust24THRUST_300001_SM_1000_NS6system3cpp3parE:
	.zero		1
	.type		_ZN34_INTERNAL_eed0d8b9_4_k_cu_7fbbe9354cuda3std3__45__cpo5beginE,@object
	.size		_ZN34_INTERNAL_eed0d8b9_4_k_cu_7fbbe9354cuda3std3__45__cpo5beginE,(_ZN34_INTERNAL_eed0d8b9_4_k_cu_7fbbe9354cuda3std6ranges3__45__cpo5beginE - _ZN34_INTERNAL_eed0d8b9_4_k_cu_7fbbe9354cuda3std3__45__cpo5beginE)
_ZN34_INTERNAL_eed0d8b9_4_k_cu_7fbbe9354cuda3std3__45__cpo5beginE:
	.zero		1
	.type		_ZN34_INTERNAL_eed0d8b9_4_k_cu_7fbbe9354cuda3std6ranges3__45__cpo5beginE,@object
	.size		_ZN34_INTERNAL_eed0d8b9_4_k_cu_7fbbe9354cuda3std6ranges3__45__cpo5beginE,(_ZN34_INTERNAL_eed0d8b9_4_k_cu_7fbbe9356thrust24THRUST_300001_SM_1000_NS6deviceE - _ZN34_INTERNAL_eed0d8b9_4_k_cu_7fbbe9354cuda3std6ranges3__45__cpo5beginE)
_ZN34_INTERNAL_eed0d8b9_4_k_cu_7fbbe9354cuda3std6ranges3__45__cpo5beginE:
	.zero		1
	.type		_ZN34_INTERNAL_eed0d8b9_4_k_cu_7fbbe9356thrust24THRUST_300001_SM_1000_NS6deviceE,@object
	.size		_ZN34_INTERNAL_eed0d8b9_4_k_cu_7fbbe9356thrust24THRUST_300001_SM_1000_NS6deviceE,(_ZN34_INTERNAL_eed0d8b9_4_k_cu_7fbbe9354cuda3std3__47nulloptE - _ZN34_INTERNAL_eed0d8b9_4_k_cu_7fbbe9356thrust24THRUST_300001_SM_1000_NS6deviceE)
_ZN34_INTERNAL_eed0d8b9_4_k_cu_7fbbe9356thrust24THRUST_300001_SM_1000_NS6deviceE:
	.zero		1
	.type		_ZN34_INTERNAL_eed0d8b9_4_k_cu_7fbbe9354cuda3std3__47nulloptE,@object
	.size		_ZN34_INTERNAL_eed0d8b9_4_k_cu_7fbbe9354cuda3std3__47nulloptE,(_ZN34_INTERNAL_eed0d8b9_4_k_cu_7fbbe9354cuda3std6ranges3__45__cpo8distanceE - _ZN34_INTERNAL_eed0d8b9_4_k_cu_7fbbe9354cuda3std3__47nulloptE)
_ZN34_INTERNAL_eed0d8b9_4_k_cu_7fbbe9354cuda3std3__47nulloptE:
	.zero		1
	.type		_ZN34_INTERNAL_eed0d8b9_4_k_cu_7fbbe9354cuda3std6ranges3__45__cpo8distanceE,@object
	.size		_ZN34_INTERNAL_eed0d8b9_4_k_cu_7fbbe9354cuda3std6ranges3__45__cpo8distanceE,(_ZN34_INTERNAL_eed0d8b9_4_k_cu_7fbbe9356thrust24THRUST_300001_SM_1000_NS12placeholders2_4E - _ZN34_INTERNAL_eed0d8b9_4_k_cu_7fbbe9354cuda3std6ranges3__45__cpo8distanceE)
_ZN34_INTERNAL_eed0d8b9_4_k_cu_7fbbe9354cuda3std6ranges3__45__cpo8distanceE:
	.zero		1
	.type		_ZN34_INTERNAL_eed0d8b9_4_k_cu_7fbbe9356thrust24THRUST_300001_SM_1000_NS12placeholders2_4E,@object
	.size		_ZN34_INTERNAL_eed0d8b9_4_k_cu_7fbbe9356thrust24THRUST_300001_SM_1000_NS12placeholders2_4E,(_ZN34_INTERNAL_eed0d8b9_4_k_cu_7fbbe9354cuda3std3__45__cpo6rbeginE - _ZN34_INTERNAL_eed0d8b9_4_k_cu_7fbbe9356thrust24THRUST_300001_SM_1000_NS12placeholders2_4E)
_ZN34_INTERNAL_eed0d8b9_4_k_cu_7fbbe9356thrust24THRUST_300001_SM_1000_NS12placeholders2_4E:
	.zero		1
	.type		_ZN34_INTERNAL_eed0d8b9_4_k_cu_7fbbe9354cuda3std3__45__cpo6rbeginE,@object
	.size		_ZN34_INTERNAL_eed0d8b9_4_k_cu_7fbbe9354cuda3std3__45__cpo6rbeginE,(_ZN34_INTERNAL_eed0d8b9_4_k_cu_7fbbe9354cuda3std6ranges3__45__cpo7advanceE - _ZN34_INTERNAL_eed0d8b9_4_k_cu_7fbbe9354cuda3std3__45__cpo6rbeginE)
_ZN34_INTERNAL_eed0d8b9_4_k_cu_7fbbe9354cuda3std3__45__cpo6rbeginE:
	.zero		1
	.type		_ZN34_INTERNAL_eed0d8b9_4_k_cu_7fbbe9354cuda3std6ranges3__45__cpo7advanceE,@object
	.size		_ZN34_INTERNAL_eed0d8b9_4_k_cu_7fbbe9354cuda3std6ranges3__45__cpo7advanceE,(_ZN34_INTERNAL_eed0d8b9_4_k_cu_7fbbe9356thrust24THRUST_300001_SM_1000_NS12placeholders3_10E - _ZN34_INTERNAL_eed0d8b9_4_k_cu_7fbbe9354cuda3std6ranges3__45__cpo7advanceE)
_ZN34_INTERNAL_eed0d8b9_4_k_cu_7fbbe9354cuda3std6ranges3__45__cpo7advanceE:
	.zero		1
	.type		_ZN34_INTERNAL_eed0d8b9_4_k_cu_7fbbe9356thrust24THRUST_300001_SM_1000_NS12placeholders3_10E,@object
	.size		_ZN34_INTERNAL_eed0d8b9_4_k_cu_7fbbe9356thrust24THRUST_300001_SM_1000_NS12placeholders3_10E,(_ZN34_INTERNAL_eed0d8b9_4_k_cu_7fbbe9354cuda3std3__48in_placeE - _ZN34_INTERNAL_eed0d8b9_4_k_cu_7fbbe9356thrust24THRUST_300001_SM_1000_NS12placeholders3_10E)
_ZN34_INTERNAL_eed0d8b9_4_k_cu_7fbbe9356thrust24THRUST_300001_SM_1000_NS12placeholders3_10E:
	.zero		1
	.type		_ZN34_INTERNAL_eed0d8b9_4_k_cu_7fbbe9354cuda3std3__48in_placeE,@object
	.size		_ZN34_INTERNAL_eed0d8b9_4_k_cu_7fbbe9354cuda3std3__48in_placeE,(_ZN34_INTERNAL_eed0d8b9_4_k_cu_7fbbe9354cuda3std6ranges3__45__cpo4sizeE - _ZN34_INTERNAL_eed0d8b9_4_k_cu_7fbbe9354cuda3std3__48in_placeE)
_ZN34_INTERNAL_eed0d8b9_4_k_cu_7fbbe9354cuda3std3__48in_placeE:
	.zero		1
	.type		_ZN34_INTERNAL_eed0d8b9_4_k_cu_7fbbe9354cuda3std6ranges3__45__cpo4sizeE,@object
	.size		_ZN34_INTERNAL_eed0d8b9_4_k_cu_7fbbe9354cuda3std6ranges3__45__cpo4sizeE,(_ZN34_INTERNAL_eed0d8b9_4_k_cu_7fbbe9356thrust24THRUST_300001_SM_1000_NS12placeholders2_2E - _ZN34_INTERNAL_eed0d8b9_4_k_cu_7fbbe9354cuda3std6ranges3__45__cpo4sizeE)
_ZN34_INTERNAL_eed0d8b9_4_k_cu_7fbbe9354cuda3std6ranges3__45__cpo4sizeE:
	.zero		1
	.type		_ZN34_INTERNAL_eed0d8b9_4_k_cu_7fbbe9356thrust24THRUST_300001_SM_1000_NS12placeholders2_2E,@object
	.size		_ZN34_INTERNAL_eed0d8b9_4_k_cu_7fbbe9356thrust24THRUST_300001_SM_1000_NS12placeholders2_2E,(_ZN34_INTERNAL_eed0d8b9_4_k_cu_7fbbe9354cuda3std3__45__cpo6cbeginE - _ZN34_INTERNAL_eed0d8b9_4_k_cu_7fbbe9356thrust24THRUST_300001_SM_1000_NS12placeholders2_2E)
_ZN34_INTERNAL_eed0d8b9_4_k_cu_7fbbe9356thrust24THRUST_300001_SM_1000_NS12placeholders2_2E:
	.zero		1
	.type		_ZN34_INTERNAL_eed0d8b9_4_k_cu_7fbbe9354cuda3std3__45__cpo6cbeginE,@object
	.size		_ZN34_INTERNAL_eed0d8b9_4_k_cu_7fbbe9354cuda3std3__45__cpo6cbeginE,(_ZN34_INTERNAL_eed0d8b9_4_k_cu_7fbbe9354cuda3std6ranges3__45__cpo6cbeginE - _ZN34_INTERNAL_eed0d8b9_4_k_cu_7fbbe9354cuda3std3__45__cpo6cbeginE)
_ZN34_INTERNAL_eed0d8b9_4_k_cu_7fbbe9354cuda3std3__45__cpo6cbeginE:
	.zero		1
	.type		_ZN34_INTERNAL_eed0d8b9_4_k_cu_7fbbe9354cuda3std6ranges3__45__cpo6cbeginE,@object
	.size		_ZN34_INTERNAL_eed0d8b9_4_k_cu_7fbbe9354cuda3std6ranges3__45__cpo6cbeginE,(_ZN34_INTERNAL_eed0d8b9_4_k_cu_7fbbe9356thrust24THRUST_300001_SM_1000_NS12placeholders2_6E - _ZN34_INTERNAL_eed0d8b9_4_k_cu_7fbbe9354cuda3std6ranges3__45__cpo6cbeginE)
_ZN34_INTERNAL_eed0d8b9_4_k_cu_7fbbe9354cuda3std6ranges3__45__cpo6cbeginE:
	.zero		1
	.type		_ZN34_INTERNAL_eed0d8b9_4_k_cu_7fbbe9356thrust24THRUST_300001_SM_1000_NS12placeholders2_6E,@object
	.size		_ZN34_INTERNAL_eed0d8b9_4_k_cu_7fbbe9356thrust24THRUST_300001_SM_1000_NS12placeholders2_6E,(_ZN34_INTERNAL_eed0d8b9_4_k_cu_7fbbe9354cuda3std3__45__cpo7crbeginE - _ZN34_INTERNAL_eed0d8b9_4_k_cu_7fbbe9356thrust24THRUST_300001_SM_1000_NS12placeholders2_6E)
_ZN34_INTERNAL_eed0d8b9_4_k_cu_7fbbe9356thrust24THRUST_300001_SM_1000_NS12placeholders2_6E:
	.zero		1
	.type		_ZN34_INTERNAL_eed0d8b9_4_k_cu_7fbbe9354cuda3std3__45__cpo7crbeginE,@object
	.size		_ZN34_INTERNAL_eed0d8b9_4_k_cu_7fbbe9354cuda3std3__45__cpo7crbeginE,(_ZN34_INTERNAL_eed0d8b9_4_k_cu_7fbbe9354cuda3std6ranges3__45__cpo4nextE - _ZN34_INTERNAL_eed0d8b9_4_k_cu_7fbbe9354cuda3std3__45__cpo7crbeginE)
_ZN34_INTERNAL_eed0d8b9_4_k_cu_7fbbe9354cuda3std3__45__cpo7crbeginE:
	.zero		1
	.type		_ZN34_INTERNAL_eed0d8b9_4_k_cu_7fbbe9354cuda3std6ranges3__45__cpo4nextE,@object
	.size		_ZN34_INTERNAL_eed0d8b9_4_k_cu_7fbbe9354cuda3std6ranges3__45__cpo4nextE,(_ZN34_INTERNAL_eed0d8b9_4_k_cu_7fbbe9354cuda3std6ranges3__45__cpo4swapE - _ZN34_INTERNAL_eed0d8b9_4_k_cu_7fbbe9354cuda3std6ranges3__45__cpo4nextE)
_ZN34_INTERNAL_eed0d8b9_4_k_cu_7fbbe9354cuda3std6ranges3__45__cpo4nextE:
	.zero		1
	.type		_ZN34_INTERNAL_eed0d8b9_4_k_cu_7fbbe9354cuda3std6ranges3__45__cpo4swapE,@object
	.size		_ZN34_INTERNAL_eed0d8b9_4_k_cu_7fbbe9354cuda3std6ranges3__45__cpo4swapE,(_ZN34_INTERNAL_eed0d8b9_4_k_cu_7fbbe9356thrust24THRUST_300001_SM_1000_NS8cuda_cub10par_nosyncE - _ZN34_INTERNAL_eed0d8b9_4_k_cu_7fbbe9354cuda3std6ranges3__45__cpo4swapE)
_ZN34_INTERNAL_eed0d8b9_4_k_cu_7fbbe9354cuda3std6ranges3__45__cpo4swapE:
	.zero		1
	.type		_ZN34_INTERNAL_eed0d8b9_4_k_cu_7fbbe9356thrust24THRUST_300001_SM_1000_NS8cuda_cub10par_nosyncE,@object
	.size		_ZN34_INTERNAL_eed0d8b9_4_k_cu_7fbbe9356thrust24THRUST_300001_SM_1000_NS8cuda_cub10par_nosyncE,(_ZN34_INTERNAL_eed0d8b9_4_k_cu_7fbbe9356thrust24THRUST_300001_SM_1000_NS3seqE - _ZN34_INTERNAL_eed0d8b9_4_k_cu_7fbbe9356thrust24THRUST_300001_SM_1000_NS8cuda_cub10par_nosyncE)
_ZN34_INTERNAL_eed0d8b9_4_k_cu_7fbbe9356thrust24THRUST_300001_SM_1000_NS8cuda_cub10par_nosyncE:
	.zero		1
	.type		_ZN34_INTERNAL_eed0d8b9_4_k_cu_7fbbe9356thrust24THRUST_300001_SM_1000_NS3seqE,@object
	.size		_ZN34_INTERNAL_eed0d8b9_4_k_cu_7fbbe9356thrust24THRUST_300001_SM_1000_NS3seqE,(_ZN34_INTERNAL_eed0d8b9_4_k_cu_7fbbe9354cuda3std3__420unreachable_sentinelE - _ZN34_INTERNAL_eed0d8b9_4_k_cu_7fbbe9356thrust24THRUST_300001_SM_1000_NS3seqE)
_ZN34_INTERNAL_eed0d8b9_4_k_cu_7fbbe9356thrust24THRUST_300001_SM_1000_NS3seqE:
	.zero		1
	.type		_ZN34_INTERNAL_eed0d8b9_4_k_cu_7fbbe9354cuda3std3__420unreachable_sentinelE,@object
	.size		_ZN34_INTERNAL_eed0d8b9_4_k_cu_7fbbe9354cuda3std3__420unreachable_sentinelE,(_ZN34_INTERNAL_eed0d8b9_4_k_cu_7fbbe9354cuda3std6ranges3__45__cpo5ssizeE - _ZN34_INTERNAL_eed0d8b9_4_k_cu_7fbbe9354cuda3std3__420unreachable_sentinelE)
_ZN34_INTERNAL_eed0d8b9_4_k_cu_7fbbe9354cuda3std3__420unreachable_sentinelE:
	.zero		1
	.type		_ZN34_INTERNAL_eed0d8b9_4_k_cu_7fbbe9354cuda3std6ranges3__45__cpo5ssizeE,@object
	.size		_ZN34_INTERNAL_eed0d8b9_4_k_cu_7fbbe9354cuda3std6ranges3__45__cpo5ssizeE,(_ZN34_INTERNAL_eed0d8b9_4_k_cu_7fbbe9356thrust24THRUST_300001_SM_1000_NS12placeholders2_3E - _ZN34_INTERNAL_eed0d8b9_4_k_cu_7fbbe9354cuda3std6ranges3__45__cpo5ssizeE)
_ZN34_INTERNAL_eed0d8b9_4_k_cu_7fbbe9354cuda3std6ranges3__45__cpo5ssizeE:
	.zero		1
	.type		_ZN34_INTERNAL_eed0d8b9_4_k_cu_7fbbe9356thrust24THRUST_300001_SM_1000_NS12placeholders2_3E,@object
	.size		_ZN34_INTERNAL_eed0d8b9_4_k_cu_7fbbe9356thrust24THRUST_300001_SM_1000_NS12placeholders2_3E,(_ZN34_INTERNAL_eed0d8b9_4_k_cu_7fbbe9354cuda3std3__45__cpo4cendE - _ZN34_INTERNAL_eed0d8b9_4_k_cu_7fbbe9356thrust24THRUST_300001_SM_1000_NS12placeholders2_3E)
_ZN34_INTERNAL_eed0d8b9_4_k_cu_7fbbe9356thrust24THRUST_300001_SM_1000_NS12placeholders2_3E:
	.zero		1
	.type		_ZN34_INTERNAL_eed0d8b9_4_k_cu_7fbbe9354cuda3std3__45__cpo4cendE,@object
	.size		_ZN34_INTERNAL_eed0d8b9_4_k_cu_7fbbe9354cuda3std3__45__cpo4cendE,(_ZN34_INTERNAL_eed0d8b9_4_k_cu_7fbbe9354cuda3std6ranges3__45__cpo4cendE - _ZN34_INTERNAL_eed0d8b9_4_k_cu_7fbbe9354cuda3std3__45__cpo4cendE)
_ZN34_INTERNAL_eed0d8b9_4_k_cu_7fbbe9354cuda3std3__45__cpo4cendE:
	.zero		1
	.type		_ZN34_INTERNAL_eed0d8b9_4_k_cu_7fbbe9354cuda3std6ranges3__45__cpo4cendE,@object
	.size		_ZN34_INTERNAL_eed0d8b9_4_k_cu_7fbbe9354cuda3std6ranges3__45__cpo4cendE,(_ZN34_INTERNAL_eed0d8b9_4_k_cu_7fbbe9356thrust24THRUST_300001_SM_1000_NS12placeholders2_7E - _ZN34_INTERNAL_eed0d8b9_4_k_cu_7fbbe9354cuda3std6ranges3__45__cpo4cendE)
_ZN34_INTERNAL_eed0d8b9_4_k_cu_7fbbe9354cuda3std6ranges3__45__cpo4cendE:
	.zero		1
	.type		_ZN34_INTERNAL_eed0d8b9_4_k_cu_7fbbe9356thrust24THRUST_300001_SM_1000_NS12placeholders2_7E,@object
	.size		_ZN34_INTERNAL_eed0d8b9_4_k_cu_7fbbe9356thrust24THRUST_300001_SM_1000_NS12placeholders2_7E,(_ZN34_INTERNAL_eed0d8b9_4_k_cu_7fbbe9354cuda3std3__45__cpo5crendE - _ZN34_INTERNAL_eed0d8b9_4_k_cu_7fbbe9356thrust24THRUST_300001_SM_1000_NS12placeholders2_7E)
_ZN34_INTERNAL_eed0d8b9_4_k_cu_7fbbe9356thrust24THRUST_300001_SM_1000_NS12placeholders2_7E:
	.zero		1
	.type		_ZN34_INTERNAL_eed0d8b9_4_k_cu_7fbbe9354cuda3std3__45__cpo5crendE,@object
	.size		_ZN34_INTERNAL_eed0d8b9_4_k_cu_7fbbe9354cuda3std3__45__cpo5crendE,(_ZN34_INTERNAL_eed0d8b9_4_k_cu_7fbbe9354cuda3std6ranges3__45__cpo4prevE - _ZN34_INTERNAL_eed0d8b9_4_k_cu_7fbbe9354cuda3std3__45__cpo5crendE)
_ZN34_INTERNAL_eed0d8b9_4_k_cu_7fbbe9354cuda3std3__45__cpo5crendE:
	.zero		1
	.type		_ZN34_INTERNAL_eed0d8b9_4_k_cu_7fbbe9354cuda3std6ranges3__45__cpo4prevE,@object
	.size		_ZN34_INTERNAL_eed0d8b9_4_k_cu_7fbbe9354cuda3std6ranges3__45__cpo4prevE,(_ZN34_INTERNAL_eed0d8b9_4_k_cu_7fbbe9354cuda3std6ranges3__45__cpo9iter_moveE - _ZN34_INTERNAL_eed0d8b9_4_k_cu_7fbbe9354cuda3std6ranges3__45__cpo4prevE)
_ZN34_INTERNAL_eed0d8b9_4_k_cu_7fbbe9354cuda3std6ranges3__45__cpo4prevE:
	.zero		1
	.type		_ZN34_INTERNAL_eed0d8b9_4_k_cu_7fbbe9354cuda3std6ranges3__45__cpo9iter_moveE,@object
	.size		_ZN34_INTERNAL_eed0d8b9_4_k_cu_7fbbe9354cuda3std6ranges3__45__cpo9iter_moveE,(_ZN34_INTERNAL_eed0d8b9_4_k_cu_7fbbe9356thrust24THRUST_300001_SM_1000_NS6system6detail10sequential3seqE - _ZN34_INTERNAL_eed0d8b9_4_k_cu_7fbbe9354cuda3std6ranges3__45__cpo9iter_moveE)
_ZN34_INTERNAL_eed0d8b9_4_k_cu_7fbbe9354cuda3std6ranges3__45__cpo9iter_moveE:
	.zero		1
	.type		_ZN34_INTERNAL_eed0d8b9_4_k_cu_7fbbe9356thrust24THRUST_300001_SM_1000_NS6system6detail10sequential3seqE,@object
	.size		_ZN34_INTERNAL_eed0d8b9_4_k_cu_7fbbe9356thrust24THRUST_300001_SM_1000_NS6system6detail10sequential3seqE,(_ZN34_INTERNAL_eed0d8b9_4_k_cu_7fbbe9356thrust24THRUST_300001_SM_1000_NS12placeholders2_9E - _ZN34_INTERNAL_eed0d8b9_4_k_cu_7fbbe9356thrust24THRUST_300001_SM_1000_NS6system6detail10sequential3seqE)
_ZN34_INTERNAL_eed0d8b9_4_k_cu_7fbbe9356thrust24THRUST_300001_SM_1000_NS6system6detail10sequential3seqE:
	.zero		1
	.type		_ZN34_INTERNAL_eed0d8b9_4_k_cu_7fbbe9356thrust24THRUST_300001_SM_1000_NS12placeholders2_9E,@object
	.size		_ZN34_INTERNAL_eed0d8b9_4_k_cu_7fbbe9356thrust24THRUST_300001_SM_1000_NS12placeholders2_9E,(_ZN34_INTERNAL_eed0d8b9_4_k_cu_7fbbe9354cuda3std3__419piecewise_constructE - _ZN34_INTERNAL_eed0d8b9_4_k_cu_7fbbe9356thrust24THRUST_300001_SM_1000_NS12placeholders2_9E)
_ZN34_INTERNAL_eed0d8b9_4_k_cu_7fbbe9356thrust24THRUST_300001_SM_1000_NS12placeholders2_9E:
	.zero		1
	.type		_ZN34_INTERNAL_eed0d8b9_4_k_cu_7fbbe9354cuda3std3__419piecewise_constructE,@object
	.size		_ZN34_INTERNAL_eed0d8b9_4_k_cu_7fbbe9354cuda3std3__419piecewise_constructE,(_ZN34_INTERNAL_eed0d8b9_4_k_cu_7fbbe9354cuda3std6ranges3__45__cpo5cdataE - _ZN34_INTERNAL_eed0d8b9_4_k_cu_7fbbe9354cuda3std3__419piecewise_constructE)
_ZN34_INTERNAL_eed0d8b9_4_k_cu_7fbbe9354cuda3std3__419piecewise_constructE:
	.zero		1
	.type		_ZN34_INTERNAL_eed0d8b9_4_k_cu_7fbbe9354cuda3std6ranges3__45__cpo5cdataE,@object
	.size		_ZN34_INTERNAL_eed0d8b9_4_k_cu_7fbbe9354cuda3std6ranges3__45__cpo5cdataE,(_ZN34_INTERNAL_eed0d8b9_4_k_cu_7fbbe9356thrust24THRUST_300001_SM_1000_NS12placeholders2_1E - _ZN34_INTERNAL_eed0d8b9_4_k_cu_7fbbe9354cuda3std6ranges3__45__cpo5cdataE)
_ZN34_INTERNAL_eed0d8b9_4_k_cu_7fbbe9354cuda3std6ranges3__45__cpo5cdataE:
	.zero		1
	.type		_ZN34_INTERNAL_eed0d8b9_4_k_cu_7fbbe9356thrust24THRUST_300001_SM_1000_NS12placeholders2_1E,@object
	.size		_ZN34_INTERNAL_eed0d8b9_4_k_cu_7fbbe9356thrust24THRUST_300001_SM_1000_NS12placeholders2_1E,(_ZN34_INTERNAL_eed0d8b9_4_k_cu_7fbbe9354cuda3std3__45__cpo3endE - _ZN34_INTERNAL_eed0d8b9_4_k_cu_7fbbe9356thrust24THRUST_300001_SM_1000_NS12placeholders2_1E)
_ZN34_INTERNAL_eed0d8b9_4_k_cu_7fbbe9356thrust24THRUST_300001_SM_1000_NS12placeholders2_1E:
	.zero		1
	.type		_ZN34_INTERNAL_eed0d8b9_4_k_cu_7fbbe9354cuda3std3__45__cpo3endE,@object
	.size		_ZN34_INTERNAL_eed0d8b9_4_k_cu_7fbbe9354cuda3std3__45__cpo3endE,(_ZN34_INTERNAL_eed0d8b9_4_k_cu_7fbbe9354cuda3std6ranges3__45__cpo3endE - _ZN34_INTERNAL_eed0d8b9_4_k_cu_7fbbe9354cuda3std3__45__cpo3endE)
_ZN34_INTERNAL_eed0d8b9_4_k_cu_7fbbe9354cuda3std3__45__cpo3endE:
	.zero		1
	.type		_ZN34_INTERNAL_eed0d8b9_4_k_cu_7fbbe9354cuda3std6ranges3__45__cpo3endE,@object
	.size		_ZN34_INTERNAL_eed0d8b9_4_k_cu_7fbbe9354cuda3std6ranges3__45__cpo3endE,(_ZN34_INTERNAL_eed0d8b9_4_k_cu_7fbbe9356thrust24THRUST_300001_SM_1000_NS12placeholders2_5E - _ZN34_INTERNAL_eed0d8b9_4_k_cu_7fbbe9354cuda3std6ranges3__45__cpo3endE)
_ZN34_INTERNAL_eed0d8b9_4_k_cu_7fbbe9354cuda3std6ranges3__45__cpo3endE:
	.zero		1
	.type		_ZN34_INTERNAL_eed0d8b9_4_k_cu_7fbbe9356thrust24THRUST_300001_SM_1000_NS12placeholders2_5E,@object
	.size		_ZN34_INTERNAL_eed0d8b9_4_k_cu_7fbbe9356thrust24THRUST_300001_SM_1000_NS12placeholders2_5E,(_ZN34_INTERNAL_eed0d8b9_4_k_cu_7fbbe9354cuda3std3__45__cpo4rendE - _ZN34_INTERNAL_eed0d8b9_4_k_cu_7fbbe9356thrust24THRUST_300001_SM_1000_NS12placeholders2_5E)
_ZN34_INTERNAL_eed0d8b9_4_k_cu_7fbbe9356thrust24THRUST_300001_SM_1000_NS12placeholders2_5E:
	.zero		1
	.type		_ZN34_INTERNAL_eed0d8b9_4_k_cu_7fbbe9354cuda3std3__45__cpo4rendE,@object
	.size		_ZN34_INTERNAL_eed0d8b9_4_k_cu_7fbbe9354cuda3std3__45__cpo4rendE,(_ZN34_INTERNAL_eed0d8b9_4_k_cu_7fbbe9354cuda3std6ranges3__45__cpo9iter_swapE - _ZN34_INTERNAL_eed0d8b9_4_k_cu_7fbbe9354cuda3std3__45__cpo4rendE)
_ZN34_INTERNAL_eed0d8b9_4_k_cu_7fbbe9354cuda3std3__45__cpo4rendE:
	.zero		1
	.type		_ZN34_INTERNAL_eed0d8b9_4_k_cu_7fbbe9354cuda3std6ranges3__45__cpo9iter_swapE,@object
	.size		_ZN34_INTERNAL_eed0d8b9_4_k_cu_7fbbe9354cuda3std6ranges3__45__cpo9iter_swapE,(_ZN34_INTERNAL_eed0d8b9_4_k_cu_7fbbe9354cuda3std3__48unexpectE - _ZN34_INTERNAL_eed0d8b9_4_k_cu_7fbbe9354cuda3std6ranges3__45__cpo9iter_swapE)
_ZN34_INTERNAL_eed0d8b9_4_k_cu_7fbbe9354cuda3std6ranges3__45__cpo9iter_swapE:
	.zero		1
	.type		_ZN34_INTERNAL_eed0d8b9_4_k_cu_7fbbe9354cuda3std3__48unexpectE,@object
	.size		_ZN34_INTERNAL_eed0d8b9_4_k_cu_7fbbe9354cuda3std3__48unexpectE,(_ZN34_INTERNAL_eed0d8b9_4_k_cu_7fbbe9356thrust24THRUST_300001_SM_1000_NS8cuda_cub3parE - _ZN34_INTERNAL_eed0d8b9_4_k_cu_7fbbe9354cuda3std3__48unexpectE)
_ZN34_INTERNAL_eed0d8b9_4_k_cu_7fbbe9354cuda3std3__48unexpectE:
	.zero		1
	.type		_ZN34_INTERNAL_eed0d8b9_4_k_cu_7fbbe9356thrust24THRUST_300001_SM_1000_NS8cuda_cub3parE,@object
	.size		_ZN34_INTERNAL_eed0d8b9_4_k_cu_7fbbe9356thrust24THRUST_300001_SM_1000_NS8cuda_cub3parE,(.L_29 - _ZN34_INTERNAL_eed0d8b9_4_k_cu_7fbbe9356thrust24THRUST_300001_SM_1000_NS8cuda_cub3parE)
_ZN34_INTERNAL_eed0d8b9_4_k_cu_7fbbe9356thrust24THRUST_300001_SM_1000_NS8cuda_cub3parE:
	.zero		1
.L_29:


//--------------------- .nv.shared._ZN6thrust24THRUST_300001_SM_1000_NS8cuda_cub4core6detail13_kernel_agentINS1_8__reduce11ReduceAgentIPN4cuda3std3__45tupleIJflEEESC_SB_lNS1_9__extrema9arg_min_fIflNS9_4lessIfEEEEEEJSC_SC_iSH_EEEvDpT0_ --------------------------
	.section	.nv.shared._ZN6thrust24THRUST_300001_SM_1000_NS8cuda_cub4core6detail13_kernel_agentINS1_8__reduce11ReduceAgentIPN4cuda3std3__45tupleIJflEEESC_SB_lNS1_9__extrema9arg_min_fIflNS9_4lessIfEEEEEEJSC_SC_iSH_EEEvDpT0_,"aw",@nobits
	.sectionflags	@""
	.align	16
	.zero		1024


//--------------------- .nv.shared._ZN6thrust24THRUST_300001_SM_1000_NS8cuda_cub4core6detail13_kernel_agentINS1_8__reduce10DrainAgentIlEEJN3cub18CUB_300001_SM_10009GridQueueIyEElEEEvDpT0_ --------------------------
	.section	.nv.shared._ZN6thrust24THRUST_300001_SM_1000_NS8cuda_cub4core6detail13_kernel_agentINS1_8__reduce10DrainAgentIlEEJN3cub18CUB_300001_SM_10009GridQueueIyEElEEEvDpT0_,"aw",@nobits
	.sectionflags	@""
	.align	16
	.zero		1024


//--------------------- .nv.shared._ZN6thrust24THRUST_300001_SM_1000_NS8cuda_cub4core6detail13_kernel_agentINS1_8__reduce11ReduceAgentINS0_12zip_iteratorIN4cuda3std3__45tupleIJNS0_6detail15normal_iteratorINS0_10device_ptrIfEEEENS0_17counting_iteratorIlNS0_11use_defaultESI_SI_EEEEEEEPNSB_IJflEEESM_lNS1_9__extrema9arg_min_fIflNSA_4lessIfEEEEEEJSL_SN_lN3cub18CUB_300001_SM_100013GridEvenShareIlEENSV_9GridQueueIyEESS_EEEvDpT0_ --------------------------
	.section	.nv.shared._ZN6thrust24THRUST_300001_SM_1000_NS8cuda_cub4core6detail13_kernel_agentINS1_8__reduce11ReduceAgentINS0_12zip_iteratorIN4cuda3std3__45tupleIJNS0_6detail15normal_iteratorINS0_10device_ptrIfEEEENS0_17counting_iteratorIlNS0_11use_defaultESI_SI_EEEEEEEPNSB_IJflEEESM_lNS1_9__extrema9arg_min_fIflNSA_4lessIfEEEEEEJSL_SN_lN3cub18CUB_300001_SM_100013GridEvenShareIlEENSV_9GridQueueIyEESS_EEEvDpT0_,"aw",@nobits
	.sectionflags	@""
	.align	16
	.zero		1024


//--------------------- .nv.shared._ZN6thrust24THRUST_300001_SM_1000_NS8cuda_cub4core6detail13_kernel_agentINS1_8__reduce11ReduceAgentINS0_12zip_iteratorIN4cuda3std3__45tupleIJNS0_6detail15normal_iteratorINS0_10device_ptrIfEEEENS0_17counting_iteratorIlNS0_11use_defaultESI_SI_EEEEEEEPNSB_IJflEEESM_lNS1_9__extrema9arg_min_fIflNSA_4lessIfEEEEEEJSL_SN_lSS_EEEvDpT0_ --------------------------
	.section	.nv.shared._ZN6thrust24THRUST_300001_SM_1000_NS8cuda_cub4core6detail13_kernel_agentINS1_8__reduce11ReduceAgentINS0_12zip_iteratorIN4cuda3std3__45tupleIJNS0_6detail15normal_iteratorINS0_10device_ptrIfEEEENS0_17counting_iteratorIlNS0_11use_defaultESI_SI_EEEEEEEPNSB_IJflEEESM_lNS1_9__extrema9arg_min_fIflNSA_4lessIfEEEEEEJSL_SN_lSS_EEEvDpT0_,"aw",@nobits
	.sectionflags	@""
	.align	16
	.zero		1024


//--------------------- .nv.shared._ZN6thrust24THRUST_300001_SM_1000_NS8cuda_cub4core6detail13_kernel_agentINS1_8__reduce11ReduceAgentIPN4cuda3std3__45tupleIJflEEESC_SB_iNS1_9__extrema9arg_min_fIflNS9_4lessIfEEEEEEJSC_SC_iSH_EEEvDpT0_ --------------------------
	.section	.nv.shared._ZN6thrust24THRUST_300001_SM_1000_NS8cuda_cub4core6detail13_kernel_agentINS1_8__reduce11ReduceAgentIPN4cuda3std3__45tupleIJflEEESC_SB_iNS1_9__extrema9arg_min_fIflNS9_4lessIfEEEEEEJSC_SC_iSH_EEEvDpT0_,"aw",@nobits
	.sectionflags	@""
	.align	16
	.zero		1024


//--------------------- .nv.shared._ZN6thrust24THRUST_300001_SM_1000_NS8cuda_cub4core6detail13_kernel_agentINS1_8__reduce10DrainAgentIiEEJN3cub18CUB_300001_SM_10009GridQueueIjEEiEEEvDpT0_ --------------------------
	.section	.nv.shared._ZN6thrust24THRUST_300001_SM_1000_NS8cuda_cub4core6detail13_kernel_agentINS1_8__reduce10DrainAgentIiEEJN3cub18CUB_300001_SM_10009GridQueueIjEEiEEEvDpT0_,"aw",@nobits
	.sectionflags	@""
	.align	16
	.zero		1024


//--------------------- .nv.shared._ZN6thrust24THRUST_300001_SM_1000_NS8cuda_cub4core6detail13_kernel_agentINS1_8__reduce11ReduceAgentINS0_12zip_iteratorIN4cuda3std3__45tupleIJNS0_6detail15normal_iteratorINS0_10device_ptrIfEEEENS0_17counting_iteratorIlNS0_11use_defaultESI_SI_EEEEEEEPNSB_IJflEEESM_iNS1_9__extrema9arg_min_fIflNSA_4lessIfEEEEEEJSL_SN_iN3cub18CUB_300001_SM_100013GridEvenShareIiEENSV_9GridQueueIjEESS_EEEvDpT0_ --------------------------
	.section	.nv.shared._ZN6thrust24THRUST_300001_SM_1000_NS8cuda_cub4core6detail13_kernel_agentINS1_8__reduce11ReduceAgentINS0_12zip_iteratorIN4cuda3std3__45tupleIJNS0_6detail15normal_iteratorINS0_10device_ptrIfEEEENS0_17counting_iteratorIlNS0_11use_defaultESI_SI_EEEEEEEPNSB_IJflEEESM_iNS1_9__extrema9arg_min_fIflNSA_4lessIfEEEEEEJSL_SN_iN3cub18CUB_300001_SM_100013GridEvenShareIiEENSV_9GridQueueIjEESS_EEEvDpT0_,"aw",@nobits
	.sectionflags	@""
	.align	16
	.zero		1024


//--------------------- .nv.shared._ZN6thrust24THRUST_300001_SM_1000_NS8cuda_cub4core6detail13_kernel_agentINS1_8__reduce11ReduceAgentINS0_12zip_iteratorIN4cuda3std3__45tupleIJNS0_6detail15normal_iteratorINS0_10device_ptrIfEEEENS0_17counting_iteratorIlNS0_11use_defaultESI_SI_EEEEEEEPNSB_IJflEEESM_iNS1_9__extrema9arg_min_fIflNSA_4lessIfEEEEEEJSL_SN_iSS_EEEvDpT0_ --------------------------
	.section	.nv.shared._ZN6thrust24THRUST_300001_SM_1000_NS8cuda_cub4core6detail13_kernel_agentINS1_8__reduce11ReduceAgentINS0_12zip_iteratorIN4cuda3std3__45tupleIJNS0_6detail15normal_iteratorINS0_10device_ptrIfEEEENS0_17counting_iteratorIlNS0_11use_defaultESI_SI_EEEEEEEPNSB_IJflEEESM_iNS1_9__extrema9arg_min_fIflNSA_4lessIfEEEEEEJSL_SN_iSS_EEEvDpT0_,"aw",@nobits
	.sectionflags	@""
	.align	16
	.zero		1024


//--------------------- .nv.shared._Z16compute_distancePfiS_S_i --------------------------
	.section	.nv.shared._Z16compute_distancePfiS_S_i,"aw",@nobits
	.sectionflags	@""
	.align	16
	.zero		1024


//--------------------- .nv.constant0._ZN3cub18CUB_300001_SM_10006detail11EmptyKernelIvEEvv --------------------------
	.section	.nv.constant0._ZN3cub18CUB_300001_SM_10006detail11EmptyKernelIvEEvv,"a",@progbits
	.sectionflags	@""
	.align	4
.nv.constant0._ZN3cub18CUB_300001_SM_10006detail11EmptyKernelIvEEvv:
	.zero		896


//--------------------- .nv.constant0._ZN6thrust24THRUST_300001_SM_1000_NS8cuda_cub4core6detail13_kernel_agentINS1_8__reduce11ReduceAgentIPN4cuda3std3__45tupleIJflEEESC_SB_lNS1_9__extrema9arg_min_fIflNS9_4lessIfEEEEEEJSC_SC_iSH_EEEvDpT0_ --------------------------
	.section	.nv.constant0._ZN6thrust24THRUST_300001_SM_1000_NS8cuda_cub4core6detail13_kernel_agentINS1_8__reduce11ReduceAgentIPN4cuda3std3__45tupleIJflEEESC_SB_lNS1_9__extrema9arg_min_fIflNS9_4lessIfEEEEEEJSC_SC_iSH_EEEvDpT0_,"a",@progbits
	.sectionflags	@""
	.align	4
.nv.constant0._ZN6thrust24THRUST_300001_SM_1000_NS8cuda_cub4core6detail13_kernel_agentINS1_8__reduce11ReduceAgentIPN4cuda3std3__45tupleIJflEEESC_SB_lNS1_9__extrema9arg_min_fIflNS9_4lessIfEEEEEEJSC_SC_iSH_EEEvDpT0_:
	.zero		917


//--------------------- .nv.constant0._ZN6thrust24THRUST_300001_SM_1000_NS8cuda_cub4core6detail13_kernel_agentINS1_8__reduce10DrainAgentIlEEJN3cub18CUB_300001_SM_10009GridQueueIyEElEEEvDpT0_ --------------------------
	.section	.nv.constant0._ZN6thrust24THRUST_300001_SM_1000_NS8cuda_cub4core6detail13_kernel_agentINS1_8__reduce10DrainAgentIlEEJN3cub18CUB_300001_SM_10009GridQueueIyEElEEEvDpT0_,"a",@progbits
	.sectionflags	@""
	.align	4
.nv.constant0._ZN6thrust24THRUST_300001_SM_1000_NS8cuda_cub4core6detail13_kernel_agentINS1_8__reduce10DrainAgentIlEEJN3cub18CUB_300001_SM_10009GridQueueIyEElEEEvDpT0_:
	.zero		912


//--------------------- .nv.constant0._ZN6thrust24THRUST_300001_SM_1000_NS8cuda_cub4core6detail13_kernel_agentINS1_8__reduce11ReduceAgentINS0_12zip_iteratorIN4cuda3std3__45tupleIJNS0_6detail15normal_iteratorINS0_10device_ptrIfEEEENS0_17counting_iteratorIlNS0_11use_defaultESI_SI_EEEEEEEPNSB_IJflEEESM_lNS1_9__extrema9arg_min_fIflNSA_4lessIfEEEEEEJSL_SN_lN3cub18CUB_300001_SM_100013GridEvenShareIlEENSV_9GridQueueIyEESS_EEEvDpT0_ --------------------------
	.section	.nv.constant0._ZN6thrust24THRUST_300001_SM_1000_NS8cuda_cub4core6detail13_kernel_agentINS1_8__reduce11ReduceAgentINS0_12zip_iteratorIN4cuda3std3__45tupleIJNS0_6detail15normal_iteratorINS0_10device_ptrIfEEEENS0_17counting_iteratorIlNS0_11use_defaultESI_SI_EEEEEEEPNSB_IJflEEESM_lNS1_9__extrema9arg_min_fIflNSA_4lessIfEEEEEEJSL_SN_lN3cub18CUB_300001_SM_100013GridEvenShareIlEENSV_9GridQueueIyEESS_EEEvDpT0_,"a",@progbits
	.sectionflags	@""
	.align	4
.nv.constant0._ZN6thrust24THRUST_300001_SM_1000_NS8cuda_cub4core6detail13_kernel_agentINS1_8__reduce11ReduceAgentINS0_12zip_iteratorIN4cuda3std3__45tupleIJNS0_6detail15normal_iteratorINS0_10device_ptrIfEEEENS0_17counting_iteratorIlNS0_11use_defaultESI_SI_EEEEEEEPNSB_IJflEEESM_lNS1_9__extrema9arg_min_fIflNSA_4lessIfEEEEEEJSL_SN_lN3cub18CUB_300001_SM_100013GridEvenShareIlEENSV_9GridQueueIyEESS_EEEvDpT0_:
	.zero		1009


//--------------------- .nv.constant0._ZN6thrust24THRUST_300001_SM_1000_NS8cuda_cub4core6detail13_kernel_agentINS1_8__reduce11ReduceAgentINS0_12zip_iteratorIN4cuda3std3__45tupleIJNS0_6detail15normal_iteratorINS0_10device_ptrIfEEEENS0_17counting_iteratorIlNS0_11use_defaultESI_SI_EEEEEEEPNSB_IJflEEESM_lNS1_9__extrema9arg_min_fIflNSA_4lessIfEEEEEEJSL_SN_lSS_EEEvDpT0_ --------------------------
	.section	.nv.constant0._ZN6thrust24THRUST_300001_SM_1000_NS8cuda_cub4core6detail13_kernel_agentINS1_8__reduce11ReduceAgentINS0_12zip_iteratorIN4cuda3std3__45tupleIJNS0_6detail15normal_iteratorINS0_10device_ptrIfEEEENS0_17counting_iteratorIlNS0_11use_defaultESI_SI_EEEEEEEPNSB_IJflEEESM_lNS1_9__extrema9arg_min_fIflNSA_4lessIfEEEEEEJSL_SN_lSS_EEEvDpT0_,"a",@progbits
	.sectionflags	@""
	.align	4
.nv.constant0._ZN6thrust24THRUST_300001_SM_1000_NS8cuda_cub4core6detail13_kernel_agentINS1_8__reduce11ReduceAgentINS0_12zip_iteratorIN4cuda3std3__45tupleIJNS0_6detail15normal_iteratorINS0_10device_ptrIfEEEENS0_17counting_iteratorIlNS0_11use_defaultESI_SI_EEEEEEEPNSB_IJflEEESM_lNS1_9__extrema9arg_min_fIflNSA_4lessIfEEEEEEJSL_SN_lSS_EEEvDpT0_:
	.zero		929


//--------------------- .nv.constant0._ZN6thrust24THRUST_300001_SM_1000_NS8cuda_cub4core6detail13_kernel_agentINS1_8__reduce11ReduceAgentIPN4cuda3std3__45tupleIJflEEESC_SB_iNS1_9__extrema9arg_min_fIflNS9_4lessIfEEEEEEJSC_SC_iSH_EEEvDpT0_ --------------------------
	.section	.nv.constant0._ZN6thrust24THRUST_300001_SM_1000_NS8cuda_cub4core6detail13_kernel_agentINS1_8__reduce11ReduceAgentIPN4cuda3std3__45tupleIJflEEESC_SB_iNS1_9__extrema9arg_min_fIflNS9_4lessIfEEEEEEJSC_SC_iSH_EEEvDpT0_,"a",@progbits
	.sectionflags	@""
	.align	4
.nv.constant0._ZN6thrust24THRUST_300001_SM_1000_NS8cuda_cub4core6detail13_kernel_agentINS1_8__reduce11ReduceAgentIPN4cuda3std3__45tupleIJflEEESC_SB_iNS1_9__extrema9arg_min_fIflNS9_4lessIfEEEEEEJSC_SC_iSH_EEEvDpT0_:
	.zero		917


//--------------------- .nv.constant0._ZN6thrust24THRUST_300001_SM_1000_NS8cuda_cub4core6detail13_kernel_agentINS1_8__reduce10DrainAgentIiEEJN3cub18CUB_300001_SM_10009GridQueueIjEEiEEEvDpT0_ --------------------------
	.section	.nv.constant0._ZN6thrust24THRUST_300001_SM_1000_NS8cuda_cub4core6detail13_kernel_agentINS1_8__reduce10DrainAgentIiEEJN3cub18CUB_300001_SM_10009GridQueueIjEEiEEEvDpT0_,"a",@progbits
	.sectionflags	@""
	.align	4
.nv.constant0._ZN6thrust24THRUST_300001_SM_1000_NS8cuda_cub4core6detail13_kernel_agentINS1_8__reduce10DrainAgentIiEEJN3cub18CUB_300001_SM_10009GridQueueIjEEiEEEvDpT0_:
	.zero		908


//--------------------- .nv.constant0._ZN6thrust24THRUST_300001_SM_1000_NS8cuda_cub4core6detail13_kernel_agentINS1_8__reduce11ReduceAgentINS0_12zip_iteratorIN4cuda3std3__45tupleIJNS0_6detail15normal_iteratorINS0_10device_ptrIfEEEENS0_17counting_iteratorIlNS0_11use_defaultESI_SI_EEEEEEEPNSB_IJflEEESM_iNS1_9__extrema9arg_min_fIflNSA_4lessIfEEEEEEJSL_SN_iN3cub18CUB_300001_SM_100013GridEvenShareIiEENSV_9GridQueueIjEESS_EEEvDpT0_ --------------------------
	.section	.nv.constant0._ZN6thrust24THRUST_300001_SM_1000_NS8cuda_cub4core6detail13_kernel_agentINS1_8__reduce11ReduceAgentINS0_12zip_iteratorIN4cuda3std3__45tupleIJNS0_6detail15normal_iteratorINS0_10device_ptrIfEEEENS0_17counting_iteratorIlNS0_11use_defaultESI_SI_EEEEEEEPNSB_IJflEEESM_iNS1_9__extrema9arg_min_fIflNSA_4lessIfEEEEEEJSL_SN_iN3cub18CUB_300001_SM_100013GridEvenShareIiEENSV_9GridQueueIjEESS_EEEvDpT0_,"a",@progbits
	.sectionflags	@""
	.align	4
.nv.constant0._ZN6thrust24THRUST_300001_SM_1000_NS8cuda_cub4core6detail13_kernel_agentINS1_8__reduce11ReduceAgentINS0_12zip_iteratorIN4cuda3std3__45tupleIJNS0_6detail15normal_iteratorINS0_10device_ptrIfEEEENS0_17counting_iteratorIlNS0_11use_defaultESI_SI_EEEEEEEPNSB_IJflEEESM_iNS1_9__extrema9arg_min_fIflNSA_4lessIfEEEEEEJSL_SN_iN3cub18CUB_300001_SM_100013GridEvenShareIiEENSV_9GridQueueIjEESS_EEEvDpT0_:
	.zero		977


//--------------------- .nv.constant0._ZN6thrust24THRUST_300001_SM_1000_NS8cuda_cub4core6detail13_kernel_agentINS1_8__reduce11ReduceAgentINS0_12zip_iteratorIN4cuda3std3__45tupleIJNS0_6detail15normal_iteratorINS0_10device_ptrIfEEEENS0_17counting_iteratorIlNS0_11use_defaultESI_SI_EEEEEEEPNSB_IJflEEESM_iNS1_9__extrema9arg_min_fIflNSA_4lessIfEEEEEEJSL_SN_iSS_EEEvDpT0_ --------------------------
	.section	.nv.constant0._ZN6thrust24THRUST_300001_SM_1000_NS8cuda_cub4core6detail13_kernel_agentINS1_8__reduce11ReduceAgentINS0_12zip_iteratorIN4cuda3std3__45tupleIJNS0_6detail15normal_iteratorINS0_10device_ptrIfEEEENS0_17counting_iteratorIlNS0_11use_defaultESI_SI_EEEEEEEPNSB_IJflEEESM_iNS1_9__extrema9arg_min_fIflNSA_4lessIfEEEEEEJSL_SN_iSS_EEEvDpT0_,"a",@progbits
	.sectionflags	@""
	.align	4
.nv.constant0._ZN6thrust24THRUST_300001_SM_1000_NS8cuda_cub4core6detail13_kernel_agentINS1_8__reduce11ReduceAgentINS0_12zip_iteratorIN4cuda3std3__45tupleIJNS0_6detail15normal_iteratorINS0_10device_ptrIfEEEENS0_17counting_iteratorIlNS0_11use_defaultESI_SI_EEEEEEEPNSB_IJflEEESM_iNS1_9__extrema9arg_min_fIflNSA_4lessIfEEEEEEJSL_SN_iSS_EEEvDpT0_:
	.zero		925


//--------------------- .nv.constant0._Z16compute_distancePfiS_S_i --------------------------
	.section	.nv.constant0._Z16compute_distancePfiS_S_i,"a",@progbits
	.sectionflags	@""
	.align	4
.nv.constant0._Z16compute_distancePfiS_S_i:
	.zero		932


//--------------------- SYMBOLS --------------------------

	.type		.nv.reservedSmem.offset0,@object
	.size		.nv.reservedSmem.offset0,0x4
	.type		.nv.reservedSmem.cap,@object
	.size		.nv.reservedSmem.cap,0x4
